def attn_fwd(
    Q,
    K,
    V,
    Out,
    Lse,
    sm_scale,
    stride_qz,
    stride_qh,
    stride_qm,
    stride_qk,
    stride_kz,
    stride_kh,
    stride_kn,
    stride_kk,
    stride_vz,
    stride_vh,
    stride_vn,
    stride_vk,
    stride_oz,
    stride_oh,
    stride_om,
    stride_ok,
    seqlen_q,
    seqlen_k,
    BLOCK_M: tl.constexpr,
    BLOCK_N: tl.constexpr,
    HEAD_DIM: tl.constexpr,
    CAUSAL: tl.constexpr,
):
    start_m = tl.program_id(0)
    off_hz = tl.program_id(1)
    q_off = off_hz * stride_qh
    k_off = off_hz * stride_kh
    v_off = off_hz * stride_vh
    offs_m = start_m * BLOCK_M + tl.arange(0, BLOCK_M)
    offs_d = tl.arange(0, HEAD_DIM)
    offs_n = tl.arange(0, BLOCK_N)
    q_ptrs = Q + q_off + offs_m[:, None] * stride_qm + offs_d[None, :] * stride_qk
    k_ptrs = K + k_off + offs_d[:, None] * stride_kk + offs_n[None, :] * stride_kn
    v_ptrs = V + v_off + offs_n[:, None] * stride_vn + offs_d[None, :] * stride_vk
    m_i = tl.full([BLOCK_M], float("-inf"), dtype=tl.float32)
    l_i = tl.zeros([BLOCK_M], dtype=tl.float32) + 1.0
    acc = tl.zeros([BLOCK_M, HEAD_DIM], dtype=tl.float32)
    q = tl.load(q_ptrs)
    acc, l_i, m_i = _attn_fwd_inner(
        acc,
        l_i,
        m_i,
        q,
        k_ptrs,
        v_ptrs,
        sm_scale,
        stride_kn,
        stride_vn,
        start_m,
        seqlen_k,
        BLOCK_M,
        BLOCK_N,
        HEAD_DIM,
        CAUSAL,
    )
    acc = acc / l_i[:, None]
    lse = m_i + tl.math.log2(l_i) / 1.4426950408889634
    o_ptrs = (
        Out
        + off_hz * stride_oh
        + offs_m[:, None] * stride_om
        + offs_d[None, :] * stride_ok
    )
    tl.store(o_ptrs, acc.to(Out.dtype.element_ty))
    tl.store(Lse + off_hz * seqlen_q + offs_m, lse)

# config = {"BLOCK_M": 128, "BLOCK_N": 64, "HEAD_DIM": 256, "arch": "sm_90", "causal": false, "dtype": "bf16", "num_stages": 2, "num_warps": 4}
# arch = sm_90


// ===== COMPILED SASS (sm_90a) =====

	.target	sm_90a

	.elftype	@"ET_EXEC"


//--------------------- .note.nv.tkinfo           --------------------------
	.section	.note.nv.tkinfo,"",@"SHT_NOTE"
	.sectionflags	@"SHF_NOTE_NV_TKINFO"
	.tkinfo
        /*0018*/ 	.word	0x00000002
        /*0030*/ 	.string	""
        /*0030*/ 	.string	"ptxas"
        /*0030*/ 	.string	"Cuda compilation tools, release 13.0, V13.0.88"
        /*0030*/ 	.string	"Build cuda_13.0.r13.0/compiler.36424714_0"
        /*0030*/ 	.string	"-v  -suppress-debug-info  -lineinfo  -arch sm_90a "



//--------------------- .note.nv.cuinfo           --------------------------
	.section	.note.nv.cuinfo,"",@"SHT_NOTE"
	.sectionflags	@"SHF_NOTE_NV_CUINFO"
        /*0018*/ 	.short	0x0002
        /*001a*/ 	.short	0x005a
        /*001c*/ 	.short	0x0082
	.zero		2


//--------------------- .nv.info                  --------------------------
	.section	.nv.info,"",@"SHT_CUDA_INFO"
	.align	4


	//----- nvinfo : EIATTR_REGCOUNT
	.align		4
        /*0000*/ 	.byte	0x04, 0x2f
        /*0002*/ 	.short	(.L_2 - .L_1)
	.align		4
.L_1:
        /*0004*/ 	.word	index@(attn_fwd)
        /*0008*/ 	.word	0x000000ff


	//----- nvinfo : EIATTR_FRAME_SIZE
	.align		4
.L_2:
        /*000c*/ 	.byte	0x04, 0x11
        /*000e*/ 	.short	(.L_4 - .L_3)
	.align		4
.L_3:
        /*0010*/ 	.word	index@(attn_fwd)
        /*0014*/ 	.word	0x00000c30


	//----- nvinfo : EIATTR_MIN_STACK_SIZE
	.align		4
.L_4:
        /*0018*/ 	.byte	0x04, 0x12
        /*001a*/ 	.short	(.L_6 - .L_5)
	.align		4
.L_5:
        /*001c*/ 	.word	index@(attn_fwd)
        /*0020*/ 	.word	0x00000c30
.L_6:


//--------------------- .nv.compat                --------------------------
	.section	.nv.compat,"",@"SHT_CUDA_COMPAT_INFO"
	.align	4
        /*0000*/ 	.byte	0x02, 0x09, 0x01, 0x00, 0x02, 0x02, 0x04, 0x00, 0x02, 0x05, 0x05, 0x00, 0x03, 0x07, 0x01, 0x01
        /*0010*/ 	.byte	0x02, 0x03, 0x00, 0x00, 0x02, 0x06, 0x01, 0x00, 0x04, 0x0b, 0x08, 0x00, 0x00, 0x00, 0x00, 0x00
        /*0020*/ 	.byte	0x00, 0x00, 0x00, 0x00


//--------------------- .nv.info.attn_fwd         --------------------------
	.section	.nv.info.attn_fwd,"",@"SHT_CUDA_INFO"
	.sectionflags	@""
	.align	4


	//----- nvinfo : EIATTR_CUDA_API_VERSION
	.align		4
        /*0000*/ 	.byte	0x04, 0x37
        /*0002*/ 	.short	(.L_8 - .L_7)
.L_7:
        /*0004*/ 	.word	0x00000082


	//----- nvinfo : EIATTR_KPARAM_INFO
	.align		4
.L_8:
        /*0008*/ 	.byte	0x04, 0x17
        /*000a*/ 	.short	(.L_10 - .L_9)
.L_9:
        /*000c*/ 	.word	0x00000000
        /*0010*/ 	.short	0x0019
        /*0012*/ 	.short	0x0080
        /*0014*/ 	.byte	0x00, 0xf4, 0x21, 0x00


	//----- nvinfo : EIATTR_KPARAM_INFO
	.align		4
.L_10:
        /*0018*/ 	.byte	0x04, 0x17
        /*001a*/ 	.short	(.L_12 - .L_11)
.L_11:
        /*001c*/ 	.word	0x00000000
        /*0020*/ 	.short	0x0018
        /*0022*/ 	.short	0x0078
        /*0024*/ 	.byte	0x00, 0xf4, 0x21, 0x00


	//----- nvinfo : EIATTR_KPARAM_INFO
	.align		4
.L_12:
        /*0028*/ 	.byte	0x04, 0x17
        /*002a*/ 	.short	(.L_14 - .L_13)
.L_13:
        /*002c*/ 	.word	0x00000000
        /*0030*/ 	.short	0x0017
        /*0032*/ 	.short	0x0070
        /*0034*/ 	.byte	0x00, 0xf0, 0x11, 0x00


	//----- nvinfo : EIATTR_KPARAM_INFO
	.align		4
.L_14:
        /*0038*/ 	.byte	0x04, 0x17
        /*003a*/ 	.short	(.L_16 - .L_15)
.L_15:
        /*003c*/ 	.word	0x00000000
        /*0040*/ 	.short	0x0016
        /*0042*/ 	.short	0x006c
        /*0044*/ 	.byte	0x00, 0xf0, 0x11, 0x00


	//----- nvinfo : EIATTR_KPARAM_INFO
	.align		4
.L_16:
        /*0048*/ 	.byte	0x04, 0x17
        /*004a*/ 	.short	(.L_18 - .L_17)
.L_17:
        /*004c*/ 	.word	0x00000000
        /*0050*/ 	.short	0x0015
        /*0052*/ 	.short	0x0068
        /*0054*/ 	.byte	0x00, 0xf0, 0x11, 0x00


	//----- nvinfo : EIATTR_KPARAM_INFO
	.align		4
.L_18:
        /*0058*/ 	.byte	0x04, 0x17
        /*005a*/ 	.short	(.L_20 - .L_19)
.L_19:
        /*005c*/ 	.word	0x00000000
        /*0060*/ 	.short	0x0014
        /*0062*/ 	.short	0x0064
        /*0064*/ 	.byte	0x00, 0xf0, 0x11, 0x00


	//----- nvinfo : EIATTR_KPARAM_INFO
	.align		4
.L_20:
        /*0068*/ 	.byte	0x04, 0x17
        /*006a*/ 	.short	(.L_22 - .L_21)
.L_21:
        /*006c*/ 	.word	0x00000000
        /*0070*/ 	.short	0x0013
        /*0072*/ 	.short	0x0060
        /*0074*/ 	.byte	0x00, 0xf0, 0x11, 0x00


	//----- nvinfo : EIATTR_KPARAM_INFO
	.align		4
.L_22:
        /*0078*/ 	.byte	0x04, 0x17
        /*007a*/ 	.short	(.L_24 - .L_23)
.L_23:
        /*007c*/ 	.word	0x00000000
        /*0080*/ 	.short	0x0012
        /*0082*/ 	.short	0x005c
        /*0084*/ 	.byte	0x00, 0xf0, 0x11, 0x00


	//----- nvinfo : EIATTR_KPARAM_INFO
	.align		4
.L_24:
        /*0088*/ 	.byte	0x04, 0x17
        /*008a*/ 	.short	(.L_26 - .L_25)
.L_25:
        /*008c*/ 	.word	0x00000000
        /*0090*/ 	.short	0x0011
        /*0092*/ 	.short	0x0058
        /*0094*/ 	.byte	0x00, 0xf0, 0x11, 0x00


	//----- nvinfo : EIATTR_KPARAM_INFO
	.align		4
.L_26:
        /*0098*/ 	.byte	0x04, 0x17
        /*009a*/ 	.short	(.L_28 - .L_27)
.L_27:
        /*009c*/ 	.word	0x00000000
        /*00a0*/ 	.short	0x0010
        /*00a2*/ 	.short	0x0054
        /*00a4*/ 	.byte	0x00, 0xf0, 0x11, 0x00


	//----- nvinfo : EIATTR_KPARAM_INFO
	.align		4
.L_28:
        /*00a8*/ 	.byte	0x04, 0x17
        /*00aa*/ 	.short	(.L_30 - .L_29)
.L_29:
        /*00ac*/ 	.word	0x00000000
        /*00b0*/ 	.short	0x000f
        /*00b2*/ 	.short	0x0050
        /*00b4*/ 	.byte	0x00, 0xf0, 0x11, 0x00


	//----- nvinfo : EIATTR_KPARAM_INFO
	.align		4
.L_30:
        /*00b8*/ 	.byte	0x04, 0x17
        /*00ba*/ 	.short	(.L_32 - .L_31)
.L_31:
        /*00bc*/ 	.word	0x00000000
        /*00c0*/ 	.short	0x000e
        /*00c2*/ 	.short	0x004c
        /*00c4*/ 	.byte	0x00, 0xf0, 0x11, 0x00


	//----- nvinfo : EIATTR_KPARAM_INFO
	.align		4
.L_32:
        /*00c8*/ 	.byte	0x04, 0x17
        /*00ca*/ 	.short	(.L_34 - .L_33)
.L_33:
        /*00cc*/ 	.word	0x00000000
        /*00d0*/ 	.short	0x000d
        /*00d2*/ 	.short	0x0048
        /*00d4*/ 	.byte	0x00, 0xf0, 0x11, 0x00


	//----- nvinfo : EIATTR_KPARAM_INFO
	.align		4
.L_34:
        /*00d8*/ 	.byte	0x04, 0x17
        /*00da*/ 	.short	(.L_36 - .L_35)
.L_35:
        /*00dc*/ 	.word	0x00000000
        /*00e0*/ 	.short	0x000c
        /*00e2*/ 	.short	0x0044
        /*00e4*/ 	.byte	0x00, 0xf0, 0x11, 0x00


	//----- nvinfo : EIATTR_KPARAM_INFO
	.align		4
.L_36:
        /*00e8*/ 	.byte	0x04, 0x17
        /*00ea*/ 	.short	(.L_38 - .L_37)
.L_37:
        /*00ec*/ 	.word	0x00000000
        /*00f0*/ 	.short	0x000b
        /*00f2*/ 	.short	0x0040
        /*00f4*/ 	.byte	0x00, 0xf0, 0x11, 0x00


	//----- nvinfo : EIATTR_KPARAM_INFO
	.align		4
.L_38:
        /*00f8*/ 	.byte	0x04, 0x17
        /*00fa*/ 	.short	(.L_40 - .L_39)
.L_39:
        /*00fc*/ 	.word	0x00000000
        /*0100*/ 	.short	0x000a
        /*0102*/ 	.short	0x003c
        /*0104*/ 	.byte	0x00, 0xf0, 0x11, 0x00


	//----- nvinfo : EIATTR_KPARAM_INFO
	.align		4
.L_40:
        /*0108*/ 	.byte	0x04, 0x17
        /*010a*/ 	.short	(.L_42 - .L_41)
.L_41:
        /*010c*/ 	.word	0x00000000
        /*0110*/ 	.short	0x0009
        /*0112*/ 	.short	0x0038
        /*0114*/ 	.byte	0x00, 0xf0, 0x11, 0x00


	//----- nvinfo : EIATTR_KPARAM_INFO
	.align		4
.L_42:
        /*0118*/ 	.byte	0x04, 0x17
        /*011a*/ 	.short	(.L_44 - .L_43)
.L_43:
        /*011c*/ 	.word	0x00000000
        /*0120*/ 	.short	0x0008
        /*0122*/ 	.short	0x0034
        /*0124*/ 	.byte	0x00, 0xf0, 0x11, 0x00


	//----- nvinfo : EIATTR_KPARAM_INFO
	.align		4
.L_44:
        /*0128*/ 	.byte	0x04, 0x17
        /*012a*/ 	.short	(.L_46 - .L_45)
.L_45:
        /*012c*/ 	.word	0x00000000
        /*0130*/ 	.short	0x0007
        /*0132*/ 	.short	0x0030
        /*0134*/ 	.byte	0x00, 0xf0, 0x11, 0x00


	//----- nvinfo : EIATTR_KPARAM_INFO
	.align		4
.L_46:
        /*0138*/ 	.byte	0x04, 0x17
        /*013a*/ 	.short	(.L_48 - .L_47)
.L_47:
        /*013c*/ 	.word	0x00000000
        /*0140*/ 	.short	0x0006
        /*0142*/ 	.short	0x002c
        /*0144*/ 	.byte	0x00, 0xf0, 0x11, 0x00


	//----- nvinfo : EIATTR_KPARAM_INFO
	.align		4
.L_48:
        /*0148*/ 	.byte	0x04, 0x17
        /*014a*/ 	.short	(.L_50 - .L_49)
.L_49:
        /*014c*/ 	.word	0x00000000
        /*0150*/ 	.short	0x0005
        /*0152*/ 	.short	0x0028
        /*0154*/ 	.byte	0x00, 0xf0, 0x11, 0x00


	//----- nvinfo : EIATTR_KPARAM_INFO
	.align		4
.L_50:
        /*0158*/ 	.byte	0x04, 0x17
        /*015a*/ 	.short	(.L_52 - .L_51)
.L_51:
        /*015c*/ 	.word	0x00000000
        /*0160*/ 	.short	0x0004
        /*0162*/ 	.short	0x0020
        /*0164*/ 	.byte	0x00, 0xf4, 0x21, 0x00


	//----- nvinfo : EIATTR_KPARAM_INFO
	.align		4
.L_52:
        /*0168*/ 	.byte	0x04, 0x17
        /*016a*/ 	.short	(.L_54 - .L_53)
.L_53:
        /*016c*/ 	.word	0x00000000
        /*0170*/ 	.short	0x0003
        /*0172*/ 	.short	0x0018
        /*0174*/ 	.byte	0x00, 0xf4, 0x21, 0x00


	//----- nvinfo : EIATTR_KPARAM_INFO
	.align		4
.L_54:
        /*0178*/ 	.byte	0x04, 0x17
        /*017a*/ 	.short	(.L_56 - .L_55)
.L_55:
        /*017c*/ 	.word	0x00000000
        /*0180*/ 	.short	0x0002
        /*0182*/ 	.short	0x0010
        /*0184*/ 	.byte	0x00, 0xf4, 0x21, 0x00


	//----- nvinfo : EIATTR_KPARAM_INFO
	.align		4
.L_56:
        /*0188*/ 	.byte	0x04, 0x17
        /*018a*/ 	.short	(.L_58 - .L_57)
.L_57:
        /*018c*/ 	.word	0x00000000
        /*0190*/ 	.short	0x0001
        /*0192*/ 	.short	0x0008
        /*0194*/ 	.byte	0x00, 0xf4, 0x21, 0x00


	//----- nvinfo : EIATTR_KPARAM_INFO
	.align		4
.L_58:
        /*0198*/ 	.byte	0x04, 0x17
        /*019a*/ 	.short	(.L_60 - .L_59)
.L_59:
        /*019c*/ 	.word	0x00000000
        /*01a0*/ 	.short	0x0000
        /*01a2*/ 	.short	0x0000
        /*01a4*/ 	.byte	0x00, 0xf4, 0x21, 0x00


	//----- nvinfo : EIATTR_SPARSE_MMA_MASK
	.align		4
.L_60:
        /*01a8*/ 	.byte	0x03, 0x50
        /*01aa*/ 	.short	0x0000


	//----- nvinfo : EIATTR_MAXREG_COUNT
	.align		4
        /*01ac*/ 	.byte	0x03, 0x1b
        /*01ae*/ 	.short	0x00ff


	//----- nvinfo : EIATTR_NUM_BARRIERS
	.align		4
        /*01b0*/ 	.byte	0x02, 0x4c
        /*01b2*/ 	.byte	0x01
	.zero		1


	//----- nvinfo : EIATTR_ANNOTATIONS
	.align		4
        /*01b4*/ 	.byte	0x04, 0x55
        /*01b6*/ 	.short	(.L_62 - .L_61)


	//   ....[0]....
.L_61:
        /*01b8*/ 	.word	0x00000001
        /*01bc*/ 	.byte	0xe0, 0x00, 0x00, 0x00, 0x01, 0x00, 0x00, 0x00, 0xd0, 0x60, 0x00, 0x00, 0x01, 0x00, 0x00, 0x00
        /* <DEDUP_REMOVED lines=603> */
        /*277c*/ 	.byte	0x50, 0xb0, 0x01, 0x00


	//----- nvinfo : EIATTR_MERCURY_ISA_VERSION
	.align		4
.L_62:
        /*2780*/ 	.byte	0x03, 0x5f
        /*2782*/ 	.short	0x0101


	//----- nvinfo : EIATTR_COOP_GROUP_MASK_REGIDS
	.align		4
        /*2784*/ 	.byte	0x04, 0x29
        /*2786*/ 	.short	(.L_64 - .L_63)


	//   ....[0]....
.L_63:
        /*2788*/ 	.word	0xffffffff


	//   ....[1]....
        /*278c*/ 	.word	0xffffffff


	//   ....[2]....
        /*2790*/ 	.word	0xffffffff


	//   ....[3]....
        /*2794*/ 	.word	0xffffffff


	//   ....[4]....
        /*2798*/ 	.word	0xffffffff


	//   ....[5]....
        /*279c*/ 	.word	0xffffffff


	//   ....[6]....
        /*27a0*/ 	.word	0xffffffff


	//   ....[7]....
        /*27a4*/ 	.word	0xffffffff


	//   ....[8]....
        /*27a8*/ 	.word	0xffffffff


	//   ....[9]....
        /*27ac*/ 	.word	0xffffffff


	//   ....[10]....
        /*27b0*/ 	.word	0xffffffff


	//   ....[11]....
        /*27b4*/ 	.word	0xffffffff


	//   ....[12]....
        /*27b8*/ 	.word	0xffffffff


	//   ....[13]....
        /*27bc*/ 	.word	0xffffffff


	//   ....[14]....
        /*27c0*/ 	.word	0xffffffff


	//   ....[15]....
        /*27c4*/ 	.word	0xffffffff


	//----- nvinfo : EIATTR_COOP_GROUP_INSTR_OFFSETS
	.align		4
.L_64:
        /*27c8*/ 	.byte	0x04, 0x28
        /*27ca*/ 	.short	(.L_66 - .L_65)


	//   ....[0]....
.L_65:
        /*27cc*/ 	.word	0x000105e0


	//   ....[1]....
        /*27d0*/ 	.word	0x00010660


	//   ....[2]....
        /*27d4*/ 	.word	0x00010f20


	//   ....[3]....
        /*27d8*/ 	.word	0x00010f40


	//   ....[4]....
        /*27dc*/ 	.word	0x00012d10


	//   ....[5]....
        /*27e0*/ 	.word	0x00012d20


	//   ....[6]....
        /*27e4*/ 	.word	0x00012d50


	//   ....[7]....
        /*27e8*/ 	.word	0x00012d60


	//   ....[8]....
        /*27ec*/ 	.word	0x000141a0


	//   ....[9]....
        /*27f0*/ 	.word	0x000141d0


	//   ....[10]....
        /*27f4*/ 	.word	0x000141e0


	//   ....[11]....
        /*27f8*/ 	.word	0x000141f0


	//   ....[12]....
        /*27fc*/ 	.word	0x00014230


	//   ....[13]....
        /*2800*/ 	.word	0x00014250


	//   ....[14]....
        /*2804*/ 	.word	0x00014260


	//   ....[15]....
        /*2808*/ 	.word	0x00014270


	//----- nvinfo : EIATTR_EXIT_INSTR_OFFSETS
	.align		4
.L_66:
        /*280c*/ 	.byte	0x04, 0x1c
        /*280e*/ 	.short	(.L_68 - .L_67)


	//   ....[0]....
.L_67:
        /*2810*/ 	.word	0x000216b0


	//----- nvinfo : EIATTR_REQNTID
	.align		4
.L_68:
        /*2814*/ 	.byte	0x04, 0x10
        /*2816*/ 	.short	(.L_70 - .L_69)
.L_69:
        /*2818*/ 	.word	0x00000080
        /*281c*/ 	.word	0x00000001
        /*2820*/ 	.word	0x00000001


	//----- nvinfo : EIATTR_CBANK_PARAM_SIZE
	.align		4
.L_70:
        /*2824*/ 	.byte	0x03, 0x19
        /*2826*/ 	.short	0x0088


	//----- nvinfo : EIATTR_PARAM_CBANK
	.align		4
        /*2828*/ 	.byte	0x04, 0x0a
        /*282a*/ 	.short	(.L_72 - .L_71)
	.align		4
.L_71:
        /*282c*/ 	.word	index@(.nv.constant0.attn_fwd)
        /*2830*/ 	.short	0x0210
        /*2832*/ 	.short	0x0088


	//----- nvinfo : EIATTR_SW_WAR
	.align		4
.L_72:
        /*2834*/ 	.byte	0x04, 0x36
        /*2836*/ 	.short	(.L_74 - .L_73)
.L_73:
        /*2838*/ 	.word	0x00000008
.L_74:


//--------------------- .nv.callgraph             --------------------------
	.section	.nv.callgraph,"",@"SHT_CUDA_CALLGRAPH"
	.align	4
	.sectionentsize	8
	.align		4
        /*0000*/ 	.word	0x00000000
	.align		4
        /*0004*/ 	.word	0xffffffff
	.align		4
        /*0008*/ 	.word	0x00000000
	.align		4
        /*000c*/ 	.word	0xfffffffe
	.align		4
        /*0010*/ 	.word	0x00000000
	.align		4
        /*0014*/ 	.word	0xfffffffd
	.align		4
        /*0018*/ 	.word	0x00000000
	.align		4
        /*001c*/ 	.word	0xfffffffc


//--------------------- .nv.constant4             --------------------------
	.section	.nv.constant4,"a",@progbits
	.align	8
	.align		8
.nv.constant4:
        /*0000*/ 	.dword	_$_str


//--------------------- .text.attn_fwd            --------------------------
	.section	.text.attn_fwd,"ax",@progbits
	.align	128
        .global         attn_fwd
        .type           attn_fwd,@function
        .size           attn_fwd,(.L_x_3 - attn_fwd)
        .other          attn_fwd,@"STO_CUDA_ENTRY STV_DEFAULT"
attn_fwd:
.text.attn_fwd:
[----:B------:R-:W0:Y:S01]  /*0000*/  LDC R1, c[0x0][0x28] ;  /* 0x00000a00ff017b82 */ /* 0x000e220000000800 */
[----:B------:R-:W1:Y:S07]  /*0010*/  S2R R233, SR_TID.X ;  /* 0x0000000000e97919 */ /* 0x000e6e0000002100 */
[----:B------:R-:W2:Y:S01]  /*0020*/  LDC.64 R4, c[0x0][0x240] ;  /* 0x00009000ff047b82 */ /* 0x000ea20000000a00 */
[----:B0-----:R-:W-:Y:S01]  /*0030*/  IADD3 R1, R1, -0xc30, RZ ;  /* 0xfffff3d001017810 */ /* 0x001fe20007ffe0ff */
[----:B------:R-:W-:Y:S01]  /*0040*/  ULDC.64 UR60, c[0x0][0x208] ;  /* 0x00008200003c7ab9 */ /* 0x000fe20000000a00 */
[----:B------:R-:W0:Y:S01]  /*0050*/  S2R R0, SR_CTAID.X ;  /* 0x0000000000007919 */ /* 0x000e220000002500 */
[----:B------:R-:W2:Y:S04]  /*0060*/  S2R R240, SR_CTAID.Y ;  /* 0x0000000000f07919 */ /* 0x000ea80000002600 */
[----:B------:R-:W3:Y:S08]  /*0070*/  LDC.64 R6, c[0x0][0x210] ;  /* 0x00008400ff067b82 */ /* 0x000ef00000000a00 */
[----:B------:R-:W4:Y:S08]  /*0080*/  LDC R3, c[0x0][0x248] ;  /* 0x00009200ff037b82 */ /* 0x000f300000000800 */
[----:B------:R-:W5:Y:S01]  /*0090*/  LDC R153, c[0x0][0x248] ;  /* 0x00009200ff997b82 */ /* 0x000f620000000800 */
[----:B-1----:R-:W-:-:S07]  /*00a0*/  LOP3.LUT R185, R233, 0x7f, RZ, 0xc0, !PT ;  /* 0x0000007fe9b97812 */ /* 0x002fce00078ec0ff */
[----:B------:R-:W1:Y:S01]  /*00b0*/  LDC R18, c[0x0][0x248] ;  /* 0x00009200ff127b82 */ /* 0x000e620000000800 */
[----:B0-----:R-:W-:Y:S01]  /*00c0*/  LEA R2, R0, R185, 0x7 ;  /* 0x000000b900027211 */ /* 0x001fe200078e38ff */
[----:B--2---:R-:W-:-:S04]  /*00d0*/  IMAD R0, R240, R4, RZ ;  /* 0x00000004f0007224 */ /* 0x004fc800078e02ff */
[----:B------:R0:W-:Y:S01]  /*00e0*/  STL [R1+0xa28], R2 ;  /* 0x000a280201007387 */ /* 0x0001e20000100800 */
[C---:B----4-:R-:W-:Y:S01]  /*00f0*/  IMAD R9, R3.reuse, 0x50, RZ ;  /* 0x0000005003097824 */ /* 0x050fe200078e02ff */
[----:B------:R-:W2:Y:S01]  /*0100*/  LDC R46, c[0x0][0x248] ;  /* 0x00009200ff2e7b82 */ /* 0x000ea20000000800 */
[----:B------:R-:W-:Y:S01]  /*0110*/  IMAD R105, R3, 0x90, RZ ;  /* 0x0000009003697824 */ /* 0x000fe200078e02ff */
[C---:B------:R-:W-:Y:S01]  /*0120*/  SHF.L.U32 R121, R0.reuse, 0x1, RZ ;  /* 0x0000000100797819 */ /* 0x040fe200000006ff */
[----:B------:R-:W-:-:S04]  /*0130*/  IMAD.HI R0, R0, 0x2, RZ ;  /* 0x0000000200007827 */ /* 0x000fc800078e02ff */
[C---:B------:R-:W-:Y:S01]  /*0140*/  IMAD R145, R3.reuse, 0x28, RZ ;  /* 0x0000002803917824 */ /* 0x040fe200078e02ff */
[----:B------:R-:W4:Y:S01]  /*0150*/  LDC R22, c[0x0][0x248] ;  /* 0x00009200ff167b82 */ /* 0x000f220000000800 */
[----:B0-----:R-:W-:Y:S01]  /*0160*/  IMAD R2, R2, R5, RZ ;  /* 0x0000000502027224 */ /* 0x001fe200078e02ff */
[C---:B------:R-:W-:Y:S01]  /*0170*/  SHF.L.U32 R5, R3.reuse, 0x3, RZ ;  /* 0x0000000303057819 */ /* 0x040fe200000006ff */
[----:B------:R-:W-:-:S03]  /*0180*/  IMAD R39, R3, 0x48, RZ ;  /* 0x0000004803277824 */ /* 0x000fc600078e02ff */
[C---:B------:R-:W-:Y:S01]  /*0190*/  SHF.L.U32 R120, R2.reuse, 0x1, RZ ;  /* 0x0000000102787819 */ /* 0x040fe200000006ff */
[----:B------:R-:W-:Y:S01]  /*01a0*/  IMAD.HI R2, R2, 0x2, RZ ;  /* 0x0000000202027827 */ /* 0x000fe200078e02ff */
[----:B------:R-:W0:Y:S02]  /*01b0*/  LDC R48, c[0x0][0x248] ;  /* 0x00009200ff307b82 */ /* 0x000e240000000800 */
[----:B---3--:R-:W-:-:S04]  /*01c0*/  IADD3 R120, P0, P1, R120, R6, R121 ;  /* 0x0000000678787210 */ /* 0x008fc8000791e079 */
[----:B------:R-:W-:Y:S02]  /*01d0*/  IADD3.X R121, R2, R7, R0, P0, P1 ;  /* 0x0000000702797210 */ /* 0x000fe400007e2400 */
[CC--:B------:R-:W-:Y:S01]  /*01e0*/  LEA R164, P0, R3.reuse, R120.reuse, 0x4 ;  /* 0x0000007803a47211 */ /* 0x0c0fe200078020ff */
[----:B------:R-:W-:Y:S01]  /*01f0*/  IMAD R7, R3, 0x30, RZ ;  /* 0x0000003003077824 */ /* 0x000fe200078e02ff */
[-C--:B------:R-:W-:Y:S01]  /*0200*/  IADD3 R20, P1, R105, R120.reuse, RZ ;  /* 0x0000007869147210 */ /* 0x080fe20007f3e0ff */
[----:B------:R-:W-:Y:S01]  /*0210*/  IMAD R103, R3, 0xa0, RZ ;  /* 0x000000a003677824 */ /* 0x000fe200078e02ff */
[-C--:B------:R-:W-:Y:S01]  /*0220*/  LEA.HI.X.SX32 R165, R5, R121.reuse, 0x1, P0 ;  /* 0x0000007905a57211 */ /* 0x080fe200000f0eff */
[----:B------:R-:W-:Y:S01]  /*0230*/  IMAD R101, R3, 0xb0, RZ ;  /* 0x000000b003657824 */ /* 0x000fe200078e02ff */
[-C--:B------:R-:W-:Y:S01]  /*0240*/  IADD3 R4, P0, R9, R120.reuse, RZ ;  /* 0x0000007809047210 */ /* 0x080fe20007f1e0ff */
[----:B------:R-:W-:Y:S01]  /*0250*/  IMAD R157, R3, 0x18, RZ ;  /* 0x00000018039d7824 */ /* 0x000fe200078e02ff */
[-C--:B------:R-:W-:Y:S01]  /*0260*/  LEA.HI.X.SX32 R21, R39, R121.reuse, 0x1, P1 ;  /* 0x0000007927157211 */ /* 0x080fe200008f0eff */
[----:B------:R-:W-:Y:S01]  /*0270*/  IMAD R29, R3, 0xc0, RZ ;  /* 0x000000c0031d7824 */ /* 0x000fe200078e02ff */
[-C--:B------:R-:W-:Y:S01]  /*0280*/  LEA.HI.X.SX32 R5, R145, R121.reuse, 0x1, P0 ;  /* 0x0000007991057211 */ /* 0x080fe200000f0eff */
[----:B------:R-:W-:Y:S01]  /*0290*/  IMAD R51, R3, 0x58, RZ ;  /* 0x0000005803337824 */ /* 0x000fe200078e02ff */
[-C--:B------:R-:W-:Y:S01]  /*02a0*/  IADD3 R138, P0, R7, R120.reuse, RZ ;  /* 0x00000078078a7210 */ /* 0x080fe20007f1e0ff */
[----:B------:R-:W-:Y:S01]  /*02b0*/  IMAD R13, R3, 0x60, RZ ;  /* 0x00000060030d7824 */ /* 0x000fe200078e02ff */
[-C--:B------:R-:W-:Y:S01]  /*02c0*/  IADD3 R8, P1, R103, R120.reuse, RZ ;  /* 0x0000007867087210 */ /* 0x080fe20007f3e0ff */
[----:B------:R-:W-:Y:S01]  /*02d0*/  IMAD R15, R3, 0x38, RZ ;  /* 0x00000038030f7824 */ /* 0x000fe200078e02ff */
[-C--:B------:R-:W-:Y:S01]  /*02e0*/  IADD3 R10, P2, R101, R120.reuse, RZ ;  /* 0x00000078650a7210 */ /* 0x080fe20007f5e0ff */
[----:B------:R3:W2:Y:S01]  /*02f0*/  LDG.E.U16 R25, desc[UR60][R4.64] ;  /* 0x0000003c04197981 */ /* 0x0006a2000c1e1500 */
[-C--:B------:R-:W-:Y:S01]  /*0300*/  LEA.HI.X.SX32 R139, R157, R121.reuse, 0x1, P0 ;  /* 0x000000799d8b7211 */ /* 0x080fe200000f0eff */
[----:B------:R-:W-:Y:S01]  /*0310*/  IMAD R79, R3, 0xe0, RZ ;  /* 0x000000e0034f7824 */ /* 0x000fe200078e02ff */
[-C--:B------:R-:W-:Y:S01]  /*0320*/  IADD3 R12, P0, R29, R120.reuse, RZ ;  /* 0x000000781d0c7210 */ /* 0x080fe20007f1e0ff */
[----:B------:R-:W-:Y:S01]  /*0330*/  IMAD R195, R3, 0x1c, RZ ;  /* 0x0000001c03c37824 */ /* 0x000fe200078e02ff */
[-C--:B------:R-:W-:Y:S01]  /*0340*/  LEA.HI.X.SX32 R9, R9, R121.reuse, 0x1, P1 ;  /* 0x0000007909097211 */ /* 0x080fe200008f0eff */
[----:B------:R-:W-:Y:S01]  /*0350*/  IMAD R109, R3, 0x70, RZ ;  /* 0x00000070036d7824 */ /* 0x000fe200078e02ff */
[-C--:B------:R-:W-:Y:S01]  /*0360*/  IADD3 R6, P1, R13, R120.reuse, RZ ;  /* 0x000000780d067210 */ /* 0x080fe20007f3e0ff */
[----:B------:R5:W2:Y:S01]  /*0370*/  LDG.E.U16 R20, desc[UR60][R20.64] ;  /* 0x0000003c14147981 */ /* 0x000aa2000c1e1500 */
[-C--:B------:R-:W-:Y:S01]  /*0380*/  LEA.HI.X.SX32 R11, R51, R121.reuse, 0x1, P2 ;  /* 0x00000079330b7211 */ /* 0x080fe200010f0eff */
[----:B------:R-:W-:Y:S01]  /*0390*/  IMAD R95, R3, 0xd0, RZ ;  /* 0x000000d0035f7824 */ /* 0x000fe200078e02ff */
[-C--:B------:R-:W-:Y:S01]  /*03a0*/  LEA.HI.X.SX32 R13, R13, R121.reuse, 0x1, P0 ;  /* 0x000000790d0d7211 */ /* 0x080fe200000f0eff */
[----:B------:R-:W-:Y:S01]  /*03b0*/  IMAD R81, R3, 0xb8, RZ ;  /* 0x000000b803517824 */ /* 0x000fe200078e02ff */
[-C--:B---3--:R-:W-:Y:S01]  /*03c0*/  IADD3 R4, P0, R15, R120.reuse, RZ ;  /* 0x000000780f047210 */ /* 0x088fe20007f1e0ff */
[----:B------:R3:W2:Y:S01]  /*03d0*/  LDG.E.U16 R43, desc[UR60][R10.64] ;  /* 0x0000003c0a2b7981 */ /* 0x0006a2000c1e1500 */
[-C--:B------:R-:W-:Y:S01]  /*03e0*/  LEA.HI.X.SX32 R7, R7, R121.reuse, 0x1, P1 ;  /* 0x0000007907077211 */ /* 0x080fe200008f0eff */
[----:B------:R-:W-:Y:S01]  /*03f0*/  IMAD R49, R3, 0x68, RZ ;  /* 0x0000006803317824 */ /* 0x000fe200078e02ff */
[-C--:B------:R-:W-:Y:S01]  /*0400*/  LEA.HI.X.SX32 R5, R195, R121.reuse, 0x1, P0 ;  /* 0x00000079c3057211 */ /* 0x080fe200000f0eff */
[----:B-----5:R-:W-:Y:S01]  /*0410*/  IMAD R21, R3, 0xf0, RZ ;  /* 0x000000f003157824 */ /* 0x020fe200078e02ff */
[-C--:B------:R-:W-:Y:S01]  /*0420*/  IADD3 R108, P0, R109, R120.reuse, RZ ;  /* 0x000000786d6c7210 */ /* 0x080fe20007f1e0ff */
[----:B------:R5:W2:Y:S01]  /*0430*/  LDG.E.U16 R23, desc[UR60][R8.64] ;  /* 0x0000003c08177981 */ /* 0x000aa2000c1e1500 */
[----:B------:R-:W-:Y:S01]  /*0440*/  IMAD R199, R3, 0x5c, RZ ;  /* 0x0000005c03c77824 */ /* 0x000fe200078e02ff */
[----:B------:R-:W2:Y:S01]  /*0450*/  LDC R24, c[0x0][0x248] ;  /* 0x00009200ff187b82 */ /* 0x000ea20000000800 */
[-C--:B---3--:R-:W-:Y:S01]  /*0460*/  IADD3 R10, P2, R79, R120.reuse, RZ ;  /* 0x000000784f0a7210 */ /* 0x088fe20007f5e0ff */
[----:B------:R3:W2:Y:S03]  /*0470*/  LDG.E.U16 R0, desc[UR60][R6.64] ;  /* 0x0000003c06007981 */ /* 0x0006a6000c1e1500 */
[-C--:B------:R-:W-:Y:S01]  /*0480*/  LEA.HI.X.SX32 R11, R109, R121.reuse, 0x1, P2 ;  /* 0x000000796d0b7211 */ /* 0x080fe200010f0eff */
[----:B------:R-:W-:Y:S01]  /*0490*/  IMAD R83, R3, 0xf8, RZ ;  /* 0x000000f803537824 */ /* 0x000fe200078e02ff */
[-C--:B-----5:R-:W-:Y:S01]  /*04a0*/  IADD3 R8, P1, R95, R120.reuse, RZ ;  /* 0x000000785f087210 */ /* 0x0a0fe20007f3e0ff */
[----:B------:R-:W-:Y:S01]  /*04b0*/  IMAD R201, R3, 0x7c, RZ ;  /* 0x0000007c03c97824 */ /* 0x000fe200078e02ff */
[-C--:B------:R-:W-:Y:S01]  /*04c0*/  IADD3 R14, P2, R21, R120.reuse, RZ ;  /* 0x00000078150e7210 */ /* 0x080fe20007f5e0ff */
[----:B------:R-:W-:Y:S01]  /*04d0*/  IMAD R33, R3, 0x12, RZ ;  /* 0x0000001203217824 */ /* 0x000fe200078e02ff */
[-C--:B------:R-:W-:Y:S01]  /*04e0*/  LEA.HI.X.SX32 R109, R15, R121.reuse, 0x1, P0 ;  /* 0x000000790f6d7211 */ /* 0x080fe200000f0eff */
[----:B---3--:R-:W-:Y:S01]  /*04f0*/  IMAD R7, R3, 0x78, RZ ;  /* 0x0000007803077824 */ /* 0x008fe200078e02ff */
[-C--:B------:R-:W-:Y:S01]  /*0500*/  IADD3 R6, P0, R81, R120.reuse, RZ ;  /* 0x0000007851067210 */ /* 0x080fe20007f1e0ff */
[----:B------:R-:W-:Y:S01]  /*0510*/  IMAD R37, R3, 0x32, RZ ;  /* 0x0000003203257824 */ /* 0x000fe200078e02ff */
[-C--:B------:R-:W-:Y:S01]  /*0520*/  LEA.HI.X.SX32 R9, R49, R121.reuse, 0x1, P1 ;  /* 0x0000007931097211 */ /* 0x080fe200008f0eff */
[----:B------:R3:W5:Y:S01]  /*0530*/  LDG.E.U16 R63, desc[UR60][R4.64] ;  /* 0x0000003c043f7981 */ /* 0x000762000c1e1500 */
[-C--:B------:R-:W-:Y:S01]  /*0540*/  IADD3 R60, P1, R7, R120.reuse, RZ ;  /* 0x00000078073c7210 */ /* 0x080fe20007f3e0ff */
[----:B------:R-:W-:Y:S01]  /*0550*/  IMAD R41, R3, 0x42, RZ ;  /* 0x0000004203297824 */ /* 0x000fe200078e02ff */
[-C--:B------:R-:W-:Y:S01]  /*0560*/  LEA.HI.X.SX32 R15, R7, R121.reuse, 0x1, P2 ;  /* 0x00000079070f7211 */ /* 0x080fe200010f0eff */
[----:B------:R-:W-:Y:S01]  /*0570*/  IMAD R197, R3, 0x3c, RZ ;  /* 0x0000003c03c57824 */ /* 0x000fe200078e02ff */
[-C--:B------:R-:W-:Y:S01]  /*0580*/  LEA.HI.X.SX32 R7, R199, R121.reuse, 0x1, P0 ;  /* 0x00000079c7077211 */ /* 0x080fe200000f0eff */
[----:B------:R-:W-:Y:S01]  /*0590*/  IMAD R35, R3, 0x22, RZ ;  /* 0x0000002203237824 */ /* 0x000fe200078e02ff */
[-C--:B------:R-:W-:Y:S01]  /*05a0*/  IADD3 R54, P2, R83, R120.reuse, RZ ;  /* 0x0000007853367210 */ /* 0x080fe20007f5e0ff */
[----:B------:R-:W5:Y:S01]  /*05b0*/  LDG.E.U16 R28, desc[UR60][R10.64] ;  /* 0x0000003c0a1c7981 */ /* 0x000f62000c1e1500 */
[-C--:B------:R-:W-:Y:S01]  /*05c0*/  IADD3 R162, P0, R33, R120.reuse, RZ ;  /* 0x0000007821a27210 */ /* 0x080fe20007f1e0ff */
[----:B------:R-:W-:Y:S01]  /*05d0*/  IMAD R65, R3, 0x62, RZ ;  /* 0x0000006203417824 */ /* 0x000fe200078e02ff */
[----:B------:R-:W-:Y:S01]  /*05e0*/  LEA.HI.X.SX32 R55, R201, R121, 0x1, P2 ;  /* 0x00000079c9377211 */ /* 0x000fe200010f0eff */
[----:B------:R1:W5:Y:S01]  /*05f0*/  LDG.E.U16 R57, desc[UR60][R6.64] ;  /* 0x0000003c06397981 */ /* 0x000362000c1e1500 */
[C---:B---3--:R-:W-:Y:S01]  /*0600*/  LEA R5, R3.reuse, R3, 0x3 ;  /* 0x0000000303057211 */ /* 0x048fe200078e18ff */
[----:B------:R-:W-:Y:S01]  /*0610*/  IMAD R47, R3, 0x52, RZ ;  /* 0x00000052032f7824 */ /* 0x000fe200078e02ff */
[-C--:B------:R-:W-:Y:S01]  /*0620*/  IADD3 R136, P2, R37, R120.reuse, RZ ;  /* 0x0000007825887210 */ /* 0x080fe20007f5e0ff */
[----:B------:R-:W3:Y:S01]  /*0630*/  LDG.E.U16 R27, desc[UR60][R8.64] ;  /* 0x0000003c081b7981 */ /* 0x000ee2000c1e1500 */
[-C--:B------:R-:W-:Y:S01]  /*0640*/  LEA.HI.X.SX32 R163, R5, R121.reuse, 0x1, P0 ;  /* 0x0000007905a37211 */ /* 0x080fe200000f0eff */
[----:B------:R-:W-:Y:S01]  /*0650*/  IMAD R107, R3, 0x82, RZ ;  /* 0x00000082036b7824 */ /* 0x000fe200078e02ff */
[----:B------:R-:W-:Y:S01]  /*0660*/  LEA.HI.X.SX32 R61, R197, R121, 0x1, P1 ;  /* 0x00000079c53d7211 */ /* 0x000fe200008f0eff */
[----:B------:R4:W5:Y:S01]  /*0670*/  LDG.E.U16 R11, desc[UR60][R14.64] ;  /* 0x0000003c0e0b7981 */ /* 0x000962000c1e1500 */
[C---:B------:R-:W-:Y:S01]  /*0680*/  LEA R17, R3.reuse, R3, 0x6 ;  /* 0x0000000303117211 */ /* 0x040fe200078e30ff */
[----:B-1----:R-:W-:Y:S01]  /*0690*/  IMAD R7, R3, 0x19, RZ ;  /* 0x0000001903077824 */ /* 0x002fe200078e02ff */
[-C--:B------:R-:W-:Y:S01]  /*06a0*/  IADD3 R6, P0, R41, R120.reuse, RZ ;  /* 0x0000007829067210 */ /* 0x080fe20007f1e0ff */
[----:B------:R-:W-:Y:S01]  /*06b0*/  IMAD R5, R3, 0x72, RZ ;  /* 0x0000007203057824 */ /* 0x000fe200078e02ff */
[-C--:B------:R-:W-:Y:S01]  /*06c0*/  IADD3 R150, P1, R35, R120.reuse, RZ ;  /* 0x0000007823967210 */ /* 0x080fe20007f3e0ff */
[----:B------:R1:W3:Y:S01]  /*06d0*/  LDG.E.U16 R19, desc[UR60][R12.64] ;  /* 0x0000003c0c137981 */ /* 0x0002e2000c1e1500 */
[----:B------:R-:W-:Y:S01]  /*06e0*/  LEA.HI.X.SX32 R137, R7, R121, 0x1, P2 ;  /* 0x0000007907897211 */ /* 0x000fe200010f0eff */
[C---:B------:R-:W-:Y:S01]  /*06f0*/  IMAD R130, R3.reuse, 0xb2, RZ ;  /* 0x000000b203827824 */ /* 0x040fe200078e02ff */
[CC--:B------:R-:W-:Y:S01]  /*0700*/  LEA R7, R3.reuse, R3.reuse, 0x5 ;  /* 0x0000000303077211 */ /* 0x0c0fe200078e28ff */
[C---:B----4-:R-:W-:Y:S01]  /*0710*/  IMAD R15, R3.reuse, 0x39, RZ ;  /* 0x00000039030f7824 */ /* 0x050fe200078e02ff */
[C---:B------:R-:W-:Y:S01]  /*0720*/  LEA R9, R3.reuse, R3, 0x4 ;  /* 0x0000000303097211 */ /* 0x040fe200078e20ff */
[----:B------:R-:W-:Y:S01]  /*0730*/  IMAD R106, R3, 0xa2, RZ ;  /* 0x000000a2036a7824 */ /* 0x000fe200078e02ff */
[-C--:B------:R-:W-:Y:S01]  /*0740*/  LEA.HI.X.SX32 R7, R7, R121.reuse, 0x1, P0 ;  /* 0x0000007907077211 */ /* 0x080fe200000f0eff */
[----:B------:R4:W5:Y:S01]  /*0750*/  LDG.E.U16 R136, desc[UR60][R136.64] ;  /* 0x0000003c88887981 */ /* 0x000962000c1e1500 */
[-C--:B------:R-:W-:Y:S01]  /*0760*/  IADD3 R14, P0, R5, R120.reuse, RZ ;  /* 0x00000078050e7210 */ /* 0x080fe20007f1e0ff */
[----:B-1----:R-:W-:Y:S01]  /*0770*/  IMAD R13, R3, 0x31, RZ ;  /* 0x00000031030d7824 */ /* 0x002fe200078e02ff */
[-C--:B------:R-:W-:Y:S01]  /*0780*/  IADD3 R12, P2, R65, R120.reuse, RZ ;  /* 0x00000078410c7210 */ /* 0x080fe20007f5e0ff */
[----:B------:R1:W5:Y:S01]  /*0790*/  LDG.E.U16 R93, desc[UR60][R6.64] ;  /* 0x0000003c065d7981 */ /* 0x000362000c1e1500 */
[-C--:B------:R-:W-:Y:S01]  /*07a0*/  LEA.HI.X.SX32 R151, R9, R121.reuse, 0x1, P1 ;  /* 0x0000007909977211 */ /* 0x080fe200008f0eff */
[----:B------:R-:W-:Y:S01]  /*07b0*/  IMAD R9, R3, 0x29, RZ ;  /* 0x0000002903097824 */ /* 0x000fe200078e02ff */
[-C--:B------:R-:W-:Y:S01]  /*07c0*/  LEA.HI.X.SX32 R15, R15, R121.reuse, 0x1, P0 ;  /* 0x000000790f0f7211 */ /* 0x080fe200000f0eff */
[----:B------:R-:W-:Y:S01]  /*07d0*/  IMAD R45, R3, 0x51, RZ ;  /* 0x00000051032d7824 */ /* 0x000fe200078e02ff */
[-C--:B------:R-:W-:Y:S01]  /*07e0*/  IADD3 R8, P1, R47, R120.reuse, RZ ;  /* 0x000000782f087210 */ /* 0x080fe20007f3e0ff */
[----:B----4-:R-:W-:Y:S01]  /*07f0*/  IMAD R137, R3, 0x92, RZ ;  /* 0x0000009203897824 */ /* 0x010fe200078e02ff */
[-C--:B------:R-:W-:Y:S01]  /*0800*/  LEA.HI.X.SX32 R13, R13, R121.reuse, 0x1, P2 ;  /* 0x000000790d0d7211 */ /* 0x080fe200010f0eff */
[----:B------:R4:W5:Y:S01]  /*0810*/  LDG.E.U16 R117, desc[UR60][R14.64] ;  /* 0x0000003c0e757981 */ /* 0x000962000c1e1500 */
[----:B------:R-:W-:Y:S01]  /*0820*/  IMAD R131, R3, 0xc2, RZ ;  /* 0x000000c203837824 */ /* 0x000fe200078e02ff */
[-C--:B-1----:R-:W-:Y:S01]  /*0830*/  IADD3 R6, P0, R107, R120.reuse, RZ ;  /* 0x000000786b067210 */ /* 0x082fe20007f1e0ff */
[----:B------:R-:W-:Y:S01]  /*0840*/  IMAD R31, R3, 0x49, RZ ;  /* 0x00000049031f7824 */ /* 0x000fe200078e02ff */
[-C--:B------:R-:W-:Y:S01]  /*0850*/  LEA.HI.X.SX32 R9, R9, R121.reuse, 0x1, P1 ;  /* 0x0000007909097211 */ /* 0x080fe200008f0eff */
[----:B------:R1:W5:Y:S01]  /*0860*/  LDG.E.U16 R118, desc[UR60][R12.64] ;  /* 0x0000003c0c767981 */ /* 0x000362000c1e1500 */
[-C--:B------:R-:W-:Y:S01]  /*0870*/  LEA.HI.X.SX32 R7, R17, R121.reuse, 0x1, P0 ;  /* 0x0000007911077211 */ /* 0x080fe200000f0eff */
[C---:B------:R-:W-:Y:S01]  /*0880*/  IMAD R124, R3.reuse, 0xd2, RZ ;  /* 0x000000d2037c7824 */ /* 0x040fe200078e02ff */
[----:B------:R-:W0:Y:S01]  /*0890*/  LDC R2, c[0x0][0x248] ;  /* 0x00009200ff027b82 */ /* 0x000e220000000800 */
[----:B------:R1:W5:Y:S01]  /*08a0*/  LDG.E.U16 R119, desc[UR60][R8.64] ;  /* 0x0000003c08777981 */ /* 0x000362000c1e1500 */
[C---:B----4-:R-:W-:Y:S01]  /*08b0*/  IMAD R15, R3.reuse, 0x59, RZ ;  /* 0x00000059030f7824 */ /* 0x050fe200078e02ff */
[-C--:B------:R-:W-:Y:S01]  /*08c0*/  IADD3 R14, P0, R130, R120.reuse, RZ ;  /* 0x00000078820e7210 */ /* 0x080fe20007f1e0ff */
[C---:B------:R-:W-:Y:S01]  /*08d0*/  IMAD R17, R3.reuse, 0x61, RZ ;  /* 0x0000006103117824 */ /* 0x040fe200078e02ff */
[----:B------:R4:W5:Y:S01]  /*08e0*/  LDG.E.U16 R116, desc[UR60][R6.64] ;  /* 0x0000003c06747981 */ /* 0x000962000c1e1500 */
[-C--:B-1----:R-:W-:Y:S01]  /*08f0*/  IADD3 R12, P2, R106, R120.reuse, RZ ;  /* 0x000000786a0c7210 */ /* 0x082fe20007f5e0ff */
[----:B------:R-:W-:Y:S01]  /*0900*/  IMAD R122, R3, 0xe2, RZ ;  /* 0x000000e2037a7824 */ /* 0x000fe200078e02ff */
[-C--:B------:R-:W-:Y:S01]  /*0910*/  LEA.HI.X.SX32 R15, R15, R121.reuse, 0x1, P0 ;  /* 0x000000790f0f7211 */ /* 0x080fe200000f0eff */
        /* <DEDUP_REMOVED lines=10> */
[----:B------:R1:W5:Y:S01]  /*09c0*/  LDG.E.U16 R114, desc[UR60][R12.64] ;  /* 0x0000003c0c727981 */ /* 0x000362000c1e1500 */
[-C--:B----4-:R-:W-:Y:S01]  /*09d0*/  IADD3 R6, P1, R124, R120.reuse, RZ ;  /* 0x000000787c067210 */ /* 0x090fe20007f3e0ff */
[----:B------:R-:W4:Y:S01]  /*09e0*/  LDC R26, c[0x0][0x248] ;  /* 0x00009200ff1a7b82 */ /* 0x000f220000000800 */
[-C--:B------:R-:W-:Y:S01]  /*09f0*/  IADD3 R86, P0, R122, R120.reuse, RZ ;  /* 0x000000787a567210 */ /* 0x080fe20007f1e0ff */
[----:B------:R1:W5:Y:S01]  /*0a00*/  LDG.E.U16 R113, desc[UR60][R16.64] ;  /* 0x0000003c10717981 */ /* 0x000362000c1e1500 */
[-C--:B------:R-:W-:Y:S01]  /*0a10*/  LEA.HI.X.SX32 R7, R31, R121.reuse, 0x1, P1 ;  /* 0x000000791f077211 */ /* 0x080fe200008f0eff */
[----:B------:R-:W-:Y:S01]  /*0a20*/  IMAD R31, R3, 0xa, RZ ;  /* 0x0000000a031f7824 */ /* 0x000fe200078e02ff */
[-C--:B------:R-:W-:Y:S01]  /*0a30*/  LEA.HI.X.SX32 R87, R45, R121.reuse, 0x1, P0 ;  /* 0x000000792d577211 */ /* 0x080fe200000f0eff */
[----:B------:R1:W5:Y:S02]  /*0a40*/  LDG.E.U16 R115, desc[UR60][R8.64] ;  /* 0x0000003c08737981 */ /* 0x000364000c1e1500 */
[C---:B-1----:R-:W-:Y:S01]  /*0a50*/  SHF.L.U32 R13, R3.reuse, 0x1, RZ ;  /* 0x00000001030d7819 */ /* 0x042fe200000006ff */
[----:B------:R-:W1:Y:S01]  /*0a60*/  LDC R78, c[0x0][0x248] ;  /* 0x00009200ff4e7b82 */ /* 0x000e620000000800 */
[-C--:B------:R-:W-:Y:S01]  /*0a70*/  LEA R174, P1, R3, R120.reuse, 0x2 ;  /* 0x0000007803ae7211 */ /* 0x080fe200078210ff */
[----:B------:R0:W5:Y:S01]  /*0a80*/  LDG.E.U16 R111, desc[UR60][R14.64] ;  /* 0x0000003c0e6f7981 */ /* 0x000162000c1e1500 */
[-C--:B------:R-:W-:Y:S01]  /*0a90*/  IADD3 R176, P0, R13, R120.reuse, RZ ;  /* 0x000000780db07210 */ /* 0x080fe20007f1e0ff */
[----:B------:R-:W-:Y:S01]  /*0aa0*/  IMAD R17, R3, 0x14, RZ ;  /* 0x0000001403117824 */ /* 0x000fe200078e02ff */
[-C--:B------:R-:W-:Y:S01]  /*0ab0*/  LEA.HI.X.SX32 R175, R13, R121.reuse, 0x1, P1 ;  /* 0x000000790daf7211 */ /* 0x080fe200008f0eff */
[----:B------:R0:W5:Y:S01]  /*0ac0*/  LDG.E.U16 R112, desc[UR60][R6.64] ;  /* 0x0000003c06707981 */ /* 0x000162000c1e1500 */
[----:B------:R-:W-:Y:S01]  /*0ad0*/  IMAD R9, R3, 0x79, RZ ;  /* 0x0000007903097824 */ /* 0x000fe200078e02ff */
[----:B------:R-:W-:Y:S01]  /*0ae0*/  IADD3 R8, P2, R125, R120, RZ ;  /* 0x000000787d087210 */ /* 0x000fe20007f5e0ff */
[----:B------:R-:W1:Y:S01]  /*0af0*/  LDC R82, c[0x0][0x248] ;  /* 0x00009200ff527b82 */ /* 0x000e620000000800 */
[C---:B------:R-:W-:Y:S01]  /*0b00*/  LEA.HI.X.SX32 R177, R3.reuse, R121, 0x1, P0 ;  /* 0x0000007903b17211 */ /* 0x040fe200000f0eff */
[----:B------:R-:W5:Y:S01]  /*0b10*/  LDG.E.U16 R60, desc[UR60][R60.64] ;  /* 0x0000003c3c3c7981 */ /* 0x000f62000c1e1500 */
[----:B0-----:R-:W-:-:S02]  /*0b20*/  LEA R15, R3, R3, 0x2 ;  /* 0x00000003030f7211 */ /* 0x001fc400078e10ff */
[-C--:B------:R-:W-:Y:S01]  /*0b30*/  IADD3 R168, P0, R31, R120.reuse, RZ ;  /* 0x000000781fa87210 */ /* 0x080fe20007f1e0ff */
[----:B------:R-:W-:Y:S01]  /*0b40*/  IMAD R13, R3, 0x1a, RZ ;  /* 0x0000001a030d7824 */ /* 0x000fe200078e02ff */
[-C--:B------:R-:W-:Y:S01]  /*0b50*/  IADD3 R160, P1, R17, R120.reuse, RZ ;  /* 0x0000007811a07210 */ /* 0x080fe20007f3e0ff */
[----:B------:R-:W-:Y:S01]  /*0b60*/  IMAD R7, R3, 0x24, RZ ;  /* 0x0000002403077824 */ /* 0x000fe200078e02ff */
[-C--:B------:R-:W-:Y:S01]  /*0b70*/  LEA.HI.X.SX32 R9, R9, R121.reuse, 0x1, P2 ;  /* 0x0000007909097211 */ /* 0x080fe200010f0eff */
[----:B------:R-:W-:Y:S01]  /*0b80*/  IMAD R53, R3, 0xc8, RZ ;  /* 0x000000c803357824 */ /* 0x000fe200078e02ff */
[-C--:B------:R-:W-:Y:S01]  /*0b90*/  LEA.HI.X.SX32 R169, R15, R121.reuse, 0x1, P0 ;  /* 0x000000790fa97211 */ /* 0x080fe200000f0eff */
[----:B------:R-:W-:Y:S01]  /*0ba0*/  IMAD R15, R3, 0x34, RZ ;  /* 0x00000034030f7824 */ /* 0x000fe200078e02ff */
[-C--:B------:R-:W-:Y:S01]  /*0bb0*/  LEA.HI.X.SX32 R161, R31, R121.reuse, 0x1, P1 ;  /* 0x000000791fa17211 */ /* 0x080fe200008f0eff */
[----:B------:R0:W5:Y:S01]  /*0bc0*/  LDG.E.U16 R110, desc[UR60][R8.64] ;  /* 0x0000003c086e7981 */ /* 0x000162000c1e1500 */
[-C--:B------:R-:W-:Y:S01]  /*0bd0*/  IADD3 R144, P2, R145, R120.reuse, RZ ;  /* 0x0000007891907210 */ /* 0x080fe20007f5e0ff */
[----:B------:R-:W1:Y:S01]  /*0be0*/  LDC R84, c[0x0][0x248] ;  /* 0x00009200ff547b82 */ /* 0x000e620000000800 */
[-C--:B------:R-:W-:Y:S01]  /*0bf0*/  IADD3 R148, P0, R7, R120.reuse, RZ ;  /* 0x0000007807947210 */ /* 0x080fe20007f1e0ff */
[----:B------:R-:W-:Y:S01]  /*0c00*/  IMAD R31, R3, 0x54, RZ ;  /* 0x00000054031f7824 */ /* 0x000fe200078e02ff */
[-C--:B------:R-:W-:Y:S01]  /*0c10*/  IADD3 R6, P1, R39, R120.reuse, RZ ;  /* 0x0000007827067210 */ /* 0x080fe20007f3e0ff */
[----:B------:R-:W-:Y:S01]  /*0c20*/  IMAD R128, R3, 0x8a, RZ ;  /* 0x0000008a03807824 */ /* 0x000fe200078e02ff */
[-C--:B------:R-:W-:Y:S01]  /*0c30*/  LEA.HI.X.SX32 R145, R17, R121.reuse, 0x1, P2 ;  /* 0x0000007911917211 */ /* 0x080fe200010f0eff */
[----:B------:R-:W-:Y:S01]  /*0c40*/  IMAD R17, R3, 0x44, RZ ;  /* 0x0000004403117824 */ /* 0x000fe200078e02ff */
[-C--:B------:R-:W-:Y:S01]  /*0c50*/  LEA.HI.X.SX32 R149, R33, R121.reuse, 0x1, P0 ;  /* 0x0000007921957211 */ /* 0x080fe200000f0eff */
[----:B0-----:R-:W-:Y:S01]  /*0c60*/  IMAD R9, R3, 0xd, RZ ;  /* 0x0000000d03097824 */ /* 0x001fe200078e02ff */
[-C--:B------:R-:W-:Y:S01]  /*0c70*/  LEA.HI.X.SX32 R7, R7, R121.reuse, 0x1, P1 ;  /* 0x0000007907077211 */ /* 0x080fe200008f0eff */
[----:B------:R-:W-:Y:S01]  /*0c80*/  IMAD R123, R3, 0x9a, RZ ;  /* 0x0000009a037b7824 */ /* 0x000fe200078e02ff */
[-C--:B------:R-:W-:Y:S01]  /*0c90*/  IADD3 R154, P0, R13, R120.reuse, RZ ;  /* 0x000000780d9a7210 */ /* 0x080fe20007f1e0ff */
[----:B------:R-:W-:Y:S01]  /*0ca0*/  IMAD R129, R3, 0xaa, RZ ;  /* 0x000000aa03817824 */ /* 0x000fe200078e02ff */
[-C--:B------:R-:W-:Y:S01]  /*0cb0*/  IADD3 R134, P1, R15, R120.reuse, RZ ;  /* 0x000000780f867210 */ /* 0x080fe20007f3e0ff */
[----:B------:R0:W5:Y:S01]  /*0cc0*/  LDG.E.U16 R62, desc[UR60][R6.64] ;  /* 0x0000003c063e7981 */ /* 0x000162000c1e1500 */
[-C--:B------:R-:W-:Y:S01]  /*0cd0*/  IADD3 R14, P2, R49, R120.reuse, RZ ;  /* 0x00000078310e7210 */ /* 0x080fe20007f5e0ff */
[----:B------:R-:W1:Y:S01]  /*0ce0*/  LDC R80, c[0x0][0x248] ;  /* 0x00009200ff507b82 */ /* 0x000e620000000800 */
[-C--:B------:R-:W-:Y:S01]  /*0cf0*/  LEA.HI.X.SX32 R155, R9, R121.reuse, 0x1, P0 ;  /* 0x00000079099b7211 */ /* 0x080fe200000f0eff */
[----:B------:R-:W-:Y:S01]  /*0d00*/  IMAD R33, R3, 0x64, RZ ;  /* 0x0000006403217824 */ /* 0x000fe200078e02ff */
[-C--:B------:R-:W-:Y:S01]  /*0d10*/  LEA.HI.X.SX32 R135, R13, R121.reuse, 0x1, P1 ;  /* 0x000000790d877211 */ /* 0x080fe200008f0eff */
[----:B------:R-:W-:Y:S01]  /*0d20*/  IMAD R13, R3, 0x2a, RZ ;  /* 0x0000002a030d7824 */ /* 0x000fe200078e02ff */
[-C--:B------:R-:W-:Y:S01]  /*0d30*/  IADD3 R8, P0, R17, R120.reuse, RZ ;  /* 0x0000007811087210 */ /* 0x080fe20007f1e0ff */
[----:B------:R-:W5:Y:S01]  /*0d40*/  LDG.E.U16 R108, desc[UR60][R108.64] ;  /* 0x0000003c6c6c7981 */ /* 0x000f62000c1e1500 */
[-C--:B------:R-:W-:Y:S01]  /*0d50*/  LEA.HI.X.SX32 R15, R15, R121.reuse, 0x1, P2 ;  /* 0x000000790f0f7211 */ /* 0x080fe200010f0eff */
[----:B------:R-:W1:Y:S01]  /*0d60*/  LDC R94, c[0x0][0x248] ;  /* 0x00009200ff5e7b82 */ /* 0x000e620000000800 */
[----:B------:R-:W-:Y:S01]  /*0d70*/  IADD3 R16, P1, R77, R120, RZ ;  /* 0x000000784d107210 */ /* 0x000fe20007f3e0ff */
[----:B0-----:R-:W-:Y:S01]  /*0d80*/  IMAD R7, R3, 0x15, RZ ;  /* 0x0000001503077824 */ /* 0x001fe200078e02ff */
[-C--:B------:R-:W-:Y:S01]  /*0d90*/  LEA.HI.X.SX32 R9, R35, R121.reuse, 0x1, P0 ;  /* 0x0000007923097211 */ /* 0x080fe200000f0eff */
[----:B------:R0:W5:Y:S01]  /*0da0*/  LDG.E.U16 R61, desc[UR60][R14.64] ;  /* 0x0000003c0e3d7981 */ /* 0x000162000c1e1500 */
[----:B------:R-:W-:-:S02]  /*0db0*/  LEA.HI.X.SX32 R17, R17, R121, 0x1, P1 ;  /* 0x0000007911117211 */ /* 0x000fc400008f0eff */
[-C--:B------:R-:W-:Y:S01]  /*0dc0*/  IADD3 R6, P0, R13, R120.reuse, RZ ;  /* 0x000000780d067210 */ /* 0x080fe20007f1e0ff */
[----:B------:R4:W5:Y:S01]  /*0dd0*/  LDG.E.U16 R99, desc[UR60][R8.64] ;  /* 0x0000003c08637981 */ /* 0x000962000c1e1500 */
[-C--:B------:R-:W-:Y:S01]  /*0de0*/  IADD3 R12, P1, R31, R120.reuse, RZ ;  /* 0x000000781f0c7210 */ /* 0x080fe20007f3e0ff */
[----:B------:R-:W1:Y:S01]  /*0df0*/  LDC R100, c[0x0][0x248] ;  /* 0x00009200ff647b82 */ /* 0x000e620000000800 */
[-C--:B------:R-:W-:Y:S01]  /*0e00*/  LEA.HI.X.SX32 R7, R7, R121.reuse, 0x1, P0 ;  /* 0x0000007907077211 */ /* 0x080fe200000f0eff */
[----:B------:R4:W5:Y:S01]  /*0e10*/  LDG.E.U16 R59, desc[UR60][R16.64] ;  /* 0x0000003c103b7981 */ /* 0x000962000c1e1500 */
[-C--:B0-----:R-:W-:Y:S02]  /*0e20*/  IADD3 R14, P2, R143, R120.reuse, RZ ;  /* 0x000000788f0e7210 */ /* 0x081fe40007f5e0ff */
[-C--:B------:R-:W-:Y:S01]  /*0e30*/  LEA.HI.X.SX32 R13, R13, R121.reuse, 0x1, P1 ;  /* 0x000000790d0d7211 */ /* 0x080fe200008f0eff */
[----:B------:R0:W5:Y:S01]  /*0e40*/  LDG.E.U16 R142, desc[UR60][R6.64] ;  /* 0x0000003c068e7981 */ /* 0x000162000c1e1500 */
[-C--:B----4-:R-:W-:Y:S01]  /*0e50*/  IADD3 R8, P0, R33, R120.reuse, RZ ;  /* 0x0000007821087210 */ /* 0x090fe20007f1e0ff */
[----:B------:R-:W4:Y:S01]  /*0e60*/  LDC R102, c[0x0][0x248] ;  /* 0x00009200ff667b82 */ /* 0x000f220000000800 */
[-C--:B------:R-:W-:Y:S01]  /*0e70*/  LEA.HI.X.SX32 R15, R31, R121.reuse, 0x1, P2 ;  /* 0x000000791f0f7211 */ /* 0x080fe200010f0eff */
[----:B------:R-:W-:Y:S01]  /*0e80*/  IMAD R31, R3, 0x3a, RZ ;  /* 0x0000003a031f7824 */ /* 0x000fe200078e02ff */
[----:B------:R-:W-:Y:S01]  /*0e90*/  IADD3 R16, P1, R53, R120, RZ ;  /* 0x0000007835107210 */ /* 0x000fe20007f3e0ff */
[----:B------:R0:W5:Y:S01]  /*0ea0*/  LDG.E.U16 R98, desc[UR60][R12.64] ;  /* 0x0000003c0c627981 */ /* 0x000162000c1e1500 */
[----:B------:R-:W-:-:S02]  /*0eb0*/  LEA.HI.X.SX32 R9, R37, R121, 0x1, P0 ;  /* 0x0000007925097211 */ /* 0x000fc400000f0eff */
[-C--:B------:R-:W-:Y:S01]  /*0ec0*/  LEA.HI.X.SX32 R17, R33, R121.reuse, 0x1, P1 ;  /* 0x0000007921117211 */ /* 0x080fe200008f0eff */
[----:B0-----:R-:W-:Y:S01]  /*0ed0*/  IMAD R7, R3, 0x1d, RZ ;  /* 0x0000001d03077824 */ /* 0x001fe200078e02ff */
[-C--:B------:R-:W-:Y:S01]  /*0ee0*/  IADD3 R6, P0, R31, R120.reuse, RZ ;  /* 0x000000781f067210 */ /* 0x080fe20007f1e0ff */
[----:B------:R-:W-:Y:S01]  /*0ef0*/  IMAD R33, R3, 0x74, RZ ;  /* 0x0000007403217824 */ /* 0x000fe200078e02ff */
[----:B------:R0:W5:Y:S01]  /*0f00*/  LDG.E.U16 R97, desc[UR60][R8.64] ;  /* 0x0000003c08617981 */ /* 0x000162000c1e1500 */
[----:B------:R-:W4:Y:S01]  /*0f10*/  LDC R104, c[0x0][0x248] ;  /* 0x00009200ff687b82 */ /* 0x000f220000000800 */
[-C--:B------:R-:W-:Y:S02]  /*0f20*/  LEA.HI.X.SX32 R7, R7, R121.reuse, 0x1, P0 ;  /* 0x0000007907077211 */ /* 0x080fe400000f0eff */
[-C--:B------:R-:W-:Y:S01]  /*0f30*/  IADD3 R12, P1, R33, R120.reuse, RZ ;  /* 0x00000078210c7210 */ /* 0x080fe20007f3e0ff */
[----:B------:R0:W5:Y:S04]  /*0f40*/  LDG.E.U16 R58, desc[UR60][R14.64] ;  /* 0x0000003c0e3a7981 */ /* 0x000168000c1e1500 */
[----:B------:R0:W5:Y:S02]  /*0f50*/  LDG.E.U16 R134, desc[UR60][R134.64] ;  /* 0x0000003c86867981 */ /* 0x000164000c1e1500 */
[----:B0-----:R-:W-:Y:S01]  /*0f60*/  IMAD R9, R3, 0x45, RZ ;  /* 0x0000004503097824 */ /* 0x001fe200078e02ff */
[----:B------:R-:W-:Y:S01]  /*0f70*/  IADD3 R8, P0, R128, R120, RZ ;  /* 0x0000007880087210 */ /* 0x000fe20007f1e0ff */
[----:B------:R-:W0:Y:S01]  /*0f80*/  LDC R184, c[0x0][0x248] ;  /* 0x00009200ffb87b82 */ /* 0x000e220000000800 */
[-C--:B------:R-:W-:Y:S01]  /*0f90*/  LEA.HI.X.SX32 R13, R31, R121.reuse, 0x1, P1 ;  /* 0x000000791f0d7211 */ /* 0x080fe200008f0eff */
[----:B------:R1:W5:Y:S01]  /*0fa0*/  LDG.E.U16 R42, desc[UR60][R6.64] ;  /* 0x0000003c062a7981 */ /* 0x000362000c1e1500 */
[----:B------:R-:W-:Y:S01]  /*0fb0*/  LEA.HI.X.SX32 R9, R9, R121, 0x1, P0 ;  /* 0x0000007909097211 */ /* 0x000fe200000f0eff */
[----:B------:R-:W-:-:S02]  /*0fc0*/  IMAD R15, R3, 0x4d, RZ ;  /* 0x0000004d030f7824 */ /* 0x000fc400078e02ff */
[----:B------:R1:W5:Y:S01]  /*0fd0*/  LDG.E.U16 R56, desc[UR60][R16.64] ;  /* 0x0000003c10387981 */ /* 0x000362000c1e1500 */
[----:B------:R-:W-:Y:S01]  /*0fe0*/  IMAD R135, R3, 0xca, RZ ;  /* 0x000000ca03877824 */ /* 0x000fe200078e02ff */
[----:B------:R-:W0:Y:S02]  /*0ff0*/  LDC R189, c[0x0][0x248] ;  /* 0x00009200ffbd7b82 */ /* 0x000e240000000800 */
[----:B------:R1:W5:Y:S02]  /*1000*/  LDG.E.U16 R96, desc[UR60][R12.64] ;  /* 0x0000003c0c607981 */ /* 0x000364000c1e1500 */
[-C--:B-1----:R-:W-:Y:S02]  /*1010*/  IADD3 R6, P0, R123, R120.reuse, RZ ;  /* 0x000000787b067210 */ /* 0x082fe40007f1e0ff */
[----:B------:R1:W5:Y:S01]  /*1020*/  LDG.E.U16 R37, desc[UR60][R8.64] ;  /* 0x0000003c08257981 */ /* 0x000362000c1e1500 */
[----:B------:R-:W-:Y:S01]  /*1030*/  IMAD R17, R3, 0x55, RZ ;  /* 0x0000005503117824 */ /* 0x000fe200078e02ff */
[-C--:B------:R-:W-:Y:S01]  /*1040*/  LEA.HI.X.SX32 R7, R15, R121.reuse, 0x1, P0 ;  /* 0x000000790f077211 */ /* 0x080fe200000f0eff */
[----:B------:R-:W-:Y:S01]  /*1050*/  IMAD R109, R3, 0xe8, RZ ;  /* 0x000000e8036d7824 */ /* 0x000fe200078e02ff */
[-C--:B------:R-:W-:Y:S01]  /*1060*/  IADD3 R16, P0, R135, R120.reuse, RZ ;  /* 0x0000007887107210 */ /* 0x080fe20007f1e0ff */
[----:B------:R-:W-:Y:S01]  /*1070*/  IMAD R133, R3, 0xda, RZ ;  /* 0x000000da03857824 */ /* 0x000fe200078e02ff */
[-C--:B------:R-:W-:Y:S01]  /*1080*/  IADD3 R12, P1, R129, R120.reuse, RZ ;  /* 0x00000078810c7210 */ /* 0x080fe20007f3e0ff */
[C---:B------:R-:W-:Y:S01]  /*1090*/  IMAD R173, R3.reuse, 0x84, RZ ;  /* 0x0000008403ad7824 */ /* 0x040fe200078e02ff */
[----:B------:R4:W5:Y:S01]  /*10a0*/  LDG.E.U16 R36, desc[UR60][R6.64] ;  /* 0x0000003c06247981 */ /* 0x000962000c1e1500 */
[----:B-1----:R-:W-:Y:S01]  /*10b0*/  IMAD R9, R3, 0x65, RZ ;  /* 0x0000006503097824 */ /* 0x002fe200078e02ff */
        /* <DEDUP_REMOVED lines=9> */
[----:B----4-:R-:W-:Y:S01]  /*1150*/  IMAD R7, R3, 0x25, RZ ;  /* 0x0000002503077824 */ /* 0x010fe200078e02ff */
[-C--:B------:R-:W-:Y:S01]  /*1160*/  LEA.HI.X.SX32 R39, R9, R121.reuse, 0x1, P0 ;  /* 0x0000007909277211 */ /* 0x080fe200000f0eff */
[----:B------:R-:W-:Y:S01]  /*1170*/  IMAD R33, R3, 0x5d, RZ ;  /* 0x0000005d03217824 */ /* 0x000fe200078e02ff */
[-C--:B------:R-:W-:Y:S01]  /*1180*/  IADD3 R8, P1, R173, R120.reuse, RZ ;  /* 0x00000078ad087210 */ /* 0x080fe20007f3e0ff */
[----:B------:R-:W-:Y:S01]  /*1190*/  IMAD R127, R3, 0xea, RZ ;  /* 0x000000ea037f7824 */ /* 0x000fe200078e02ff */
[-C--:B------:R-:W-:Y:S01]  /*11a0*/  IADD3 R6, P0, R45, R120.reuse, RZ ;  /* 0x000000782d067210 */ /* 0x080fe20007f1e0ff */
[----:B------:R-:W4:Y:S01]  /*11b0*/  LDG.E.U16 R54, desc[UR60][R54.64] ;  /* 0x0000003c36367981 */ /* 0x000f22000c1e1500 */
[-C--:B------:R-:W-:Y:S01]  /*11c0*/  IADD3 R14, P2, R126, R120.reuse, RZ ;  /* 0x000000787e0e7210 */ /* 0x080fe20007f5e0ff */
[----:B------:R-:W-:Y:S01]  /*11d0*/  IMAD R49, R3, 0x5a, RZ ;  /* 0x0000005a03317824 */ /* 0x000fe200078e02ff */
[-C--:B------:R-:W-:Y:S01]  /*11e0*/  LEA.HI.X.SX32 R9, R41, R121.reuse, 0x1, P1 ;  /* 0x0000007929097211 */ /* 0x080fe200008f0eff */
[----:B------:R1:W4:Y:S01]  /*11f0*/  LDG.E.U16 R35, desc[UR60][R12.64] ;  /* 0x0000003c0c237981 */ /* 0x000322000c1e1500 */
[-C--:B------:R-:W-:Y:S01]  /*1200*/  LEA.HI.X.SX32 R7, R7, R121.reuse, 0x1, P0 ;  /* 0x0000007907077211 */ /* 0x080fe200000f0eff */
[----:B------:R-:W-:Y:S01]  /*1210*/  IMAD R180, R3, 0xb4, RZ ;  /* 0x000000b403b47824 */ /* 0x000fe200078e02ff */
[----:B------:R-:W-:Y:S01]  /*1220*/  LEA.HI.X.SX32 R15, R33, R121, 0x1, P2 ;  /* 0x00000079210f7211 */ /* 0x000fe200010f0eff */
[----:B------:R-:W-:Y:S01]  /*1230*/  IMAD R179, R3, 0xa4, RZ ;  /* 0x000000a403b37824 */ /* 0x000fe200078e02ff */
[----:B------:R0:W4:Y:S01]  /*1240*/  LDG.E.U16 R33, desc[UR60][R16.64] ;  /* 0x0000003c10217981 */ /* 0x000122000c1e1500 */
[----:B------:R-:W3:Y:S03]  /*1250*/  LDC R183, c[0x0][0x248] ;  /* 0x00009200ffb77b82 */ /* 0x000ee60000000800 */
[----:B------:R0:W4:Y:S01]  /*1260*/  LDG.E.U16 R55, desc[UR60][R30.64] ;  /* 0x0000003c1e377981 */ /* 0x000122000c1e1500 */
[----:B-1----:R-:W-:-:S03]  /*1270*/  IADD3 R12, P0, R171, R120, RZ ;  /* 0x00000078ab0c7210 */ /* 0x002fc60007f1e0ff */
[----:B------:R1:W4:Y:S01]  /*1280*/  LDG.E.U16 R92, desc[UR60][R8.64] ;  /* 0x0000003c085c7981 */ /* 0x000322000c1e1500 */
[-C--:B------:R-:W-:Y:S01]  /*1290*/  LEA.HI.X.SX32 R13, R45, R121.reuse, 0x1, P0 ;  /* 0x000000792d0d7211 */ /* 0x080fe200000f0eff */
[C---:B0-----:R-:W-:Y:S01]  /*12a0*/  IMAD R17, R3.reuse, 0x2d, RZ ;  /* 0x0000002d03117824 */ /* 0x041fe200078e02ff */
[----:B------:R-:W0:Y:S01]  /*12b0*/  LDC R186, c[0x0][0x248] ;  /* 0x00009200ffba7b82 */ /* 0x000e220000000800 */
[----:B------:R1:W4:Y:S01]  /*12c0*/  LDG.E.U16 R34, desc[UR60][R14.64] ;  /* 0x0000003c0e227981 */ /* 0x000322000c1e1500 */
[----:B------:R-:W-:Y:S01]  /*12d0*/  IMAD R31, R3, 0x75, RZ ;  /* 0x00000075031f7824 */ /* 0x000fe200078e02ff */
[-C--:B------:R-:W-:Y:S01]  /*12e0*/  IADD3 R30, P2, R127, R120.reuse, RZ ;  /* 0x000000787f1e7210 */ /* 0x080fe20007f5e0ff */
[----:B------:R-:W-:Y:S01]  /*12f0*/  IMAD R45, R3, 0x6a, RZ ;  /* 0x0000006a032d7824 */ /* 0x000fe200078e02ff */
[----:B------:R1:W4:Y:S02]  /*1300*/  LDG.E.U16 R41, desc[UR60][R6.64] ;  /* 0x0000003c06297981 */ /* 0x000324000c1e1500 */
[-C--:B-1----:R-:W-:Y:S01]  /*1310*/  IADD3 R8, P0, R49, R120.reuse, RZ ;  /* 0x0000007831087210 */ /* 0x082fe20007f1e0ff */
[----:B------:R-:W1:Y:S01]  /*1320*/  LDC R194, c[0x0][0x248] ;  /* 0x00009200ffc27b82 */ /* 0x000e620000000800 */
[----:B------:R-:W-:Y:S01]  /*1330*/  LEA.HI.X.SX32 R31, R31, R121, 0x1, P2 ;  /* 0x000000791f1f7211 */ /* 0x000fe200010f0eff */
[----:B------:R-:W-:Y:S01]  /*1340*/  IMAD R181, R3, 0xc4, RZ ;  /* 0x000000c403b57824 */ /* 0x000fe200078e02ff */
[-C--:B------:R-:W-:Y:S01]  /*1350*/  IADD3 R16, P2, R180, R120.reuse, RZ ;  /* 0x00000078b4107210 */ /* 0x080fe20007f5e0ff */
[----:B------:R0:W4:Y:S01]  /*1360*/  LDG.E.U16 R32, desc[UR60][R38.64] ;  /* 0x0000003c26207981 */ /* 0x000122000c1e1500 */
[----:B------:R-:W-:-:S02]  /*1370*/  IADD3 R14, P1, R179, R120, RZ ;  /* 0x00000078b30e7210 */ /* 0x000fc40007f3e0ff */
[-C--:B------:R-:W-:Y:S01]  /*1380*/  LEA.HI.X.SX32 R9, R17, R121.reuse, 0x1, P0 ;  /* 0x0000007911097211 */ /* 0x080fe200000f0eff */
[----:B------:R-:W-:Y:S01]  /*1390*/  IMAD R7, R3, 0x35, RZ ;  /* 0x0000003503077824 */ /* 0x000fe200078e02ff */
[-C--:B------:R-:W-:Y:S01]  /*13a0*/  LEA.HI.X.SX32 R17, R49, R121.reuse, 0x1, P2 ;  /* 0x0000007931117211 */ /* 0x080fe200010f0eff */
[----:B------:R-:W-:Y:S01]  /*13b0*/  IMAD R49, R3, 0x7a, RZ ;  /* 0x0000007a03317824 */ /* 0x000fe200078e02ff */
[-C--:B------:R-:W-:Y:S01]  /*13c0*/  LEA.HI.X.SX32 R15, R47, R121.reuse, 0x1, P1 ;  /* 0x000000792f0f7211 */ /* 0x080fe200008f0eff */
[----:B------:R-:W-:Y:S01]  /*13d0*/  IMAD R182, R3, 0xd4, RZ ;  /* 0x000000d403b67824 */ /* 0x000fe200078e02ff */
[-C--:B------:R-:W-:Y:S01]  /*13e0*/  IADD3 R6, P0, R45, R120.reuse, RZ ;  /* 0x000000782d067210 */ /* 0x080fe20007f1e0ff */
[----:B------:R-:W-:Y:S01]  /*13f0*/  IMAD R190, R3, 0xe4, RZ ;  /* 0x000000e403be7824 */ /* 0x000fe200078e02ff */
[-C--:B0-----:R-:W-:Y:S01]  /*1400*/  IADD3 R38, P1, R181, R120.reuse, RZ ;  /* 0x00000078b5267210 */ /* 0x081fe20007f3e0ff */
[----:B------:R0:W4:Y:S01]  /*1410*/  LDG.E.U16 R40, desc[UR60][R8.64] ;  /* 0x0000003c08287981 */ /* 0x000122000c1e1500 */
[-C--:B------:R-:W-:Y:S01]  /*1420*/  LEA.HI.X.SX32 R7, R7, R121.reuse, 0x1, P0 ;  /* 0x0000007907077211 */ /* 0x080fe200000f0eff */
[----:B------:R-:W1:Y:S01]  /*1430*/  LDC R193, c[0x0][0x248] ;  /* 0x00009200ffc17b82 */ /* 0x000e620000000800 */
[----:B------:R-:W-:Y:S01]  /*1440*/  LEA.HI.X.SX32 R39, R65, R121, 0x1, P1 ;  /* 0x0000007941277211 */ /* 0x000fe200008f0eff */
[----:B------:R0:W4:Y:S01]  /*1450*/  LDG.E.U16 R91, desc[UR60][R12.64] ;  /* 0x0000003c0c5b7981 */ /* 0x000122000c1e1500 */
[----:B------:R-:W-:Y:S01]  /*1460*/  IADD3 R44, P2, R190, R120, RZ ;  /* 0x00000078be2c7210 */ /* 0x000fe20007f5e0ff */
[----:B------:R-:W-:-:S02]  /*1470*/  IMAD R188, R3, 0xf4, RZ ;  /* 0x000000f403bc7824 */ /* 0x000fc400078e02ff */
[----:B------:R2:W5:Y:S01]  /*1480*/  LDG.E.U16 R138, desc[UR60][R138.64] ;  /* 0x0000003c8a8a7981 */ /* 0x000562000c1e1500 */
[----:B0-----:R-:W-:Y:S01]  /*1490*/  IMAD R9, R3, 0x3d, RZ ;  /* 0x0000003d03097824 */ /* 0x001fe200078e02ff */
[----:B------:R-:W0:Y:S02]  /*14a0*/  LDC R196, c[0x0][0x248] ;  /* 0x00009200ffc47b82 */ /* 0x000e240000000800 */
[----:B------:R2:W4:Y:S01]  /*14b0*/  LDG.E.U16 R88, desc[UR60][R14.64] ;  /* 0x0000003c0e587981 */ /* 0x000522000c1e1500 */
[----:B------:R-:W-:Y:S01]  /*14c0*/  IADD3 R12, P0, R49, R120, RZ ;  /* 0x00000078310c7210 */ /* 0x000fe20007f1e0ff */
[C---:B------:R-:W-:Y:S02]  /*14d0*/  IMAD R47, R3.reuse, 0x16, RZ ;  /* 0x00000016032f7824 */ /* 0x040fe400078e02ff */
[----:B------:R-:W4:Y:S01]  /*14e0*/  LDG.E.U16 R89, desc[UR60][R38.64] ;  /* 0x0000003c26597981 */ /* 0x000f22000c1e1500 */
[----:B--2---:R-:W-:Y:S01]  /*14f0*/  IMAD R139, R3, 0xfa, RZ ;  /* 0x000000fa038b7824 */ /* 0x004fe200078e02ff */
[----:B------:R-:W-:-:S02]  /*1500*/  LEA.HI.X.SX32 R13, R9, R121, 0x1, P0 ;  /* 0x00000079090d7211 */ /* 0x000fc400000f0eff */
[----:B------:R2:W4:Y:S01]  /*1510*/  LDG.E.U16 R90, desc[UR60][R16.64] ;  /* 0x0000003c105a7981 */ /* 0x000522000c1e1500 */
[----:B------:R-:W0:Y:S01]  /*1520*/  LDC R198, c[0x0][0x248] ;  /* 0x00009200ffc67b82 */ /* 0x000e220000000800 */
[-C--:B------:R-:W-:Y:S01]  /*1530*/  IADD3 R14, P1, R182, R120.reuse, RZ ;  /* 0x00000078b60e7210 */ /* 0x080fe20007f3e0ff */
[----:B------:R-:W-:Y:S01]  /*1540*/  IMAD R9, R3, 0x7d, RZ ;  /* 0x0000007d03097824 */ /* 0x000fe200078e02ff */
[----:B------:R2:W4:Y:S02]  /*1550*/  LDG.E.U16 R144, desc[UR60][R144.64] ;  /* 0x0000003c90907981 */ /* 0x000524000c1e1500 */
[-C--:B------:R-:W-:Y:S02]  /*1560*/  LEA.HI.X.SX32 R15, R45, R121.reuse, 0x1, P1 ;  /* 0x000000792d0f7211 */ /* 0x080fe400008f0eff */
[-C--:B------:R-:W-:Y:S01]  /*1570*/  LEA.HI.X.SX32 R45, R5, R121.reuse, 0x1, P2 ;  /* 0x00000079052d7211 */ /* 0x080fe200010f0eff */
[----:B------:R2:W4:Y:S01]  /*1580*/  LDG.E.U16 R39, desc[UR60][R6.64] ;  /* 0x0000003c06277981 */ /* 0x000522000c1e1500 */
[----:B------:R-:W-:Y:S01]  /*1590*/  IADD3 R8, P1, R139, R120, RZ ;  /* 0x000000788b087210 */ /* 0x000fe20007f3e0ff */
[----:B--2---:R-:W-:Y:S01]  /*15a0*/  IMAD R17, R3, 0x6, RZ ;  /* 0x0000000603117824 */ /* 0x004fe200078e02ff */
[----:B------:R-:W2:Y:S01]  /*15b0*/  LDC R202, c[0x0][0x248] ;  /* 0x00009200ffca7b82 */ /* 0x000ea20000000800 */
[----:B------:R1:W4:Y:S01]  /*15c0*/  LDG.E.U16 R38, desc[UR60][R12.64] ;  /* 0x0000003c0c267981 */ /* 0x000322000c1e1500 */
[----:B------:R-:W-:Y:S01]  /*15d0*/  LEA.HI.X.SX32 R9, R9, R121, 0x1, P1 ;  /* 0x0000007909097211 */ /* 0x000fe200008f0eff */
[----:B------:R-:W-:-:S02]  /*15e0*/  IMAD R215, R3, 0x56, RZ ;  /* 0x0000005603d77824 */ /* 0x000fc400078e02ff */
[----:B------:R-:W-:Y:S01]  /*15f0*/  IMAD R145, R3, 0x36, RZ ;  /* 0x0000003603917824 */ /* 0x000fe200078e02ff */
[----:B------:R-:W4:Y:S01]  /*1600*/  LDG.E.U16 R31, desc[UR60][R30.64] ;  /* 0x0000003c1e1f7981 */ /* 0x000f22000c1e1500 */
[-C--:B------:R-:W-:Y:S01]  /*1610*/  IADD3 R6, P2, R188, R120.reuse, RZ ;  /* 0x00000078bc067210 */ /* 0x080fe20007f5e0ff */
[----:B------:R-:W2:Y:S01]  /*1620*/  LDC R192, c[0x0][0x248] ;  /* 0x00009200ffc07b82 */ /* 0x000ea20000000800 */
[-C--:B------:R-:W-:Y:S01]  /*1630*/  IADD3 R158, P1, R47, R120.reuse, RZ ;  /* 0x000000782f9e7210 */ /* 0x080fe20007f3e0ff */
[----:B------:R-:W-:Y:S01]  /*1640*/  IMAD R205, R3, 0x46, RZ ;  /* 0x0000004603cd7824 */ /* 0x000fe200078e02ff */
[----:B------:R-:W-:Y:S01]  /*1650*/  LEA.HI.X.SX32 R7, R49, R121, 0x1, P2 ;  /* 0x0000007931077211 */ /* 0x000fe200010f0eff */
[C---:B-1----:R-:W-:Y:S01]  /*1660*/  IMAD R13, R3.reuse, 0xb, RZ ;  /* 0x0000000b030d7824 */ /* 0x042fe200078e02ff */
[C---:B------:R-:W-:Y:S01]  /*1670*/  LEA R5, R3.reuse, R3, 0x1 ;  /* 0x0000000303057211 */ /* 0x040fe200078e08ff */
[----:B------:R-:W-:Y:S01]  /*1680*/  IMAD R49, R3, 0x26, RZ ;  /* 0x0000002603317824 */ /* 0x000fe200078e02ff */
[-C--:B------:R-:W-:Y:S01]  /*1690*/  IADD3 R4, P0, R17, R120.reuse, RZ ;  /* 0x0000007811047210 */ /* 0x080fe20007f1e0ff */
[----:B------:R1:W4:Y:S01]  /*16a0*/  LDG.E.U16 R30, desc[UR60][R8.64] ;  /* 0x0000003c081e7981 */ /* 0x000322000c1e1500 */
[-C--:B------:R-:W-:Y:S01]  /*16b0*/  LEA.HI.X.SX32 R159, R13, R121.reuse, 0x1, P1 ;  /* 0x000000790d9f7211 */ /* 0x080fe200008f0eff */
[----:B------:R-:W-:Y:S01]  /*16c0*/  IMAD R13, R3, 0x13, RZ ;  /* 0x00000013030d7824 */ /* 0x000fe200078e02ff */
[-C--:B------:R-:W-:Y:S01]  /*16d0*/  LEA.HI.X.SX32 R5, R5, R121.reuse, 0x1, P0 ;  /* 0x0000007905057211 */ /* 0x080fe200000f0eff */
[----:B------:R-:W4:Y:S01]  /*16e0*/  LDG.E.U16 R86, desc[UR60][R86.64] ;  /* 0x0000003c56567981 */ /* 0x000f22000c1e1500 */
[-C--:B------:R-:W-:Y:S01]  /*16f0*/  IADD3 R146, P0, R49, R120.reuse, RZ ;  /* 0x0000007831927210 */ /* 0x080fe20007f1e0ff */
[----:B------:R-:W-:Y:S01]  /*1700*/  IMAD R213, R3, 0x66, RZ ;  /* 0x0000006603d57824 */ /* 0x000fe200078e02ff */
[----:B------:R-:W2:Y:S01]  /*1710*/  LDC R200, c[0x0][0x248] ;  /* 0x00009200ffc87b82 */ /* 0x000ea20000000800 */
[----:B------:R3:W4:Y:S01]  /*1720*/  LDG.E.U16 R65, desc[UR60][R14.64] ;  /* 0x0000003c0e417981 */ /* 0x000722000c1e1500 */
[----:B------:R-:W-:Y:S01]  /*1730*/  LEA.HI.X.SX32 R147, R13, R121, 0x1, P0 ;  /* 0x000000790d937211 */ /* 0x000fe200000f0eff */
[----:B-1----:R-:W-:Y:S01]  /*1740*/  IMAD R9, R3, 0x2b, RZ ;  /* 0x0000002b03097824 */ /* 0x002fe200078e02ff */
[----:B------:R-:W-:Y:S01]  /*1750*/  IADD3 R12, P0, R215, R120, RZ ;  /* 0x00000078d70c7210 */ /* 0x000fe20007f1e0ff */
[----:B------:R1:W4:Y:S03]  /*1760*/  LDG.E.U16 R85, desc[UR60][R6.64] ;  /* 0x0000003c06557981 */ /* 0x000326000c1e1500 */
[----:B------:R-:W2:Y:S01]  /*1770*/  LDC R206, c[0x0][0x248] ;  /* 0x00009200ffce7b82 */ /* 0x000ea20000000800 */
[----:B------:R0:W4:Y:S01]  /*1780*/  LDG.E.U16 R87, desc[UR60][R44.64] ;  /* 0x0000003c2c577981 */ /* 0x000122000c1e1500 */
[----:B---3--:R-:W-:-:S03]  /*1790*/  IMAD R15, R3, 0x1b, RZ ;  /* 0x0000001b030f7824 */ /* 0x008fc600078e02ff */
[----:B------:R3:W4:Y:S01]  /*17a0*/  LDG.E.U16 R172, desc[UR60][R4.64] ;  /* 0x0000003c04ac7981 */ /* 0x000722000c1e1500 */
[-C--:B-1----:R-:W-:Y:S01]  /*17b0*/  IADD3 R6, P1, R145, R120.reuse, RZ ;  /* 0x0000007891067210 */ /* 0x082fe20007f3e0ff */
[C---:B------:R-:W-:Y:S02]  /*17c0*/  IMAD R211, R3.reuse, 0x76, RZ ;  /* 0x0000007603d37824 */ /* 0x040fe400078e02ff */
[----:B------:R1:W4:Y:S01]  /*17d0*/  LDG.E.U16 R148, desc[UR60][R148.64] ;  /* 0x0000003c94947981 */ /* 0x000322000c1e1500 */
[----:B------:R-:W2:Y:S01]  /*17e0*/  LDC R208, c[0x0][0x248] ;  /* 0x00009200ffd07b82 */ /* 0x000ea20000000800 */
[----:B0-----:R-:W-:Y:S01]  /*17f0*/  IMAD R45, R3, 0x23, RZ ;  /* 0x00000023032d7824 */ /* 0x001fe200078e02ff */
[-C--:B------:R-:W-:Y:S01]  /*1800*/  LEA.HI.X.SX32 R13, R9, R121.reuse, 0x1, P0 ;  /* 0x00000079090d7211 */ /* 0x080fe200000f0eff */
[----:B------:R-:W-:Y:S01]  /*1810*/  IMAD R230, R3, 0x96, RZ ;  /* 0x0000009603e67824 */ /* 0x000fe200078e02ff */
[----:B------:R-:W4:Y:S01]  /*1820*/  LDG.E.U16 R150, desc[UR60][R150.64] ;  /* 0x0000003c96967981 */ /* 0x000f22000c1e1500 */
[-C--:B---3--:R-:W-:Y:S01]  /*1830*/  IADD3 R4, P2, R205, R120.reuse, RZ ;  /* 0x00000078cd047210 */ /* 0x088fe20007f5e0ff */
[----:B------:R-:W-:Y:S01]  /*1840*/  IMAD R9, R3, 0x33, RZ ;  /* 0x0000003303097824 */ /* 0x000fe200078e02ff */
[-C--:B------:R-:W-:Y:S01]  /*1850*/  LEA.HI.X.SX32 R7, R15, R121.reuse, 0x1, P1 ;  /* 0x000000790f077211 */ /* 0x080fe200008f0eff */
[----:B------:R-:W-:Y:S01]  /*1860*/  IMAD R232, R3, 0x86, RZ ;  /* 0x0000008603e87824 */ /* 0x000fe200078e02ff */
[-C--:B------:R-:W-:Y:S01]  /*1870*/  LEA.HI.X.SX32 R5, R45, R121.reuse, 0x1, P2 ;  /* 0x000000792d057211 */ /* 0x080fe200010f0eff */
[----:B------:R0:W3:Y:S01]  /*1880*/  LDG.E.U16 R74, desc[UR60][R12.64] ;  /* 0x0000003c0c4a7981 */ /* 0x0000e2000c1e1500 */
[----:B------:R-:W-:Y:S01]  /*1890*/  IADD3 R8, P0, R213, R120, RZ ;  /* 0x00000078d5087210 */ /* 0x000fe20007f1e0ff */
[----:B------:R-:W-:Y:S01]  /*18a0*/  IMAD R15, R3, 0x3b, RZ ;  /* 0x0000003b030f7824 */ /* 0x000fe200078e02ff */
[----:B-1----:R-:W1:Y:S01]  /*18b0*/  LDC R149, c[0x0][0x248] ;  /* 0x00009200ff957b82 */ /* 0x002e620000000800 */
[----:B------:R0:W3:Y:S01]  /*18c0*/  LDG.E.U16 R132, desc[UR60][R6.64] ;  /* 0x0000003c06847981 */ /* 0x0000e2000c1e1500 */
[----:B------:R-:W-:Y:S01]  /*18d0*/  LEA.HI.X.SX32 R9, R9, R121, 0x1, P0 ;  /* 0x0000007909097211 */ /* 0x000fe200000f0eff */
[----:B------:R-:W-:-:S02]  /*18e0*/  IMAD R45, R3, 0x43, RZ ;  /* 0x00000043032d7824 */ /* 0x000fc400078e02ff */
[----:B------:R0:W3:Y:S02]  /*18f0*/  LDG.E.U16 R75, desc[UR60][R4.64] ;  /* 0x0000003c044b7981 */ /* 0x0000e4000c1e1500 */
[C---:B0-----:R-:W-:Y:S01]  /*1900*/  IMAD R13, R3.reuse, 0x4b, RZ ;  /* 0x0000004b030d7824 */ /* 0x041fe200078e02ff */
[-C--:B------:R-:W-:Y:S01]  /*1910*/  IADD3 R12, P0, R230, R120.reuse, RZ ;  /* 0x00000078e60c7210 */ /* 0x080fe20007f1e0ff */
[----:B------:R-:W-:Y:S01]  /*1920*/  IMAD R228, R3, 0xa6, RZ ;  /* 0x000000a603e47824 */ /* 0x000fe200078e02ff */
[----:B------:R0:W3:Y:S01]  /*1930*/  LDG.E.U16 R73, desc[UR60][R8.64] ;  /* 0x0000003c08497981 */ /* 0x0000e2000c1e1500 */
[-C--:B------:R-:W-:Y:S01]  /*1940*/  IADD3 R6, P1, R211, R120.reuse, RZ ;  /* 0x00000078d3067210 */ /* 0x080fe20007f3e0ff */
[C---:B------:R-:W-:Y:S01]  /*1950*/  IMAD R226, R3.reuse, 0xb6, RZ ;  /* 0x000000b603e27824 */ /* 0x040fe200078e02ff */
[----:B------:R-:W2:Y:S01]  /*1960*/  LDC R151, c[0x0][0x248] ;  /* 0x00009200ff977b82 */ /* 0x000ea20000000800 */
[C---:B------:R-:W-:Y:S01]  /*1970*/  IMAD R224, R3.reuse, 0xc6, RZ ;  /* 0x000000c603e07824 */ /* 0x040fe200078e02ff */
[-C--:B------:R-:W-:Y:S01]  /*1980*/  IADD3 R4, P2, R232, R120.reuse, RZ ;  /* 0x00000078e8047210 */ /* 0x080fe20007f5e0ff */
[----:B------:R-:W-:Y:S01]  /*1990*/  IMAD R222, R3, 0xd6, RZ ;  /* 0x000000d603de7824 */ /* 0x000fe200078e02ff */
[-C--:B------:R-:W-:Y:S01]  /*19a0*/  LEA.HI.X.SX32 R7, R15, R121.reuse, 0x1, P1 ;  /* 0x000000790f077211 */ /* 0x080fe200008f0eff */
[----:B------:R-:W-:Y:S01]  /*19b0*/  IMAD R15, R3, 0x53, RZ ;  /* 0x00000053030f7824 */ /* 0x000fe200078e02ff */
[-C--:B------:R-:W-:Y:S01]  /*19c0*/  LEA.HI.X.SX32 R13, R13, R121.reuse, 0x1, P0 ;  /* 0x000000790d0d7211 */ /* 0x080fe200000f0eff */
[----:B------:R-:W-:Y:S01]  /*19d0*/  IMAD R67, R3, 0x63, RZ ;  /* 0x0000006303437824 */ /* 0x000fe200078e02ff */
[-C--:B------:R-:W-:Y:S01]  /*19e0*/  LEA.HI.X.SX32 R5, R45, R121.reuse, 0x1, P2 ;  /* 0x000000792d057211 */ /* 0x080fe200010f0eff */
[----:B------:R0:W3:Y:S02]  /*19f0*/  LDG.E.U16 R72, desc[UR60][R6.64] ;  /* 0x0000003c06487981 */ /* 0x0000e4000c1e1500 */
[-C--:B0-----:R-:W-:Y:S01]  /*1a00*/  IADD3 R8, P0, R228, R120.reuse, RZ ;  /* 0x00000078e4087210 */ /* 0x081fe20007f1e0ff */
[----:B------:R-:W-:Y:S01]  /*1a10*/  IMAD R45, R3, 0x5b, RZ ;  /* 0x0000005b032d7824 */ /* 0x000fe200078e02ff */
[----:B------:R-:W0:Y:S01]  /*1a20*/  LDC R204, c[0x0][0x248] ;  /* 0x00009200ffcc7b82 */ /* 0x000e220000000800 */
[----:B------:R1:W3:Y:S01]  /*1a30*/  LDG.E.U16 R70, desc[UR60][R12.64] ;  /* 0x0000003c0c467981 */ /* 0x0002e2000c1e1500 */
[----:B------:R-:W-:Y:S01]  /*1a40*/  LEA.HI.X.SX32 R9, R15, R121, 0x1, P0 ;  /* 0x000000790f097211 */ /* 0x000fe200000f0eff */
[C---:B------:R-:W-:Y:S01]  /*1a50*/  IMAD R220, R3.reuse, 0xe6, RZ ;  /* 0x000000e603dc7824 */ /* 0x040fe200078e02ff */
[-C--:B------:R-:W-:Y:S01]  /*1a60*/  IADD3 R44, P0, R222, R120.reuse, RZ ;  /* 0x00000078de2c7210 */ /* 0x080fe20007f1e0ff */
[----:B------:R1:W3:Y:S01]  /*1a70*/  LDG.E.U16 R71, desc[UR60][R4.64] ;  /* 0x0000003c04477981 */ /* 0x0002e2000c1e1500 */
[----:B------:R-:W-:Y:S01]  /*1a80*/  IADD3 R6, P1, R226, R120, RZ ;  /* 0x00000078e2067210 */ /* 0x000fe20007f3e0ff */
[----:B------:R-:W-:-:S02]  /*1a90*/  IMAD R218, R3, 0xf6, RZ ;  /* 0x000000f603da7824 */ /* 0x000fc400078e02ff */
[----:B------:R-:W3:Y:S01]  /*1aa0*/  LDG.E.U16 R146, desc[UR60][R146.64] ;  /* 0x0000003c92927981 */ /* 0x000ee2000c1e1500 */
[----:B------:R-:W0:Y:S01]  /*1ab0*/  LDC R210, c[0x0][0x248] ;  /* 0x00009200ffd27b82 */ /* 0x000e220000000800 */
[----:B-1----:R-:W-:Y:S01]  /*1ac0*/  IMAD R13, R3, 0x6b, RZ ;  /* 0x0000006b030d7824 */ /* 0x002fe200078e02ff */
[-C--:B------:R-:W-:Y:S01]  /*1ad0*/  LEA.HI.X.SX32 R7, R45, R121.reuse, 0x1, P1 ;  /* 0x000000792d077211 */ /* 0x080fe200008f0eff */
[----:B------:R-:W-:Y:S01]  /*1ae0*/  IMAD R141, R3, 0x7b, RZ ;  /* 0x0000007b038d7824 */ /* 0x000fe200078e02ff */
[----:B------:R-:W3:Y:S01]  /*1af0*/  LDG.E.U16 R154, desc[UR60][R154.64] ;  /* 0x0000003c9a9a7981 */ /* 0x000ee2000c1e1500 */
[-C--:B------:R-:W-:Y:S02]  /*1b00*/  IADD3 R4, P2, R224, R120.reuse, RZ ;  /* 0x00000078e0047210 */ /* 0x080fe40007f5e0ff */
[-C--:B------:R-:W-:Y:S01]  /*1b10*/  LEA.HI.X.SX32 R45, R13, R121.reuse, 0x1, P0 ;  /* 0x000000790d2d7211 */ /* 0x080fe200000f0eff */
[----:B------:R-:W-:Y:S01]  /*1b20*/  IMAD R13, R3, 0x73, RZ ;  /* 0x00000073030d7824 */ /* 0x000fe200078e02ff */
[----:B------:R-:W-:Y:S01]  /*1b30*/  LEA.HI.X.SX32 R5, R67, R121, 0x1, P2 ;  /* 0x0000007943057211 */ /* 0x000fe200010f0eff */
[----:B------:R-:W-:Y:S01]  /*1b40*/  IMAD R15, R3, 0xc, RZ ;  /* 0x0000000c030f7824 */ /* 0x000fe200078e02ff */
[----:B------:R1:W3:Y:S01]  /*1b50*/  LDG.E.U16 R67, desc[UR60][R8.64] ;  /* 0x0000003c08437981 */ /* 0x0002e2000c1e1500 */
[----:B------:R-:W2:Y:S03]  /*1b60*/  LDC R12, c[0x0][0x248] ;  /* 0x00009200ff0c7b82 */ /* 0x000ea60000000800 */
[----:B------:R1:W3:Y:S04]  /*1b70*/  LDG.E.U16 R68, desc[UR60][R4.64] ;  /* 0x0000003c04447981 */ /* 0x0002e8000c1e1500 */
[----:B------:R1:W3:Y:S01]  /*1b80*/  LDG.E.U16 R69, desc[UR60][R6.64] ;  /* 0x0000003c06457981 */ /* 0x0002e2000c1e1500 */
[----:B------:R-:W0:Y:S01]  /*1b90*/  LDC R212, c[0x0][0x248] ;  /* 0x00009200ffd47b82 */ /* 0x000e220000000800 */
[----:B-1----:R-:W-:-:S02]  /*1ba0*/  IADD3 R8, P0, R220, R120, RZ ;  /* 0x00000078dc087210 */ /* 0x002fc40007f1e0ff */
[----:B------:R1:W3:Y:S02]  /*1bb0*/  LDG.E.U16 R44, desc[UR60][R44.64] ;  /* 0x0000003c2c2c7981 */ /* 0x0002e4000c1e1500 */
[-C--:B------:R-:W-:Y:S02]  /*1bc0*/  LEA.HI.X.SX32 R9, R13, R121.reuse, 0x1, P0 ;  /* 0x000000790d097211 */ /* 0x080fe400000f0eff */
[C---:B------:R-:W-:Y:S01]  /*1bd0*/  SHF.L.U32 R13, R3.reuse, 0x2, RZ ;  /* 0x00000002030d7819 */ /* 0x040fe200000006ff */
[----:B------:R1:W3:Y:S01]  /*1be0*/  LDG.E.U16 R158, desc[UR60][R158.64] ;  /* 0x0000003c9e9e7981 */ /* 0x0002e2000c1e1500 */
[-C--:B------:R-:W-:Y:S01]  /*1bf0*/  LEA R4, P0, R3, R120.reuse, 0x3 ;  /* 0x0000007803047211 */ /* 0x080fe200078018ff */
[----:B------:R-:W0:Y:S01]  /*1c00*/  LDC R214, c[0x0][0x248] ;  /* 0x00009200ffd67b82 */ /* 0x000e220000000800 */
[-C--:B------:R-:W-:Y:S01]  /*1c10*/  IADD3 R166, P1, R15, R120.reuse, RZ ;  /* 0x000000780fa67210 */ /* 0x080fe20007f3e0ff */
[C---:B------:R-:W-:Y:S01]  /*1c20*/  IMAD R147, R3.reuse, 0xd8, RZ ;  /* 0x000000d803937824 */ /* 0x040fe200078e02ff */
[----:B------:R-:W-:Y:S01]  /*1c30*/  IADD3 R6, P2, R218, R120, RZ ;  /* 0x00000078da067210 */ /* 0x000fe20007f5e0ff */
[----:B-1----:R-:W-:Y:S01]  /*1c40*/  IMAD R45, R3, 0x98, RZ ;  /* 0x00000098032d7824 */ /* 0x002fe200078e02ff */
[-C--:B------:R-:W-:Y:S01]  /*1c50*/  LEA.HI.X.SX32 R5, R13, R121.reuse, 0x1, P0 ;  /* 0x000000790d057211 */ /* 0x080fe200000f0eff */
[----:B------:R-:W-:Y:S01]  /*1c60*/  IMAD R13, R3, 0x2c, RZ ;  /* 0x0000002c030d7824 */ /* 0x000fe200078e02ff */
[-C--:B------:R-:W-:Y:S01]  /*1c70*/  LEA.HI.X.SX32 R167, R17, R121.reuse, 0x1, P1 ;  /* 0x0000007911a77211 */ /* 0x080fe200008f0eff */
[----:B------:R-:W3:Y:S01]  /*1c80*/  LDG.E.U16 R66, desc[UR60][R8.64] ;  /* 0x0000003c08427981 */ /* 0x000ee2000c1e1500 */
[----:B------:R-:W1:Y:S01]  /*1c90*/  LDC R17, c[0x0][0x248] ;  /* 0x00009200ff117b82 */ /* 0x000e620000000800 */
[----:B------:R-:W-:-:S02]  /*1ca0*/  LEA.HI.X.SX32 R7, R141, R121, 0x1, P2 ;  /* 0x000000798d077211 */ /* 0x000fc400010f0eff */
[-C--:B------:R-:W-:Y:S01]  /*1cb0*/  IADD3 R156, P2, R157, R120.reuse, RZ ;  /* 0x000000789d9c7210 */ /* 0x080fe20007f5e0ff */
[----:B------:R2:W3:Y:S01]  /*1cc0*/  LDG.E.U16 R170, desc[UR60][R4.64] ;  /* 0x0000003c04aa7981 */ /* 0x0004e2000c1e1500 */
[-C--:B------:R-:W-:Y:S02]  /*1cd0*/  IADD3 R140, P0, R13, R120.reuse, RZ ;  /* 0x000000780d8c7210 */ /* 0x080fe40007f1e0ff */
[-C--:B------:R-:W-:Y:S01]  /*1ce0*/  LEA.HI.X.SX32 R157, R15, R121.reuse, 0x1, P2 ;  /* 0x000000790f9d7211 */ /* 0x080fe200010f0eff */
[----:B------:R-:W-:Y:S01]  /*1cf0*/  IMAD R15, R3, 0x4c, RZ ;  /* 0x0000004c030f7824 */ /* 0x000fe200078e02ff */
[-C--:B------:R-:W-:Y:S01]  /*1d00*/  IADD3 R50, P2, R51, R120.reuse, RZ ;  /* 0x0000007833327210 */ /* 0x080fe20007f5e0ff */
[----:B------:R2:W3:Y:S01]  /*1d10*/  LDG.E.U16 R64, desc[UR60][R6.64] ;  /* 0x0000003c06407981 */ /* 0x0004e2000c1e1500 */
[-C--:B------:R-:W-:Y:S01]  /*1d20*/  LEA.HI.X.SX32 R141, R47, R121.reuse, 0x1, P0 ;  /* 0x000000792f8d7211 */ /* 0x080fe200000f0eff */
[----:B------:R-:W0:Y:S01]  /*1d30*/  LDC R159, c[0x0][0x248] ;  /* 0x00009200ff9f7b82 */ /* 0x000e220000000800 */
[----:B--2---:R-:W-:Y:S01]  /*1d40*/  IADD3 R4, P0, R45, R120, RZ ;  /* 0x000000782d047210 */ /* 0x004fe20007f1e0ff */
[----:B------:R-:W2:Y:S01]  /*1d50*/  LDG.E.U16 R156, desc[UR60][R156.64] ;  /* 0x0000003c9c9c7981 */ /* 0x000ea2000c1e1500 */
[----:B------:R-:W-:-:S02]  /*1d60*/  LEA.HI.X.SX32 R51, R13, R121, 0x1, P2 ;  /* 0x000000790d337211 */ /* 0x000fc400010f0eff */
[-C--:B------:R-:W-:Y:S01]  /*1d70*/  LEA.HI.X.SX32 R5, R15, R121.reuse, 0x1, P0 ;  /* 0x000000790f057211 */ /* 0x080fe200000f0eff */
[----:B------:R-:W-:Y:S01]  /*1d80*/  IMAD R13, R3, 0x6c, RZ ;  /* 0x0000006c030d7824 */ /* 0x000fe200078e02ff */
[-C--:B------:R-:W-:Y:S01]  /*1d90*/  IADD3 R6, P1, R15, R120.reuse, RZ ;  /* 0x000000780f067210 */ /* 0x080fe20007f3e0ff */
[----:B------:R-:W2:Y:S01]  /*1da0*/  LDG.E.U16 R50, desc[UR60][R50.64] ;  /* 0x0000003c32327981 */ /* 0x000ea2000c1e1500 */
[----:B------:R-:W5:Y:S02]  /*1db0*/  LDC R223, c[0x0][0x248] ;  /* 0x00009200ffdf7b82 */ /* 0x000f640000000800 */
[----:B------:R-:W-:Y:S01]  /*1dc0*/  LEA.HI.X.SX32 R7, R49, R121, 0x1, P1 ;  /* 0x0000007931077211 */ /* 0x000fe200008f0eff */
[----:B------:R1:W2:Y:S01]  /*1dd0*/  LDG.E.U16 R47, desc[UR60][R4.64] ;  /* 0x0000003c042f7981 */ /* 0x0002a2000c1e1500 */
[-C--:B------:R-:W-:Y:S02]  /*1de0*/  IADD3 R14, P1, R13, R120.reuse, RZ ;  /* 0x000000780d0e7210 */ /* 0x080fe40007f3e0ff */
[----:B------:R-:W-:Y:S01]  /*1df0*/  SHF.L.U32 R9, R3, 0x4, RZ ;  /* 0x0000000403097819 */ /* 0x000fe200000006ff */
[----:B------:R1:W2:Y:S01]  /*1e00*/  LDG.E.U16 R10, desc[UR60][R6.64] ;  /* 0x0000003c060a7981 */ /* 0x0002a2000c1e1500 */
[----:B------:R-:W5:Y:S03]  /*1e10*/  LDC R216, c[0x0][0x248] ;  /* 0x00009200ffd87b82 */ /* 0x000f660000000800 */
[----:B------:R1:W2:Y:S02]  /*1e20*/  LDG.E.U16 R140, desc[UR60][R140.64] ;  /* 0x0000003c8c8c7981 */ /* 0x0002a4000c1e1500 */
[----:B-1----:R-:W-:-:S02]  /*1e30*/  IADD3 R4, P2, R147, R120, RZ ;  /* 0x0000007893047210 */ /* 0x002fc40007f5e0ff */
[----:B------:R-:W4:Y:S01]  /*1e40*/  LDG.E.U16 R164, desc[UR60][R164.64] ;  /* 0x0000003ca4a47981 */ /* 0x000f22000c1e1500 */
[----:B------:R-:W1:Y:S01]  /*1e50*/  LDC R51, c[0x0][0x248] ;  /* 0x00009200ff337b82 */ /* 0x000e620000000800 */
[-C--:B------:R-:W-:Y:S02]  /*1e60*/  LEA.HI.X.SX32 R5, R13, R121.reuse, 0x1, P2 ;  /* 0x000000790d057211 */ /* 0x080fe400010f0eff */
[-C--:B------:R-:W-:Y:S01]  /*1e70*/  LEA R152, P0, R153, R120.reuse, 0x5 ;  /* 0x0000007899987211 */ /* 0x080fe200078028ff */
[----:B------:R-:W3:Y:S01]  /*1e80*/  LDG.E.U16 R162, desc[UR60][R162.64] ;  /* 0x0000003ca2a27981 */ /* 0x000ee2000c1e1500 */
[-C--:B------:R-:W-:Y:S02]  /*1e90*/  LEA.HI.X.SX32 R15, R145, R121.reuse, 0x1, P1 ;  /* 0x00000079910f7211 */ /* 0x080fe400008f0eff */
[----:B------:R-:W-:Y:S01]  /*1ea0*/  SHF.L.U32 R7, R3, 0x5, RZ ;  /* 0x0000000503077819 */ /* 0x000fe200000006ff */
[----:B------:R0:W2:Y:S01]  /*1eb0*/  LDG.E.U16 R49, desc[UR60][R4.64] ;  /* 0x0000003c04317981 */ /* 0x0000a2000c1e1500 */
[-C--:B------:R-:W-:Y:S01]  /*1ec0*/  LEA R8, P1, R17, R120.reuse, 0x6 ;  /* 0x0000007811087211 */ /* 0x080fe200078230ff */
[----:B------:R-:W-:Y:S01]  /*1ed0*/  IMAD R141, R48, 0x1d0, RZ ;  /* 0x000001d0308d7824 */ /* 0x000fe200078e02ff */
[-C--:B------:R-:W-:Y:S01]  /*1ee0*/  LEA.HI.X.SX32 R153, R9, R121.reuse, 0x1, P0 ;  /* 0x0000007909997211 */ /* 0x080fe200000f0eff */
[----:B------:R0:W2:Y:S01]  /*1ef0*/  LDG.E.U16 R14, desc[UR60][R14.64] ;  /* 0x0000003c0e0e7981 */ /* 0x0000a2000c1e1500 */
[-C--:B------:R-:W-:Y:S01]  /*1f00*/  LEA.HI.X.SX32 R9, R7, R121.reuse, 0x1, P1 ;  /* 0x0000007907097211 */ /* 0x080fe200008f0eff */
[----:B------:R-:W5:Y:S01]  /*1f10*/  LDC R48, c[0x0][0x248] ;  /* 0x00009200ff307b82 */ /* 0x000f620000000800 */
[----:B------:R-:W-:Y:S01]  /*1f20*/  SHF.L.U32 R7, R3, 0x6, RZ ;  /* 0x0000000603077819 */ /* 0x000fe200000006ff */
[----:B------:R-:W3:Y:S01]  /*1f30*/  LDG.E.U16 R152, desc[UR60][R152.64] ;  /* 0x0000003c98987981 */ /* 0x000ee2000c1e1500 */
[-C--:B------:R-:W-:Y:S01]  /*1f40*/  LEA R16, P0, R149, R120.reuse, 0x7 ;  /* 0x0000007895107211 */ /* 0x080fe200078038ff */
[----:B0-----:R-:W-:Y:S01]  /*1f50*/  IMAD R5, R12, 0x130, RZ ;  /* 0x000001300c057824 */ /* 0x001fe200078e02ff */
[----:B------:R-:W-:Y:S01]  /*1f60*/  SHF.L.U32 R13, R3, 0x7, RZ ;  /* 0x00000007030d7819 */ /* 0x000fe200000006ff */
[----:B------:R0:W2:Y:S01]  /*1f70*/  LDG.E.U16 R8, desc[UR60][R8.64] ;  /* 0x0000003c08087981 */ /* 0x0000a2000c1e1500 */
[-C--:B------:R-:W-:Y:S01]  /*1f80*/  LEA R6, P1, R151, R120.reuse, 0x8 ;  /* 0x0000007897067211 */ /* 0x080fe200078240ff */
[----:B------:R-:W-:Y:S01]  /*1f90*/  IMAD R15, R2, 0x110, RZ ;  /* 0x00000110020f7824 */ /* 0x000fe200078e02ff */
[-C--:B------:R-:W-:Y:S01]  /*1fa0*/  LEA.HI.X.SX32 R17, R7, R121.reuse, 0x1, P0 ;  /* 0x0000007907117211 */ /* 0x080fe200000f0eff */
[----:B------:R-:W5:Y:S01]  /*1fb0*/  LDC R149, c[0x0][0x248] ;  /* 0x00009200ff957b82 */ /* 0x000f620000000800 */
[-C--:B------:R-:W-:Y:S01]  /*1fc0*/  IADD3 R4, P2, R5, R120.reuse, RZ ;  /* 0x0000007805047210 */ /* 0x080fe20007f5e0ff */
[----:B------:R-:W2:Y:S01]  /*1fd0*/  LDG.E.U16 R160, desc[UR60][R160.64] ;  /* 0x0000003ca0a07981 */ /* 0x000ea2000c1e1500 */
[-C--:B------:R-:W-:Y:S01]  /*1fe0*/  LEA.HI.X.SX32 R7, R13, R121.reuse, 0x1, P1 ;  /* 0x000000790d077211 */ /* 0x080fe200008f0eff */
[----:B0-----:R-:W-:Y:S01]  /*1ff0*/  IMAD R9, R18, 0x150, RZ ;  /* 0x0000015012097824 */ /* 0x001fe200078e02ff */
[----:B------:R-:W-:Y:S01]  /*2000*/  IADD3 R12, P0, R15, R120, RZ ;  /* 0x000000780f0c7210 */ /* 0x000fe20007f1e0ff */
[----:B------:R0:W4:Y:S01]  /*2010*/  LDG.E.U16 R2, desc[UR60][R16.64] ;  /* 0x0000003c10027981 */ /* 0x000122000c1e1500 */
[-C--:B------:R-:W-:Y:S01]  /*2020*/  LEA.HI.X.SX32 R5, R45, R121.reuse, 0x1, P2 ;  /* 0x000000792d057211 */ /* 0x080fe200010f0eff */
[----:B------:R-:W5:Y:S01]  /*2030*/  LDC R151, c[0x0][0x248] ;  /* 0x00009200ff977b82 */ /* 0x000f620000000800 */
[----:B------:R-:W-:Y:S01]  /*2040*/  LEA.HI.X.SX32 R13, R77, R121, 0x1, P0 ;  /* 0x000000794d0d7211 */ /* 0x000fe200000f0eff */
[----:B------:R1:W2:Y:S01]  /*2050*/  LDG.E.U16 R6, desc[UR60][R6.64] ;  /* 0x0000003c06067981 */ /* 0x0002a2000c1e1500 */
[----:B------:R-:W-:-:S03]  /*2060*/  IMAD R77, R22, 0x190, RZ ;  /* 0x00000190164d7824 */ /* 0x000fc600078e02ff */
[----:B------:R1:W2:Y:S02]  /*2070*/  LDG.E.U16 R15, desc[UR60][R12.64] ;  /* 0x0000003c0c0f7981 */ /* 0x0002a4000c1e1500 */
[----:B------:R-:W5:Y:S01]  /*2080*/  LDC R45, c[0x0][0x248] ;  /* 0x00009200ff2d7b82 */ /* 0x000f620000000800 */
[----:B0-----:R-:W-:Y:S01]  /*2090*/  IADD3 R16, P1, R9, R120, RZ ;  /* 0x0000007809107210 */ /* 0x001fe20007f3e0ff */
[----:B------:R-:W-:Y:S01]  /*20a0*/  IMAD R9, R46, 0x1b0, RZ ;  /* 0x000001b02e097824 */ /* 0x000fe200078e02ff */
[----:B------:R0:W2:Y:S01]  /*20b0*/  LDG.E.U16 R18, desc[UR60][R4.64] ;  /* 0x0000003c04127981 */ /* 0x0000a2000c1e1500 */
[----:B-1----:R-:W-:-:S03]  /*20c0*/  IMAD R7, R51, 0x1e0, RZ ;  /* 0x000001e033077824 */ /* 0x002fc600078e02ff */
[----:B------:R-:W2:Y:S01]  /*20d0*/  LDG.E.U16 R168, desc[UR60][R168.64] ;  /* 0x0000003ca8a87981 */ /* 0x000ea2000c1e1500 */
[----:B------:R-:W1:Y:S01]  /*20e0*/  LDC R46, c[0x0][0x248] ;  /* 0x00009200ff2e7b82 */ /* 0x000e620000000800 */
[----:B------:R-:W-:Y:S02]  /*20f0*/  IADD3 R76, P0, R77, R120, RZ ;  /* 0x000000784d4c7210 */ /* 0x000fe40007f1e0ff */
[----:B------:R-:W2:Y:S04]  /*2100*/  LDG.E.U16 R166, desc[UR60][R166.64] ;  /* 0x0000003ca6a67981 */ /* 0x000ea8000c1e1500 */
[----:B------:R-:W2:Y:S01]  /*2110*/  LDG.E.U16 R174, desc[UR60][R174.64] ;  /* 0x0000003caeae7981 */ /* 0x000ea2000c1e1500 */
[----:B------:R-:W1:Y:S01]  /*2120*/  LDC R51, c[0x0][0x248] ;  /* 0x00009200ff337b82 */ /* 0x000e620000000800 */
[----:B------:R-:W-:-:S02]  /*2130*/  LEA.HI.X.SX32 R77, R53, R121, 0x1, P0 ;  /* 0x00000079354d7211 */ /* 0x000fc400000f0eff */
[-C--:B------:R-:W-:Y:S01]  /*2140*/  IADD3 R12, P2, R141, R120.reuse, RZ ;  /* 0x000000788d0c7210 */ /* 0x080fe20007f5e0ff */
[----:B------:R-:W2:Y:S01]  /*2150*/  LDG.E.U16 R176, desc[UR60][R176.64] ;  /* 0x0000003cb0b07981 */ /* 0x000ea2000c1e1500 */
[-C--:B0-----:R-:W-:Y:S02]  /*2160*/  IADD3 R4, P0, R7, R120.reuse, RZ ;  /* 0x0000007807047210 */ /* 0x081fe40007f1e0ff */
[-C--:B------:R-:W-:Y:S01]  /*2170*/  LEA.HI.X.SX32 R17, R143, R121.reuse, 0x1, P1 ;  /* 0x000000798f117211 */ /* 0x080fe200008f0eff */
[----:B------:R-:W0:Y:S01]  /*2180*/  LDC R7, c[0x0][0x248] ;  /* 0x00009200ff077b82 */ /* 0x000e220000000800 */
[-C--:B------:R-:W-:Y:S01]  /*2190*/  IADD3 R52, P1, R9, R120.reuse, RZ ;  /* 0x0000007809347210 */ /* 0x080fe20007f3e0ff */
[----:B------:R-:W-:Y:S01]  /*21a0*/  IMAD R191, R3, 0x9c, RZ ;  /* 0x0000009c03bf7824 */ /* 0x000fe200078e02ff */
[-C--:B------:R-:W-:Y:S01]  /*21b0*/  LEA.HI.X.SX32 R13, R109, R121.reuse, 0x1, P2 ;  /* 0x000000796d0d7211 */ /* 0x080fe200010f0eff */
[----:B------:R-:W-:Y:S01]  /*21c0*/  IMAD R109, R24, 0x120, RZ ;  /* 0x00000120186d7824 */ /* 0x000fe200078e02ff */
[-C--:B------:R-:W-:Y:S01]  /*21d0*/  LEA.HI.X.SX32 R5, R21, R121.reuse, 0x1, P0 ;  /* 0x0000007915057211 */ /* 0x080fe200000f0eff */
[----:B------:R-:W2:Y:S01]  /*21e0*/  LDG.E.U16 R16, desc[UR60][R16.64] ;  /* 0x0000003c10107981 */ /* 0x000ea2000c1e1500 */
[----:B------:R-:W-:Y:S01]  /*21f0*/  LEA.HI.X.SX32 R53, R147, R121, 0x1, P1 ;  /* 0x0000007993357211 */ /* 0x000fe200008f0eff */
[----:B------:R-:W-:Y:S01]  /*2200*/  IMAD R141, R26, 0x140, RZ ;  /* 0x000001401a8d7824 */ /* 0x000fe200078e02ff */
[----:B------:R-:W3:Y:S01]  /*2210*/  LDC R145, c[0x0][0x248] ;  /* 0x00009200ff917b82 */ /* 0x000ee20000000800 */
[----:B-----5:R-:W-:Y:S01]  /*2220*/  IMAD R45, R45, 0x160, RZ ;  /* 0x000001602d2d7824 */ /* 0x020fe200078e02ff */
[----:B------:R5:W2:Y:S04]  /*2230*/  LDG.E.U16 R9, desc[UR60][R76.64] ;  /* 0x0000003c4c097981 */ /* 0x000aa8000c1e1500 */
[----:B------:R5:W2:Y:S01]  /*2240*/  LDG.E.U16 R22, desc[UR60][R52.64] ;  /* 0x0000003c34167981 */ /* 0x000aa2000c1e1500 */
[----:B-1----:R-:W-:Y:S01]  /*2250*/  IMAD R51, R51, 0x1a0, RZ ;  /* 0x000001a033337824 */ /* 0x002fe200078e02ff */
[----:B------:R-:W1:Y:S02]  /*2260*/  LDC R147, c[0x0][0x248] ;  /* 0x00009200ff937b82 */ /* 0x000e640000000800 */
[----:B------:R0:W2:Y:S01]  /*2270*/  LDG.E.U16 R17, desc[UR60][R4.64] ;  /* 0x0000003c04117981 */ /* 0x0000a2000c1e1500 */
[----:B-----5:R-:W-:-:S03]  /*2280*/  IADD3 R76, P1, R141, R120, RZ ;  /* 0x000000788d4c7210 */ /* 0x020fc60007f3e0ff */
[----:B------:R5:W2:Y:S01]  /*2290*/  LDG.E.U16 R21, desc[UR60][R12.64] ;  /* 0x0000003c0c157981 */ /* 0x000aa2000c1e1500 */
[----:B------:R-:W-:Y:S01]  /*22a0*/  IMAD R53, R46, 0x180, RZ ;  /* 0x000001802e357824 */ /* 0x000fe200078e02ff */
[----:B------:R-:W1:Y:S01]  /*22b0*/  LDC R143, c[0x0][0x248] ;  /* 0x00009200ff8f7b82 */ /* 0x000e620000000800 */
[----:B------:R-:W-:Y:S01]  /*22c0*/  IMAD R209, R3, 0xac, RZ ;  /* 0x000000ac03d17824 */ /* 0x000fe200078e02ff */
[----:B------:R-:W2:Y:S01]  /*22d0*/  LDG.E.U16 R178, desc[UR60][R120.64] ;  /* 0x0000003c78b27981 */ /* 0x000ea2000c1e1500 */
[----:B0-----:R-:W-:-:S04]  /*22e0*/  IADD3 R4, P0, R109, R120, RZ ;  /* 0x000000786d047210 */ /* 0x001fc80007f1e0ff */
[-C--:B------:R-:W-:Y:S01]  /*22f0*/  LEA.HI.X.SX32 R5, R105, R121.reuse, 0x1, P0 ;  /* 0x0000007969057211 */ /* 0x080fe200000f0eff */
[----:B------:R-:W-:Y:S01]  /*2300*/  IMAD R7, R7, 0x102, RZ ;  /* 0x0000010207077824 */ /* 0x000fe200078e02ff */
[-C--:B------:R-:W-:Y:S01]  /*2310*/  IADD3 R52, P0, R45, R120.reuse, RZ ;  /* 0x000000782d347210 */ /* 0x080fe20007f1e0ff */
[----:B------:R-:W0:Y:S01]  /*2320*/  LDC R109, c[0x0][0x248] ;  /* 0x00009200ff6d7b82 */ /* 0x000e220000000800 */
[-C--:B-----5:R-:W-:Y:S01]  /*2330*/  IADD3 R12, P2, R53, R120.reuse, RZ ;  /* 0x00000078350c7210 */ /* 0x0a0fe20007f5e0ff */
[----:B------:R5:W2:Y:S01]  /*2340*/  LDG.E.U16 R26, desc[UR60][R4.64] ;  /* 0x0000003c041a7981 */ /* 0x000aa2000c1e1500 */
[-C--:B------:R-:W-:Y:S02]  /*2350*/  LEA.HI.X.SX32 R77, R103, R121.reuse, 0x1, P1 ;  /* 0x00000079674d7211 */ /* 0x080fe400008f0eff */
[-C--:B------:R-:W-:Y:S01]  /*2360*/  LEA.HI.X.SX32 R53, R101, R121.reuse, 0x1, P0 ;  /* 0x0000007965357211 */ /* 0x080fe200000f0eff */
[----:B------:R-:W-:Y:S02]  /*2370*/  IMAD R101, R78, 0x1c0, RZ ;  /* 0x000001c04e657824 */ /* 0x000fe400078e02ff */
[----:B------:R-:W1:Y:S01]  /*2380*/  LDC R45, c[0x0][0x248] ;  /* 0x00009200ff2d7b82 */ /* 0x000e620000000800 */
[----:B------:R-:W-:Y:S01]  /*2390*/  LEA.HI.X.SX32 R13, R29, R121, 0x1, P2 ;  /* 0x000000791d0d7211 */ /* 0x000fe200010f0eff */
[----:B------:R5:W2:Y:S02]  /*23a0*/  LDG.E.U16 R24, desc[UR60][R76.64] ;  /* 0x0000003c4c187981 */ /* 0x000aa4000c1e1500 */
[----:B-----5:R-:W-:-:S02]  /*23b0*/  IADD3 R4, P1, R51, R120, RZ ;  /* 0x0000007833047210 */ /* 0x020fc40007f3e0ff */
[-C--:B------:R-:W-:Y:S01]  /*23c0*/  IADD3 R78, P0, R101, R120.reuse, RZ ;  /* 0x00000078654e7210 */ /* 0x080fe20007f1e0ff */
[----:B------:R5:W2:Y:S01]  /*23d0*/  LDG.E.U16 R29, desc[UR60][R12.64] ;  /* 0x0000003c0c1d7981 */ /* 0x000aa2000c1e1500 */
[----:B------:R-:W0:Y:S01]  /*23e0*/  LDC R51, c[0x0][0x248] ;  /* 0x00009200ff337b82 */ /* 0x000e220000000800 */
[-C--:B------:R-:W-:Y:S01]  /*23f0*/  LEA.HI.X.SX32 R5, R95, R121.reuse, 0x1, P1 ;  /* 0x000000795f057211 */ /* 0x080fe200008f0eff */
[----:B------:R-:W-:Y:S01]  /*2400*/  IMAD R95, R48, 0x170, RZ ;  /* 0x00000170305f7824 */ /* 0x000fe200078e02ff */
[-C--:B------:R-:W-:Y:S01]  /*2410*/  LEA.HI.X.SX32 R79, R79, R121.reuse, 0x1, P0 ;  /* 0x000000794f4f7211 */ /* 0x080fe200000f0eff */
[----:B------:R-:W-:Y:S01]  /*2420*/  IMAD R103, R82, 0x1f0, RZ ;  /* 0x000001f052677824 */ /* 0x000fe200078e02ff */
[-C--:B------:R-:W-:Y:S01]  /*2430*/  IADD3 R76, P0, R7, R120.reuse, RZ ;  /* 0x00000078074c7210 */ /* 0x080fe20007f1e0ff */
[----:B------:R5:W2:Y:S02]  /*2440*/  LDG.E.U16 R4, desc[UR60][R4.64] ;  /* 0x0000003c04047981 */ /* 0x000aa4000c1e1500 */
[----:B------:R-:W1:Y:S01]  /*2450*/  LDC R101, c[0x0][0x248] ;  /* 0x00009200ff657b82 */ /* 0x000e620000000800 */
[----:B-----5:R-:W-:Y:S01]  /*2460*/  IADD3 R12, P1, R95, R120, RZ ;  /* 0x000000785f0c7210 */ /* 0x020fe20007f3e0ff */
[----:B------:R5:W2:Y:S03]  /*2470*/  LDG.E.U16 R46, desc[UR60][R52.64] ;  /* 0x0000003c342e7981 */ /* 0x000aa6000c1e1500 */
[----:B------:R-:W-:Y:S01]  /*2480*/  LEA.HI.X.SX32 R13, R81, R121, 0x1, P1 ;  /* 0x00000079510d7211 */ /* 0x000fe200008f0eff */
[----:B------:R-:W2:Y:S01]  /*2490*/  LDG.E.U16 R48, desc[UR60][R78.64] ;  /* 0x0000003c4e307981 */ /* 0x000ea2000c1e1500 */
[----:B------:R-:W-:Y:S01]  /*24a0*/  LEA R5, R3, R3, 0x7 ;  /* 0x0000000303057211 */ /* 0x000fe200078e38ff */
[----:B------:R-:W1:Y:S02]  /*24b0*/  LDC R95, c[0x0][0x248] ;  /* 0x00009200ff5f7b82 */ /* 0x000e640000000800 */
[----:B------:R-:W2:Y:S01]  /*24c0*/  LDG.E.U16 R12, desc[UR60][R12.64] ;  /* 0x0000003c0c0c7981 */ /* 0x000ea2000c1e1500 */
[----:B------:R-:W-:-:S02]  /*24d0*/  LEA.HI.X.SX32 R77, R5, R121, 0x1, P0 ;  /* 0x00000079054d7211 */ /* 0x000fc400000f0eff */
[----:B-----5:R-:W-:Y:S01]  /*24e0*/  IADD3 R52, P2, R103, R120, RZ ;  /* 0x0000007867347210 */ /* 0x020fe20007f5e0ff */
[----:B------:R-:W-:Y:S02]  /*24f0*/  IMAD R5, R3, 0x89, RZ ;  /* 0x0000008903057824 */ /* 0x000fe400078e02ff */
[----:B0-----:R-:W-:Y:S01]  /*2500*/  IMAD R51, R51, 0x122, RZ ;  /* 0x0000012233337824 */ /* 0x001fe200078e02ff */
[----:B------:R-:W-:Y:S01]  /*2510*/  LEA.HI.X.SX32 R53, R83, R121, 0x1, P2 ;  /* 0x0000007953357211 */ /* 0x000fe200010f0eff */
[----:B------:R-:W-:Y:S01]  /*2520*/  IMAD R149, R149, 0x1e2, RZ ;  /* 0x000001e295957824 */ /* 0x000fe200078e02ff */
[----:B------:R0:W5:Y:S01]  /*2530*/  LDG.E.U16 R13, desc[UR60][R76.64] ;  /* 0x0000003c4c0d7981 */ /* 0x000162000c1e1500 */
[----:B-1----:R-:W-:Y:S01]  /*2540*/  IMAD R83, R45, 0x112, RZ ;  /* 0x000001122d537824 */ /* 0x002fe200078e02ff */
[----:B------:R-:W1:Y:S01]  /*2550*/  LDC R103, c[0x0][0x248] ;  /* 0x00009200ff677b82 */ /* 0x000e620000000800 */
[----:B------:R-:W-:Y:S01]  /*2560*/  IMAD R7, R3, 0x91, RZ ;  /* 0x0000009103077824 */ /* 0x000fe200078e02ff */
[----:B------:R-:W5:Y:S01]  /*2570*/  LDG.E.U16 R53, desc[UR60][R52.64] ;  /* 0x0000003c34357981 */ /* 0x000f62000c1e1500 */
[----:B0-----:R-:W-:-:S05]  /*2580*/  IMAD R77, R84, 0x142, RZ ;  /* 0x00000142544d7824 */ /* 0x001fca00078e02ff */
[----:B------:R-:W0:Y:S01]  /*2590*/  LDC R153, c[0x0][0x248] ;  /* 0x00009200ff997b82 */ /* 0x000e220000000800 */
[----:B------:R-:W-:-:S07]  /*25a0*/  IADD3 R82, P0, R83, R120, RZ ;  /* 0x0000007853527210 */ /* 0x000fce0007f1e0ff */
[----:B------:R-:W1:Y:S01]  /*25b0*/  LDC R84, c[0x0][0x248] ;  /* 0x00009200ff547b82 */ /* 0x000e620000000800 */
[----:B------:R-:W-:Y:S01]  /*25c0*/  IMAD R79, R80, 0x132, RZ ;  /* 0x00000132504f7824 */ /* 0x000fe200078e02ff */
[-C--:B------:R-:W-:Y:S02]  /*25d0*/  IADD3 R80, P1, R51, R120.reuse, RZ ;  /* 0x0000007833507210 */ /* 0x080fe40007f3e0ff */
[-C--:B------:R-:W-:Y:S01]  /*25e0*/  LEA.HI.X.SX32 R83, R5, R121.reuse, 0x1, P0 ;  /* 0x0000007905537211 */ /* 0x080fe200000f0eff */
[----:B------:R-:W-:Y:S01]  /*25f0*/  IMAD R5, R3, 0xa1, RZ ;  /* 0x000000a103057824 */ /* 0x000fe200078e02ff */
        /* <DEDUP_REMOVED lines=8> */
[----:B------:R-:W-:Y:S01]  /*2680*/  LEA.HI.X.SX32 R77, R45, R121, 0x1, P2 ;  /* 0x000000792d4d7211 */ /* 0x000fe200010f0eff */
[----:B------:R-:W-:Y:S01]  /*2690*/  IMAD R101, R101, 0x182, RZ ;  /* 0x0000018265657824 */ /* 0x000fe200078e02ff */
[----:B------:R-:W-:Y:S01]  /*26a0*/  IADD3 R94, P0, R105, R120, RZ ;  /* 0x00000078695e7210 */ /* 0x000fe20007f1e0ff */
[----:B------:R0:W5:Y:S01]  /*26b0*/  LDG.E.U16 R45, desc[UR60][R80.64] ;  /* 0x0000003c502d7981 */ /* 0x000162000c1e1500 */
[----:B------:R-:W3:Y:S01]  /*26c0*/  LDC R105, c[0x0][0x248] ;  /* 0x00009200ff697b82 */ /* 0x000ee20000000800 */
[----:B------:R-:W-:-:S02]  /*26d0*/  IMAD R141, R102, 0x1a2, RZ ;  /* 0x000001a2668d7824 */ /* 0x000fc400078e02ff */
[----:B------:R0:W5:Y:S04]  /*26e0*/  LDG.E.U16 R51, desc[UR60][R82.64] ;  /* 0x0000003c52337981 */ /* 0x000168000c1e1500 */
[----:B------:R0:W5:Y:S01]  /*26f0*/  LDG.E.U16 R76, desc[UR60][R76.64] ;  /* 0x0000003c4c4c7981 */ /* 0x000162000c1e1500 */
[----:B------:R-:W-:Y:S01]  /*2700*/  IMAD R151, R151, 0x1f2, RZ ;  /* 0x000001f297977824 */ /* 0x000fe200078e02ff */
[----:B------:R-:W4:Y:S01]  /*2710*/  LDC R161, c[0x0][0x248] ;  /* 0x00009200ffa17b82 */ /* 0x000f220000000800 */
[----:B0-----:R-:W-:Y:S01]  /*2720*/  IMAD R81, R100, 0x172, RZ ;  /* 0x0000017264517824 */ /* 0x001fe200078e02ff */
[----:B------:R0:W5:Y:S01]  /*2730*/  LDG.E.U16 R7, desc[UR60][R78.64] ;  /* 0x0000003c4e077981 */ /* 0x000162000c1e1500 */
[----:B------:R-:W-:Y:S01]  /*2740*/  IMAD R83, R3, 0xb1, RZ ;  /* 0x000000b103537824 */ /* 0x000fe200078e02ff */
[----:B------:R-:W-:-:S02]  /*2750*/  IADD3 R82, P1, R95, R120, RZ ;  /* 0x000000785f527210 */ /* 0x000fc40007f3e0ff */
[-C--:B------:R-:W-:Y:S01]  /*2760*/  LEA.HI.X.SX32 R95, R5, R121.reuse, 0x1, P0 ;  /* 0x00000079055f7211 */ /* 0x080fe200000f0eff */
[----:B------:R-:W-:Y:S01]  /*2770*/  IMAD R77, R3, 0xb9, RZ ;  /* 0x000000b9034d7824 */ /* 0x000fe200078e02ff */
[-C--:B------:R-:W-:Y:S01]  /*2780*/  IADD3 R80, P2, R81, R120.reuse, RZ ;  /* 0x0000007851507210 */ /* 0x080fe20007f5e0ff */
[----:B------:R-:W4:Y:S01]  /*2790*/  LDC R163, c[0x0][0x248] ;  /* 0x00009200ffa37b82 */ /* 0x000f220000000800 */
[----:B0-----:R-:W-:Y:S01]  /*27a0*/  IMAD R79, R3, 0xc1, RZ ;  /* 0x000000c1034f7824 */ /* 0x001fe200078e02ff */
[-C--:B------:R-:W-:Y:S01]  /*27b0*/  IADD3 R78, P0, R101, R120.reuse, RZ ;  /* 0x00000078654e7210 */ /* 0x080fe20007f1e0ff */
[----:B-1----:R-:W-:Y:S01]  /*27c0*/  IMAD R101, R84, 0x192, RZ ;  /* 0x0000019254657824 */ /* 0x002fe200078e02ff */
[-C--:B------:R-:W-:Y:S01]  /*27d0*/  LEA.HI.X.SX32 R83, R83, R121.reuse, 0x1, P1 ;  /* 0x0000007953537211 */ /* 0x080fe200008f0eff */
[----:B------:R-:W-:Y:S01]  /*27e0*/  IMAD R103, R103, 0x1b2, RZ ;  /* 0x000001b267677824 */ /* 0x000fe200078e02ff */
[-C--:B------:R-:W-:Y:S01]  /*27f0*/  IADD3 R100, P1, R141, R120.reuse, RZ ;  /* 0x000000788d647210 */ /* 0x080fe20007f3e0ff */
[----:B------:R0:W5:Y:S01]  /*2800*/  LDG.E.U16 R5, desc[UR60][R94.64] ;  /* 0x0000003c5e057981 */ /* 0x000162000c1e1500 */
[-C--:B------:R-:W-:Y:S01]  /*2810*/  LEA.HI.X.SX32 R81, R77, R121.reuse, 0x1, P2 ;  /* 0x000000794d517211 */ /* 0x080fe200010f0eff */
[----:B------:R-:W1:Y:S01]  /*2820*/  LDC R141, c[0x0][0x248] ;  /* 0x00009200ff8d7b82 */ /* 0x000e620000000800 */
[-C--:B------:R-:W-:Y:S01]  /*2830*/  LEA.HI.X.SX32 R79, R79, R121.reuse, 0x1, P0 ;  /* 0x000000794f4f7211 */ /* 0x080fe200000f0eff */
[----:B------:R-:W-:Y:S01]  /*2840*/  IMAD R77, R3, 0xc9, RZ ;  /* 0x000000c9034d7824 */ /* 0x000fe200078e02ff */
[-C--:B------:R-:W-:Y:S01]  /*2850*/  IADD3 R102, P0, R101, R120.reuse, RZ ;  /* 0x0000007865667210 */ /* 0x080fe20007f1e0ff */
[----:B------:R-:W-:Y:S01]  /*2860*/  IMAD R101, R104, 0x1c2, RZ ;  /* 0x000001c268657824 */ /* 0x000fe200078e02ff */
[----:B------:R0:W5:Y:S02]  /*2870*/  LDG.E.U16 R80, desc[UR60][R80.64] ;  /* 0x0000003c50507981 */ /* 0x000164000c1e1500 */
[----:B0-----:R-:W-:Y:S01]  /*2880*/  IMAD R95, R3, 0xd1, RZ ;  /* 0x000000d1035f7824 */ /* 0x001fe200078e02ff */
[----:B------:R-:W-:Y:S01]  /*2890*/  IADD3 R94, P2, R103, R120, RZ ;  /* 0x00000078675e7210 */ /* 0x000fe20007f5e0ff */
[----:B------:R0:W5:Y:S01]  /*28a0*/  LDG.E.U16 R52, desc[UR60][R82.64] ;  /* 0x0000003c52347981 */ /* 0x000162000c1e1500 */
[----:B------:R-:W-:Y:S01]  /*28b0*/  LEA.HI.X.SX32 R103, R77, R121, 0x1, P0 ;  /* 0x000000794d677211 */ /* 0x000fe200000f0eff */
[----:B------:R-:W-:Y:S01]  /*28c0*/  IMAD R109, R109, 0x1d2, RZ ;  /* 0x000001d26d6d7824 */ /* 0x000fe200078e02ff */
[----:B------:R-:W4:Y:S01]  /*28d0*/  LDC R169, c[0x0][0x248] ;  /* 0x00009200ffa97b82 */ /* 0x000f220000000800 */
[----:B------:R-:W5:Y:S01]  /*28e0*/  LDG.E.U16 R79, desc[UR60][R78.64] ;  /* 0x0000003c4e4f7981 */ /* 0x000f62000c1e1500 */
[----:B------:R-:W-:-:S03]  /*28f0*/  IMAD R81, R3, 0xd9, RZ ;  /* 0x000000d903517824 */ /* 0x000fc600078e02ff */
[----:B------:R0:W5:Y:S02]  /*2900*/  LDG.E.U16 R77, desc[UR60][R102.64] ;  /* 0x0000003c664d7981 */ /* 0x000164000c1e1500 */
[-C--:B0-----:R-:W-:Y:S01]  /*2910*/  IADD3 R82, P0, R101, R120.reuse, RZ ;  /* 0x0000007865527210 */ /* 0x081fe20007f1e0ff */
[----:B------:R-:W-:Y:S01]  /*2920*/  IMAD R83, R3, 0xe1, RZ ;  /* 0x000000e103537824 */ /* 0x000fe200078e02ff */
[-C--:B------:R-:W-:Y:S01]  /*2930*/  LEA.HI.X.SX32 R101, R95, R121.reuse, 0x1, P1 ;  /* 0x000000795f657211 */ /* 0x080fe200008f0eff */
[----:B------:R-:W-:Y:S01]  /*2940*/  IMAD R159, R159, 0x186, RZ ;  /* 0x000001869f9f7824 */ /* 0x000fe200078e02ff */
[-C--:B------:R-:W-:Y:S01]  /*2950*/  LEA.HI.X.SX32 R95, R81, R121.reuse, 0x1, P2 ;  /* 0x00000079515f7211 */ /* 0x080fe200010f0eff */
[----:B------:R-:W-:Y:S01]  /*2960*/  IMAD R81, R3, 0xe9, RZ ;  /* 0x000000e903517824 */ /* 0x000fe200078e02ff */
[----:B------:R-:W-:Y:S01]  /*2970*/  LEA.HI.X.SX32 R83, R83, R121, 0x1, P0 ;  /* 0x0000007953537211 */ /* 0x000fe200000f0eff */
[----:B------:R3:W5:Y:S01]  /*2980*/  LDG.E.U16 R78, desc[UR60][R100.64] ;  /* 0x0000003c644e7981 */ /* 0x000762000c1e1500 */
[-C--:B------:R-:W-:Y:S01]  /*2990*/  IADD3 R104, P0, R109, R120.reuse, RZ ;  /* 0x000000786d687210 */ /* 0x080fe20007f1e0ff */
[----:B------:R-:W0:Y:S01]  /*29a0*/  LDC R167, c[0x0][0x248] ;  /* 0x00009200ffa77b82 */ /* 0x000e220000000800 */
[----:B------:R-:W-:Y:S01]  /*29b0*/  IADD3 R102, P1, R149, R120, RZ ;  /* 0x0000007895667210 */ /* 0x000fe20007f3e0ff */
[----:B------:R3:W5:Y:S01]  /*29c0*/  LDG.E.U16 R84, desc[UR60][R94.64] ;  /* 0x0000003c5e547981 */ /* 0x000762000c1e1500 */
[----:B------:R-:W-:-:S02]  /*29d0*/  IMAD R103, R3, 0xf1, RZ ;  /* 0x000000f103677824 */ /* 0x000fc400078e02ff */
[----:B-1----:R-:W-:Y:S01]  /*29e0*/  IMAD R155, R141, 0x124, RZ ;  /* 0x000001248d9b7824 */ /* 0x002fe200078e02ff */
[----:B------:R-:W5:Y:S01]  /*29f0*/  LDG.E.U16 R83, desc[UR60][R82.64] ;  /* 0x0000003c52537981 */ /* 0x000f62000c1e1500 */
[----:B---3--:R-:W-:Y:S01]  /*2a00*/  IMAD R101, R105, 0x104, RZ ;  /* 0x0000010469657824 */ /* 0x008fe200078e02ff */
[----:B------:R-:W1:Y:S01]  /*2a10*/  LDC R149, c[0x0][0x248] ;  /* 0x00009200ff957b82 */ /* 0x000e620000000800 */
[-C--:B------:R-:W-:Y:S01]  /*2a20*/  IADD3 R100, P2, R151, R120.reuse, RZ ;  /* 0x0000007897647210 */ /* 0x080fe20007f5e0ff */
[----:B------:R-:W-:Y:S01]  /*2a30*/  IMAD R95, R3, 0xf9, RZ ;  /* 0x000000f9035f7824 */ /* 0x000fe200078e02ff */
[-C--:B------:R-:W-:Y:S02]  /*2a40*/  LEA.HI.X.SX32 R105, R81, R121.reuse, 0x1, P0 ;  /* 0x0000007951697211 */ /* 0x080fe400000f0eff */
[----:B------:R-:W-:Y:S02]  /*2a50*/  IADD3 R94, P0, R101, R120, RZ ;  /* 0x00000078655e7210 */ /* 0x000fe40007f1e0ff */
[-C--:B------:R-:W-:Y:S01]  /*2a60*/  LEA.HI.X.SX32 R101, R95, R121.reuse, 0x1, P2 ;  /* 0x000000795f657211 */ /* 0x080fe200010f0eff */
[----:B------:R-:W-:Y:S01]  /*2a70*/  IMAD R145, R145, 0x164, RZ ;  /* 0x0000016491917824 */ /* 0x000fe200078e02ff */
[-C--:B------:R-:W-:Y:S01]  /*2a80*/  LEA.HI.X.SX32 R95, R107, R121.reuse, 0x1, P0 ;  /* 0x000000796b5f7211 */ /* 0x080fe200000f0eff */
[----:B------:R-:W3:Y:S01]  /*2a90*/  LDC R151, c[0x0][0x248] ;  /* 0x00009200ff977b82 */ /* 0x000ee20000000800 */
[----:B------:R-:W-:Y:S01]  /*2aa0*/  LEA.HI.X.SX32 R103, R103, R121, 0x1, P1 ;  /* 0x0000007967677211 */ /* 0x000fe200008f0eff */
[----:B------:R-:W-:Y:S01]  /*2ab0*/  IMAD R147, R147, 0x184, RZ ;  /* 0x0000018493937824 */ /* 0x000fe200078e02ff */
[----:B------:R4:W5:Y:S04]  /*2ac0*/  LDG.E.U16 R109, desc[UR60][R100.64] ;  /* 0x0000003c646d7981 */ /* 0x000968000c1e1500 */
[----:B------:R0:W5:Y:S01]  /*2ad0*/  LDG.E.U16 R107, desc[UR60][R94.64] ;  /* 0x0000003c5e6b7981 */ /* 0x000162000c1e1500 */
[----:B------:R-:W3:Y:S01]  /*2ae0*/  LDC R141, c[0x0][0x248] ;  /* 0x00009200ff8d7b82 */ /* 0x000ee20000000800 */
[----:B------:R-:W-:-:S02]  /*2af0*/  IMAD R157, R143, 0x144, RZ ;  /* 0x000001448f9d7824 */ /* 0x000fc400078e02ff */
[----:B------:R0:W5:Y:S01]  /*2b00*/  LDG.E.U16 R82, desc[UR60][R102.64] ;  /* 0x0000003c66527981 */ /* 0x000162000c1e1500 */
[----:B----4-:R-:W-:-:S03]  /*2b10*/  IADD3 R100, P2, R147, R120, RZ ;  /* 0x0000007893647210 */ /* 0x010fc60007f5e0ff */
[----:B------:R4:W5:Y:S01]  /*2b20*/  LDG.E.U16 R81, desc[UR60][R104.64] ;  /* 0x0000003c68517981 */ /* 0x000962000c1e1500 */
[----:B------:R-:W3:Y:S01]  /*2b30*/  LDC R143, c[0x0][0x248] ;  /* 0x00009200ff8f7b82 */ /* 0x000ee20000000800 */
[----:B0-----:R-:W-:-:S04]  /*2b40*/  IADD3 R94, P0, R155, R120, RZ ;  /* 0x000000789b5e7210 */ /* 0x001fc80007f1e0ff */
[-C--:B------:R-:W-:Y:S02]  /*2b50*/  LEA.HI.X.SX32 R95, R137, R121.reuse, 0x1, P0 ;  /* 0x00000079895f7211 */ /* 0x080fe400000f0eff */
[-C--:B------:R-:W-:Y:S01]  /*2b60*/  IADD3 R102, P0, R145, R120.reuse, RZ ;  /* 0x0000007891667210 */ /* 0x080fe20007f1e0ff */
[----:B-1----:R-:W-:Y:S01]  /*2b70*/  IMAD R149, R149, 0x1a4, RZ ;  /* 0x000001a495957824 */ /* 0x002fe200078e02ff */
[----:B----4-:R-:W-:Y:S01]  /*2b80*/  IADD3 R104, P1, R157, R120, RZ ;  /* 0x000000789d687210 */ /* 0x010fe20007f3e0ff */
[----:B---3--:R-:W-:Y:S01]  /*2b90*/  IMAD R151, R151, 0x1c4, RZ ;  /* 0x000001c497977824 */ /* 0x008fe200078e02ff */
[-C--:B------:R-:W-:Y:S01]  /*2ba0*/  LEA.HI.X.SX32 R103, R130, R121.reuse, 0x1, P0 ;  /* 0x0000007982677211 */ /* 0x080fe200000f0eff */
[----:B------:R-:W0:Y:S01]  /*2bb0*/  LDC R137, c[0x0][0x248] ;  /* 0x00009200ff897b82 */ /* 0x000e220000000800 */
[-C--:B------:R-:W-:Y:S02]  /*2bc0*/  LEA.HI.X.SX32 R101, R131, R121.reuse, 0x1, P2 ;  /* 0x0000007983657211 */ /* 0x080fe400010f0eff */
[----:B------:R-:W-:-:S02]  /*2bd0*/  LEA.HI.X.SX32 R105, R106, R121, 0x1, P1 ;  /* 0x000000796a697211 */ /* 0x000fc400008f0eff */
[----:B------:R1:W3:Y:S03]  /*2be0*/  LDG.E.U16 R106, desc[UR60][R94.64] ;  /* 0x0000003c5e6a7981 */ /* 0x0002e6000c1e1500 */
[----:B------:R-:W4:Y:S01]  /*2bf0*/  LDC R130, c[0x0][0x248] ;  /* 0x00009200ff827b82 */ /* 0x000f220000000800 */
[----:B------:R-:W3:Y:S07]  /*2c00*/  LDG.E.U16 R105, desc[UR60][R104.64] ;  /* 0x0000003c68697981 */ /* 0x000eee000c1e1500 */
[----:B------:R-:W0:Y:S01]  /*2c10*/  LDC R131, c[0x0][0x248] ;  /* 0x00009200ff837b82 */ /* 0x000e220000000800 */
[-C--:B-1----:R-:W-:Y:S01]  /*2c20*/  IADD3 R94, P1, R149, R120.reuse, RZ ;  /* 0x00000078955e7210 */ /* 0x082fe20007f3e0ff */
[----:B------:R-:W-:Y:S01]  /*2c30*/  IMAD R145, R141, 0x114, RZ ;  /* 0x000001148d917824 */ /* 0x000fe200078e02ff */
[----:B------:R-:W3:Y:S05]  /*2c40*/  LDG.E.U16 R104, desc[UR60][R102.64] ;  /* 0x0000003c66687981 */ /* 0x000eea000c1e1500 */
[----:B------:R-:W1:Y:S01]  /*2c50*/  LDC R149, c[0x0][0x248] ;  /* 0x00009200ff957b82 */ /* 0x000e620000000800 */
[----:B------:R-:W-:Y:S01]  /*2c60*/  LEA.HI.X.SX32 R95, R124, R121, 0x1, P1 ;  /* 0x000000797c5f7211 */ /* 0x000fe200008f0eff */
[----:B------:R-:W-:Y:S01]  /*2c70*/  IMAD R143, R143, 0x134, RZ ;  /* 0x000001348f8f7824 */ /* 0x000fe200078e02ff */
[----:B------:R4:W3:Y:S05]  /*2c80*/  LDG.E.U16 R103, desc[UR60][R100.64] ;  /* 0x0000003c64677981 */ /* 0x0008ea000c1e1500 */
[----:B------:R-:W2:Y:S01]  /*2c90*/  LDC R141, c[0x0][0x248] ;  /* 0x00009200ff8d7b82 */ /* 0x000ea20000000800 */
[----:B------:R0:W3:Y:S01]  /*2ca0*/  LDG.E.U16 R102, desc[UR60][R94.64] ;  /* 0x0000003c5e667981 */ /* 0x0000e2000c1e1500 */
[----:B----4-:R-:W-:Y:S01]  /*2cb0*/  IADD3 R100, P1, R151, R120, RZ ;  /* 0x0000007897647210 */ /* 0x010fe20007f3e0ff */
[----:B------:R-:W-:-:S05]  /*2cc0*/  IMAD R151, R130, 0x154, RZ ;  /* 0x0000015482977824 */ /* 0x000fca00078e02ff */
[----:B------:R-:W4:Y:S01]  /*2cd0*/  LDC R157, c[0x0][0x248] ;  /* 0x00009200ff9d7b82 */ /* 0x000f220000000800 */
[----:B0-----:R-:W-:Y:S01]  /*2ce0*/  IMAD R131, R131, 0x174, RZ ;  /* 0x0000017483837824 */ /* 0x001fe200078e02ff */
[-C--:B------:R-:W-:Y:S02]  /*2cf0*/  IADD3 R94, P0, R145, R120.reuse, RZ ;  /* 0x00000078915e7210 */ /* 0x080fe40007f1e0ff */
[-C--:B------:R-:W-:Y:S02]  /*2d00*/  LEA.HI.X.SX32 R101, R122, R121.reuse, 0x1, P1 ;  /* 0x000000797a657211 */ /* 0x080fe400008f0eff */
[-C--:B------:R-:W-:Y:S02]  /*2d10*/  IADD3 R122, P1, R143, R120.reuse, RZ ;  /* 0x000000788f7a7210 */ /* 0x080fe40007f3e0ff */
[-C--:B------:R-:W-:Y:S01]  /*2d20*/  LEA.HI.X.SX32 R95, R128, R121.reuse, 0x1, P0 ;  /* 0x00000079805f7211 */ /* 0x080fe200000f0eff */
[----:B-1----:R-:W-:Y:S01]  /*2d30*/  IMAD R149, R149, 0x1d4, RZ ;  /* 0x000001d495957824 */ /* 0x002fe200078e02ff */
[-C--:B------:R-:W-:Y:S01]  /*2d40*/  LEA.HI.X.SX32 R123, R123, R121.reuse, 0x1, P1 ;  /* 0x000000797b7b7211 */ /* 0x080fe200008f0eff */
[----:B------:R-:W0:Y:S01]  /*2d50*/  LDC R143, c[0x0][0x248] ;  /* 0x00009200ff8f7b82 */ /* 0x000e220000000800 */
[-C--:B------:R-:W-:Y:S01]  /*2d60*/  IADD3 R130, P0, R151, R120.reuse, RZ ;  /* 0x0000007897827210 */ /* 0x080fe20007f1e0ff */
[----:B------:R-:W-:Y:S01]  /*2d70*/  IMAD R153, R153, 0x1e4, RZ ;  /* 0x000001e499997824 */ /* 0x000fe200078e02ff */
[-C--:B------:R-:W-:Y:S01]  /*2d80*/  IADD3 R128, P1, R131, R120.reuse, RZ ;  /* 0x0000007883807210 */ /* 0x080fe20007f3e0ff */
[----:B------:R-:W-:Y:S01]  /*2d90*/  IMAD R137, R137, 0x194, RZ ;  /* 0x0000019489897824 */ /* 0x000fe200078e02ff */
[-C--:B------:R-:W-:Y:S01]  /*2da0*/  LEA.HI.X.SX32 R131, R129, R121.reuse, 0x1, P0 ;  /* 0x0000007981837211 */ /* 0x080fe200000f0eff */
[----:B------:R-:W3:Y:S01]  /*2db0*/  LDG.E.U16 R95, desc[UR60][R94.64] ;  /* 0x0000003c5e5f7981 */ /* 0x000ee2000c1e1500 */
[-C--:B------:R-:W-:Y:S01]  /*2dc0*/  LEA.HI.X.SX32 R129, R126, R121.reuse, 0x1, P1 ;  /* 0x000000797e817211 */ /* 0x080fe200008f0eff */
[----:B------:R-:W1:Y:S01]  /*2dd0*/  LDC R145, c[0x0][0x248] ;  /* 0x00009200ff917b82 */ /* 0x000e620000000800 */
[-C--:B------:R-:W-:Y:S01]  /*2de0*/  IADD3 R126, P1, R149, R120.reuse, RZ ;  /* 0x00000078957e7210 */ /* 0x080fe20007f3e0ff */
[----:B--2---:R-:W-:Y:S01]  /*2df0*/  IMAD R141, R141, 0x1b4, RZ ;  /* 0x000001b48d8d7824 */ /* 0x004fe200078e02ff */
[-C--:B------:R-:W-:Y:S01]  /*2e00*/  IADD3 R124, P2, R153, R120.reuse, RZ ;  /* 0x00000078997c7210 */ /* 0x080fe20007f5e0ff */
[----:B------:R-:W2:Y:S04]  /*2e10*/  LDG.E.U16 R101, desc[UR60][R100.64] ;  /* 0x0000003c64657981 */ /* 0x000ea8000c1e1500 */
[----:B------:R-:W1:Y:S01]  /*2e20*/  LDC R149, c[0x0][0x248] ;  /* 0x00009200ff957b82 */ /* 0x000e620000000800 */
[----:B------:R-:W-:Y:S01]  /*2e30*/  LEA.HI.X.SX32 R125, R125, R121, 0x1, P2 ;  /* 0x000000797d7d7211 */ /* 0x000fe200010f0eff */
[----:B------:R4:W2:Y:S06]  /*2e40*/  LDG.E.U16 R94, desc[UR60][R122.64] ;  /* 0x0000003c7a5e7981 */ /* 0x0008ac000c1e1500 */
[----:B------:R-:W1:Y:S01]  /*2e50*/  LDC R147, c[0x0][0x248] ;  /* 0x00009200ff937b82 */ /* 0x000e620000000800 */
[----:B------:R0:W2:Y:S01]  /*2e60*/  LDG.E.U16 R100, desc[UR60][R124.64] ;  /* 0x0000003c7c647981 */ /* 0x0000a2000c1e1500 */
[----:B----4-:R-:W-:Y:S01]  /*2e70*/  IADD3 R122, P0, R137, R120, RZ ;  /* 0x00000078897a7210 */ /* 0x010fe20007f1e0ff */
[----:B------:R-:W-:-:S02]  /*2e80*/  IMAD R157, R157, 0x1f4, RZ ;  /* 0x000001f49d9d7824 */ /* 0x000fc400078e02ff */
[----:B------:R-:W4:Y:S03]  /*2e90*/  LDG.E.U16 R130, desc[UR60][R130.64] ;  /* 0x0000003c82827981 */ /* 0x000f26000c1e1500 */
[----:B------:R-:W1:Y:S01]  /*2ea0*/  LDC R151, c[0x0][0x248] ;  /* 0x00009200ff977b82 */ /* 0x000e620000000800 */
[----:B------:R-:W-:Y:S02]  /*2eb0*/  LEA.HI.X.SX32 R123, R135, R121, 0x1, P0 ;  /* 0x00000079877b7211 */ /* 0x000fe400000f0eff */
[----:B0-----:R-:W-:-:S05]  /*2ec0*/  IADD3 R124, P2, R141, R120, RZ ;  /* 0x000000788d7c7210 */ /* 0x001fca0007f5e0ff */
[----:B------:R-:W0:Y:S01]  /*2ed0*/  LDC R153, c[0x0][0x248] ;  /* 0x00009200ff997b82 */ /* 0x000e220000000800 */
[-C--:B------:R-:W-:Y:S01]  /*2ee0*/  LEA.HI.X.SX32 R125, R133, R121.reuse, 0x1, P2 ;  /* 0x00000079857d7211 */ /* 0x080fe200010f0eff */
[----:B------:R-:W-:Y:S01]  /*2ef0*/  IMAD R143, R143, 0x106, RZ ;  /* 0x000001068f8f7824 */ /* 0x000fe200078e02ff */
[----:B------:R1:W4:Y:S05]  /*2f00*/  LDG.E.U16 R133, desc[UR60][R122.64] ;  /* 0x0000003c7a857981 */ /* 0x00032a000c1e1500 */
[----:B------:R-:W0:Y:S01]  /*2f10*/  LDC R155, c[0x0][0x248] ;  /* 0x00009200ff9b7b82 */ /* 0x000e220000000800 */
[----:B------:R1:W4:Y:S02]  /*2f20*/  LDG.E.U16 R135, desc[UR60][R124.64] ;  /* 0x0000003c7c877981 */ /* 0x000324000c1e1500 */
[----:B-1----:R-:W-:Y:S01]  /*2f30*/  IADD3 R122, P2, R157, R120, RZ ;  /* 0x000000789d7a7210 */ /* 0x002fe20007f5e0ff */
[----:B------:R-:W-:Y:S01]  /*2f40*/  IMAD R165, R149, 0x136, RZ ;  /* 0x0000013695a57824 */ /* 0x000fe200078e02ff */
[----:B------:R-:W-:-:S03]  /*2f50*/  LEA.HI.X.SX32 R127, R127, R121, 0x1, P1 ;  /* 0x000000797f7f7211 */ /* 0x000fc600008f0eff */
[----:B------:R-:W1:Y:S01]  /*2f60*/  LDC R157, c[0x0][0x248] ;  /* 0x00009200ff9d7b82 */ /* 0x000e620000000800 */
[----:B------:R-:W-:Y:S01]  /*2f70*/  IMAD R141, R3, 0x83, RZ ;  /* 0x00000083038d7824 */ /* 0x000fe200078e02ff */
[-C--:B------:R-:W-:Y:S01]  /*2f80*/  LEA.HI.X.SX32 R123, R139, R121.reuse, 0x1, P2 ;  /* 0x000000798b7b7211 */ /* 0x080fe200010f0eff */
[----:B------:R-:W-:Y:S01]  /*2f90*/  IMAD R145, R145, 0x116, RZ ;  /* 0x0000011691917824 */ /* 0x000fe200078e02ff */
[----:B------:R-:W-:Y:S01]  /*2fa0*/  IADD3 R124, P0, R143, R120, RZ ;  /* 0x000000788f7c7210 */ /* 0x000fe20007f1e0ff */
[----:B------:R-:W-:Y:S01]  /*2fb0*/  IMAD R147, R147, 0x126, RZ ;  /* 0x0000012693937824 */ /* 0x000fe200078e02ff */
[----:B------:R0:W4:Y:S02]  /*2fc0*/  LDG.E.U16 R131, desc[UR60][R128.64] ;  /* 0x0000003c80837981 */ /* 0x000124000c1e1500 */
[----:B------:R-:W-:Y:S01]  /*2fd0*/  LEA.HI.X.SX32 R125, R141, R121, 0x1, P0 ;  /* 0x000000798d7d7211 */ /* 0x000fe200000f0eff */
[----:B------:R-:W5:Y:S01]  /*2fe0*/  LDC R177, c[0x0][0x248] ;  /* 0x00009200ffb17b82 */ /* 0x000f620000000800 */
[----:B------:R0:W4:Y:S01]  /*2ff0*/  LDG.E.U16 R139, desc[UR60][R122.64] ;  /* 0x0000003c7a8b7981 */ /* 0x000122000c1e1500 */
[----:B------:R-:W-:-:S03]  /*3000*/  IMAD R151, R151, 0x146, RZ ;  /* 0x0000014697977824 */ /* 0x000fc600078e02ff */
[----:B------:R0:W4:Y:S02]  /*3010*/  LDG.E.U16 R137, desc[UR60][R126.64] ;  /* 0x0000003c7e897981 */ /* 0x000124000c1e1500 */
[----:B0-----:R-:W-:Y:S01]  /*3020*/  IMAD R129, R3, 0x8b, RZ ;  /* 0x0000008b03817824 */ /* 0x001fe200078e02ff */
[-C--:B------:R-:W-:Y:S01]  /*3030*/  IADD3 R128, P2, R147, R120.reuse, RZ ;  /* 0x0000007893807210 */ /* 0x080fe20007f5e0ff */
[----:B------:R-:W-:Y:S01]  /*3040*/  IMAD R143, R3, 0x93, RZ ;  /* 0x00000093038f7824 */ /* 0x000fe200078e02ff */
[----:B------:R0:W4:Y:S01]  /*3050*/  LDG.E.U16 R141, desc[UR60][R124.64] ;  /* 0x0000003c7c8d7981 */ /* 0x000122000c1e1500 */
[-C--:B------:R-:W-:Y:S01]  /*3060*/  IADD3 R122, P0, R165, R120.reuse, RZ ;  /* 0x00000078a57a7210 */ /* 0x080fe20007f1e0ff */
[----:B------:R-:W3:Y:S01]  /*3070*/  LDC R227, c[0x0][0x248] ;  /* 0x00009200ffe37b82 */ /* 0x000ee20000000800 */
[----:B------:R-:W-:Y:S01]  /*3080*/  IADD3 R126, P1, R145, R120, RZ ;  /* 0x00000078917e7210 */ /* 0x000fe20007f3e0ff */
[----:B------:R-:W-:-:S06]  /*3090*/  IMAD R149, R3, 0xa3, RZ ;  /* 0x000000a303957824 */ /* 0x000fcc00078e02ff */
[----:B------:R-:W5:Y:S01]  /*30a0*/  LDC R165, c[0x0][0x248] ;  /* 0x00009200ffa57b82 */ /* 0x000f620000000800 */
[-C--:B------:R-:W-:Y:S02]  /*30b0*/  LEA.HI.X.SX32 R127, R129, R121.reuse, 0x1, P1 ;  /* 0x00000079817f7211 */ /* 0x080fe400008f0eff */
[----:B0-----:R-:W-:Y:S01]  /*30c0*/  IADD3 R124, P1, R151, R120, RZ ;  /* 0x00000078977c7210 */ /* 0x001fe20007f3e0ff */
[----:B------:R-:W-:Y:S01]  /*30d0*/  IMAD R147, R3, 0x9b, RZ ;  /* 0x0000009b03937824 */ /* 0x000fe200078e02ff */
[-C--:B------:R-:W-:Y:S01]  /*30e0*/  LEA.HI.X.SX32 R129, R143, R121.reuse, 0x1, P2 ;  /* 0x000000798f817211 */ /* 0x080fe200010f0eff */
[----:B------:R-:W-:Y:S01]  /*30f0*/  IMAD R153, R153, 0x156, RZ ;  /* 0x0000015699997824 */ /* 0x000fe200078e02ff */
[-C--:B------:R-:W-:Y:S01]  /*3100*/  LEA.HI.X.SX32 R125, R149, R121.reuse, 0x1, P1 ;  /* 0x00000079957d7211 */ /* 0x080fe200008f0eff */
[----:B------:R-:W-:Y:S01]  /*3110*/  IMAD R155, R155, 0x166, RZ ;  /* 0x000001669b9b7824 */ /* 0x000fe200078e02ff */
[----:B------:R0:W4:Y:S01]  /*3120*/  LDG.E.U16 R143, desc[UR60][R126.64] ;  /* 0x0000003c7e8f7981 */ /* 0x000122000c1e1500 */
[----:B------:R-:W-:Y:S01]  /*3130*/  LEA.HI.X.SX32 R123, R147, R121, 0x1, P0 ;  /* 0x00000079937b7211 */ /* 0x000fe200000f0eff */
[----:B-1----:R-:W-:Y:S01]  /*3140*/  IMAD R175, R157, 0x176, RZ ;  /* 0x000001769daf7824 */ /* 0x002fe200078e02ff */
[----:B------:R-:W1:Y:S01]  /*3150*/  LDC R229, c[0x0][0x248] ;  /* 0x00009200ffe57b82 */ /* 0x000e620000000800 */
[----:B------:R0:W4:Y:S01]  /*3160*/  LDG.E.U16 R145, desc[UR60][R128.64] ;  /* 0x0000003c80917981 */ /* 0x000122000c1e1500 */
[----:B------:R-:W-:-:S03]  /*3170*/  IMAD R157, R3, 0xc3, RZ ;  /* 0x000000c3039d7824 */ /* 0x000fc600078e02ff */
[----:B------:R0:W4:Y:S02]  /*3180*/  LDG.E.U16 R149, desc[UR60][R124.64] ;  /* 0x0000003c7c957981 */ /* 0x000124000c1e1500 */
[----:B0-----:R-:W-:Y:S01]  /*3190*/  IMAD R127, R3, 0xab, RZ ;  /* 0x000000ab037f7824 */ /* 0x001fe200078e02ff */
[-C--:B------:R-:W-:Y:S01]  /*31a0*/  IADD3 R126, P2, R153, R120.reuse, RZ ;  /* 0x00000078997e7210 */ /* 0x080fe20007f5e0ff */
[----:B------:R0:W4:Y:S01]  /*31b0*/  LDG.E.U16 R147, desc[UR60][R122.64] ;  /* 0x0000003c7a937981 */ /* 0x000122000c1e1500 */
[----:B------:R-:W1:Y:S01]  /*31c0*/  LDC R231, c[0x0][0x248] ;  /* 0x00009200ffe77b82 */ /* 0x000e620000000800 */
[----:B------:R-:W-:Y:S01]  /*31d0*/  IMAD R129, R3, 0xb3, RZ ;  /* 0x000000b303817824 */ /* 0x000fe200078e02ff */
[-C--:B------:R-:W-:Y:S02]  /*31e0*/  IADD3 R128, P0, R155, R120.reuse, RZ ;  /* 0x000000789b807210 */ /* 0x080fe40007f1e0ff */
[----:B------:R-:W-:Y:S01]  /*31f0*/  IADD3 R124, P1, R159, R120, RZ ;  /* 0x000000789f7c7210 */ /* 0x000fe20007f3e0ff */
[----:B------:R-:W-:Y:S01]  /*3200*/  IMAD R155, R3, 0xbb, RZ ;  /* 0x000000bb039b7824 */ /* 0x000fe200078e02ff */
[----:B------:R-:W-:-:S02]  /*3210*/  LEA.HI.X.SX32 R127, R127, R121, 0x1, P2 ;  /* 0x000000797f7f7211 */ /* 0x000fc400010f0eff */
[----:B------:R-:W1:Y:S01]  /*3220*/  LDC R234, c[0x0][0x248] ;  /* 0x00009200ffea7b82 */ /* 0x000e620000000800 */
[-C--:B------:R-:W-:Y:S01]  /*3230*/  LEA.HI.X.SX32 R129, R129, R121.reuse, 0x1, P0 ;  /* 0x0000007981817211 */ /* 0x080fe200000f0eff */
[----:B------:R-:W-:Y:S01]  /*3240*/  IMAD R161, R161, 0x196, RZ ;  /* 0x00000196a1a17824 */ /* 0x000fe200078e02ff */
[----:B0-----:R-:W-:Y:S01]  /*3250*/  IADD3 R122, P0, R175, R120, RZ ;  /* 0x00000078af7a7210 */ /* 0x001fe20007f1e0ff */
[----:B------:R-:W-:Y:S01]  /*3260*/  IMAD R163, R163, 0x1a6, RZ ;  /* 0x000001a6a3a37824 */ /* 0x000fe200078e02ff */
[-C--:B------:R-:W-:Y:S01]  /*3270*/  LEA.HI.X.SX32 R125, R157, R121.reuse, 0x1, P1 ;  /* 0x000000799d7d7211 */ /* 0x080fe200008f0eff */
[----:B------:R0:W4:Y:S02]  /*3280*/  LDG.E.U16 R151, desc[UR60][R126.64] ;  /* 0x0000003c7e977981 */ /* 0x000124000c1e1500 */
[----:B------:R-:W1:Y:S01]  /*3290*/  LDC R175, c[0x0][0x248] ;  /* 0x00009200ffaf7b82 */ /* 0x000e620000000800 */
[----:B------:R-:W-:Y:S01]  /*32a0*/  LEA.HI.X.SX32 R123, R155, R121, 0x1, P0 ;  /* 0x000000799b7b7211 */ /* 0x000fe200000f0eff */
[----:B------:R0:W4:Y:S01]  /*32b0*/  LDG.E.U16 R153, desc[UR60][R128.64] ;  /* 0x0000003c80997981 */ /* 0x000122000c1e1500 */
[----:B-----5:R-:W-:-:S03]  /*32c0*/  IMAD R187, R165, 0x1b6, RZ ;  /* 0x000001b6a5bb7824 */ /* 0x020fc600078e02ff */
[----:B------:R5:W4:Y:S01]  /*32d0*/  LDG.E.U16 R157, desc[UR60][R124.64] ;  /* 0x0000003c7c9d7981 */ /* 0x000b22000c1e1500 */
[----:B0-----:R-:W-:Y:S01]  /*32e0*/  IMAD R127, R3, 0xcb, RZ ;  /* 0x000000cb037f7824 */ /* 0x001fe200078e02ff */
[-C--:B------:R-:W-:Y:S02]  /*32f0*/  IADD3 R126, P2, R161, R120.reuse, RZ ;  /* 0x00000078a17e7210 */ /* 0x080fe40007f5e0ff */
[----:B------:R0:W4:Y:S01]  /*3300*/  LDG.E.U16 R155, desc[UR60][R122.64] ;  /* 0x0000003c7a9b7981 */ /* 0x000122000c1e1500 */
[----:B------:R-:W3:Y:S01]  /*3310*/  LDC R235, c[0x0][0x248] ;  /* 0x00009200ffeb7b82 */ /* 0x000ee20000000800 */
[----:B------:R-:W-:Y:S01]  /*3320*/  IMAD R129, R3, 0xd3, RZ ;  /* 0x000000d303817824 */ /* 0x000fe200078e02ff */
[----:B------:R-:W-:Y:S01]  /*3330*/  IADD3 R128, P0, R163, R120, RZ ;  /* 0x00000078a3807210 */ /* 0x000fe20007f1e0ff */
[----:B-----5:R-:W-:Y:S01]  /*3340*/  IMAD R125, R184, 0x1e6, RZ ;  /* 0x000001e6b87d7824 */ /* 0x020fe200078e02ff */
[----:B------:R-:W-:-:S04]  /*3350*/  LEA.HI.X.SX32 R127, R127, R121, 0x1, P2 ;  /* 0x000000797f7f7211 */ /* 0x000fc800010f0eff */
[----:B------:R-:W5:Y:S01]  /*3360*/  LDC R184, c[0x0][0x248] ;  /* 0x00009200ffb87b82 */ /* 0x000f620000000800 */
[-C--:B------:R-:W-:Y:S01]  /*3370*/  LEA.HI.X.SX32 R129, R129, R121.reuse, 0x1, P0 ;  /* 0x0000007981817211 */ /* 0x080fe200000f0eff */
[----:B------:R-:W-:Y:S01]  /*3380*/  IMAD R163, R3, 0xdb, RZ ;  /* 0x000000db03a37824 */ /* 0x000fe200078e02ff */
[-C--:B0-----:R-:W-:Y:S01]  /*3390*/  IADD3 R122, P0, R187, R120.reuse, RZ ;  /* 0x00000078bb7a7210 */ /* 0x081fe20007f1e0ff */
[----:B------:R-:W-:Y:S01]  /*33a0*/  IMAD R169, R169, 0x1d6, RZ ;  /* 0x000001d6a9a97824 */ /* 0x000fe200078e02ff */
[----:B------:R0:W4:Y:S02]  /*33b0*/  LDG.E.U16 R159, desc[UR60][R126.64] ;  /* 0x0000003c7e9f7981 */ /* 0x000124000c1e1500 */
[-C--:B------:R-:W-:Y:S01]  /*33c0*/  LEA.HI.X.SX32 R123, R163, R121.reuse, 0x1, P0 ;  /* 0x00000079a37b7211 */ /* 0x080fe200000f0eff */
[----:B------:R-:W-:Y:S01]  /*33d0*/  IMAD R167, R167, 0x1c6, RZ ;  /* 0x000001c6a7a77824 */ /* 0x000fe200078e02ff */
[----:B------:R1:W4:Y:S01]  /*33e0*/  LDG.E.U16 R161, desc[UR60][R128.64] ;  /* 0x0000003c80a17981 */ /* 0x000322000c1e1500 */
[----:B------:R-:W-:Y:S01]  /*33f0*/  IMAD R189, R189, 0x1f6, RZ ;  /* 0x000001f6bdbd7824 */ /* 0x000fe200078e02ff */
[----:B------:R-:W5:Y:S01]  /*3400*/  LDC R187, c[0x0][0x248] ;  /* 0x00009200ffbb7b82 */ /* 0x000f620000000800 */
[C---:B------:R-:W-:Y:S01]  /*3410*/  IMAD R165, R3.reuse, 0xe3, RZ ;  /* 0x000000e303a57824 */ /* 0x040fe200078e02ff */
[----:B------:R1:W4:Y:S01]  /*3420*/  LDG.E.U16 R163, desc[UR60][R122.64] ;  /* 0x0000003c7aa37981 */ /* 0x000322000c1e1500 */
[----:B0-----:R-:W-:Y:S01]  /*3430*/  IMAD R127, R3, 0xeb, RZ ;  /* 0x000000eb037f7824 */ /* 0x001fe200078e02ff */
[-C--:B------:R-:W-:Y:S01]  /*3440*/  IADD3 R126, P2, R169, R120.reuse, RZ ;  /* 0x00000078a97e7210 */ /* 0x080fe20007f5e0ff */
[----:B-1----:R-:W-:Y:S01]  /*3450*/  IMAD R129, R3, 0xf3, RZ ;  /* 0x000000f303817824 */ /* 0x002fe200078e02ff */
[-C--:B------:R-:W-:Y:S01]  /*3460*/  IADD3 R128, P0, R125, R120.reuse, RZ ;  /* 0x000000787d807210 */ /* 0x080fe20007f1e0ff */
[----:B------:R-:W-:Y:S01]  /*3470*/  IMAD R183, R183, 0x138, RZ ;  /* 0x00000138b7b77824 */ /* 0x000fe200078e02ff */
[-C--:B------:R-:W-:Y:S01]  /*3480*/  LEA.HI.X.SX32 R127, R127, R121.reuse, 0x1, P2 ;  /* 0x000000797f7f7211 */ /* 0x080fe200010f0eff */
[----:B------:R-:W-:Y:S01]  /*3490*/  IMAD R123, R3, 0xfb, RZ ;  /* 0x000000fb037b7824 */ /* 0x000fe200078e02ff */
[----:B------:R-:W-:Y:S01]  /*34a0*/  LEA.HI.X.SX32 R129, R129, R121, 0x1, P0 ;  /* 0x0000007981817211 */ /* 0x000fe200000f0eff */
[----:B------:R-:W0:Y:S01]  /*34b0*/  LDC R236, c[0x0][0x248] ;  /* 0x00009200ffec7b82 */ /* 0x000e220000000800 */
[----:B------:R-:W-:-:S02]  /*34c0*/  IADD3 R124, P1, R167, R120, RZ ;  /* 0x00000078a77c7210 */ /* 0x000fc40007f3e0ff */
[-C--:B------:R-:W-:Y:S01]  /*34d0*/  IADD3 R122, P2, R189, R120.reuse, RZ ;  /* 0x00000078bd7a7210 */ /* 0x080fe20007f5e0ff */
[----:B------:R1:W4:Y:S01]  /*34e0*/  LDG.E.U16 R169, desc[UR60][R128.64] ;  /* 0x0000003c80a97981 */ /* 0x000322000c1e1500 */
[-C--:B------:R-:W-:Y:S01]  /*34f0*/  LEA.HI.X.SX32 R125, R165, R121.reuse, 0x1, P1 ;  /* 0x00000079a57d7211 */ /* 0x080fe200008f0eff */
[----:B------:R-:W-:Y:S01]  /*3500*/  IMAD R175, R175, 0x108, RZ ;  /* 0x00000108afaf7824 */ /* 0x000fe200078e02ff */
[----:B------:R-:W-:Y:S01]  /*3510*/  LEA.HI.X.SX32 R123, R123, R121, 0x1, P2 ;  /* 0x000000797b7b7211 */ /* 0x000fe200010f0eff */
[----:B------:R-:W-:Y:S01]  /*3520*/  IMAD R177, R177, 0x128, RZ ;  /* 0x00000128b1b17824 */ /* 0x000fe200078e02ff */
[----:B------:R5:W4:Y:S01]  /*3530*/  LDG.E.U16 R167, desc[UR60][R126.64] ;  /* 0x0000003c7ea77981 */ /* 0x000b22000c1e1500 */
[----:B------:R-:W4:Y:S03]  /*3540*/  LDC R242, c[0x0][0x280] ;  /* 0x0000a000fff27b82 */ /* 0x000f260000000800 */
[----:B------:R5:W4:Y:S01]  /*3550*/  LDG.E.U16 R165, desc[UR60][R124.64] ;  /* 0x0000003c7ca57981 */ /* 0x000b22000c1e1500 */
[----:B-1----:R-:W-:Y:S01]  /*3560*/  IADD3 R128, P2, R183, R120, RZ ;  /* 0x00000078b7807210 */ /* 0x002fe20007f5e0ff */
[----:B-----5:R-:W-:-:S03]  /*3570*/  IMAD R183, R184, 0x148, RZ ;  /* 0x00000148b8b77824 */ /* 0x020fc600078e02ff */
[-C--:B------:R-:W-:Y:S02]  /*3580*/  LEA.HI.X.SX32 R129, R191, R121.reuse, 0x1, P2 ;  /* 0x00000079bf817211 */ /* 0x080fe400010f0eff */
[-C--:B------:R-:W-:Y:S02]  /*3590*/  IADD3 R126, P1, R177, R120.reuse, RZ ;  /* 0x00000078b17e7210 */ /* 0x080fe40007f3e0ff */
[-C--:B------:R-:W-:Y:S01]  /*35a0*/  IADD3 R124, P0, R175, R120.reuse, RZ ;  /* 0x00000078af7c7210 */ /* 0x080fe20007f1e0ff */
[----:B------:R1:W5:Y:S01]  /*35b0*/  LDG.E.U16 R177, desc[UR60][R128.64] ;  /* 0x0000003c80b17981 */ /* 0x000362000c1e1500 */
[-C--:B------:R-:W-:Y:S01]  /*35c0*/  LEA.HI.X.SX32 R127, R171, R121.reuse, 0x1, P1 ;  /* 0x00000079ab7f7211 */ /* 0x080fe200008f0eff */
[----:B------:R-:W-:Y:S01]  /*35d0*/  IMAD R203, R186, 0x168, RZ ;  /* 0x00000168bacb7824 */ /* 0x000fe200078e02ff */
[----:B------:R-:W-:Y:S01]  /*35e0*/  LEA.HI.X.SX32 R125, R173, R121, 0x1, P0 ;  /* 0x00000079ad7d7211 */ /* 0x000fe200000f0eff */
[----:B------:R0:W5:Y:S04]  /*35f0*/  LDG.E.U16 R171, desc[UR60][R122.64] ;  /* 0x0000003c7aab7981 */ /* 0x000168000c1e1500 */
[----:B------:R0:W5:Y:S01]  /*3600*/  LDG.E.U16 R175, desc[UR60][R126.64] ;  /* 0x0000003c7eaf7981 */ /* 0x000162000c1e1500 */
[----:B-1----:R-:W-:Y:S01]  /*3610*/  IADD3 R128, P0, R183, R120, RZ ;  /* 0x00000078b7807210 */ /* 0x002fe20007f1e0ff */
[----:B------:R-:W-:-:S02]  /*3620*/  IMAD R193, R193, 0x188, RZ ;  /* 0x00000188c1c17824 */ /* 0x000fc400078e02ff */
[----:B------:R-:W5:Y:S01]  /*3630*/  LDG.E.U16 R173, desc[UR60][R124.64] ;  /* 0x0000003c7cad7981 */ /* 0x000f62000c1e1500 */
[-C--:B------:R-:W-:Y:S01]  /*3640*/  LEA.HI.X.SX32 R129, R179, R121.reuse, 0x1, P0 ;  /* 0x00000079b3817211 */ /* 0x080fe200000f0eff */
[----:B0-----:R-:W-:Y:S02]  /*3650*/  IMAD R123, R194, 0x1a8, RZ ;  /* 0x000001a8c27b7824 */ /* 0x001fe400078e02ff */
[----:B------:R-:W-:Y:S01]  /*3660*/  IMAD R187, R187, 0x178, RZ ;  /* 0x00000178bbbb7824 */ /* 0x000fe200078e02ff */
[-C--:B------:R-:W-:Y:S01]  /*3670*/  IADD3 R126, P1, R203, R120.reuse, RZ ;  /* 0x00000078cb7e7210 */ /* 0x080fe20007f3e0ff */
[----:B------:R0:W5:Y:S01]  /*3680*/  LDG.E.U16 R179, desc[UR60][R128.64] ;  /* 0x0000003c80b37981 */ /* 0x000162000c1e1500 */
[----:B------:R-:W1:Y:S02]  /*3690*/  LDC R194, c[0x0][0x248] ;  /* 0x00009200ffc27b82 */ /* 0x000e640000000800 */
[----:B------:R-:W-:Y:S02]  /*36a0*/  LEA.HI.X.SX32 R127, R180, R121, 0x1, P1 ;  /* 0x00000079b47f7211 */ /* 0x000fe400008f0eff */
[----:B0-----:R-:W-:-:S04]  /*36b0*/  IADD3 R128, P1, R123, R120, RZ ;  /* 0x000000787b807210 */ /* 0x001fc80007f3e0ff */
[-C--:B------:R-:W-:Y:S02]  /*36c0*/  LEA.HI.X.SX32 R129, R182, R121.reuse, 0x1, P1 ;  /* 0x00000079b6817211 */ /* 0x080fe400008f0eff */
[----:B------:R-:W0:Y:S01]  /*36d0*/  LDC R182, c[0x0][0x248] ;  /* 0x00009200ffb67b82 */ /* 0x000e220000000800 */
[----:B------:R-:W-:Y:S01]  /*36e0*/  IMAD R189, R3, 0xbc, RZ ;  /* 0x000000bc03bd7824 */ /* 0x000fe200078e02ff */
[-C--:B------:R-:W-:Y:S02]  /*36f0*/  IADD3 R122, P2, R193, R120.reuse, RZ ;  /* 0x00000078c17a7210 */ /* 0x080fe40007f5e0ff */
[----:B------:R-:W-:Y:S01]  /*3700*/  IADD3 R124, P0, R187, R120, RZ ;  /* 0x00000078bb7c7210 */ /* 0x000fe20007f1e0ff */
[----:B------:R-:W-:Y:S01]  /*3710*/  IMAD R193, R196, 0x1b8, RZ ;  /* 0x000001b8c4c17824 */ /* 0x000fe200078e02ff */
[-C--:B------:R-:W-:Y:S01]  /*3720*/  LEA.HI.X.SX32 R123, R181, R121.reuse, 0x1, P2 ;  /* 0x00000079b57b7211 */ /* 0x080fe200010f0eff */
[----:B------:R-:W-:Y:S01]  /*3730*/  IMAD R203, R198, 0x1c8, RZ ;  /* 0x000001c8c6cb7824 */ /* 0x000fe200078e02ff */
[----:B------:R-:W-:Y:S01]  /*3740*/  LEA.HI.X.SX32 R125, R189, R121, 0x1, P0 ;  /* 0x00000079bd7d7211 */ /* 0x000fe200000f0eff */
[----:B------:R-:W3:Y:S01]  /*3750*/  LDC R196, c[0x0][0x248] ;  /* 0x00009200ffc47b82 */ /* 0x000ee20000000800 */
[----:B------:R1:W5:Y:S01]  /*3760*/  LDG.E.U16 R181, desc[UR60][R126.64] ;  /* 0x0000003c7eb57981 */ /* 0x000362000c1e1500 */
[----:B------:R-:W-:-:S03]  /*3770*/  IMAD R187, R3, 0xdc, RZ ;  /* 0x000000dc03bb7824 */ /* 0x000fc600078e02ff */
[----:B------:R1:W5:Y:S04]  /*3780*/  LDG.E.U16 R184, desc[UR60][R122.64] ;  /* 0x0000003c7ab87981 */ /* 0x000368000c1e1500 */
[----:B------:R1:W5:Y:S02]  /*3790*/  LDG.E.U16 R183, desc[UR60][R124.64] ;  /* 0x0000003c7cb77981 */ /* 0x000364000c1e1500 */
[----:B-1----:R-:W-:Y:S02]  /*37a0*/  IMAD R127, R202, 0x1e8, RZ ;  /* 0x000001e8ca7f7824 */ /* 0x002fe400078e02ff */
[----:B------:R1:W5:Y:S01]  /*37b0*/  LDG.E.U16 R186, desc[UR60][R128.64] ;  /* 0x0000003c80ba7981 */ /* 0x000362000c1e1500 */
[-C--:B------:R-:W-:Y:S01]  /*37c0*/  IADD3 R122, P0, R193, R120.reuse, RZ ;  /* 0x00000078c17a7210 */ /* 0x080fe20007f1e0ff */
[----:B------:R-:W-:Y:S01]  /*37d0*/  IMAD R125, R192, 0x118, RZ ;  /* 0x00000118c07d7824 */ /* 0x000fe200078e02ff */
[----:B------:R-:W-:-:S02]  /*37e0*/  IADD3 R124, P1, R203, R120, RZ ;  /* 0x00000078cb7c7210 */ /* 0x000fc40007f3e0ff */
[-C--:B------:R-:W-:Y:S02]  /*37f0*/  IADD3 R126, P2, R127, R120.reuse, RZ ;  /* 0x000000787f7e7210 */ /* 0x080fe40007f5e0ff */
[-C--:B------:R-:W-:Y:S01]  /*3800*/  LEA.HI.X.SX32 R123, R187, R121.reuse, 0x1, P0 ;  /* 0x00000079bb7b7211 */ /* 0x080fe200000f0eff */
[----:B------:R-:W-:Y:S01]  /*3810*/  IMAD R180, R3, 0x8c, RZ ;  /* 0x0000008c03b47824 */ /* 0x000fe200078e02ff */
[----:B-1----:R-:W-:Y:S01]  /*3820*/  IADD3 R128, P0, R125, R120, RZ ;  /* 0x000000787d807210 */ /* 0x002fe20007f1e0ff */
[----:B0-----:R-:W-:Y:S01]  /*3830*/  IMAD R203, R182, 0x158, RZ ;  /* 0x00000158b6cb7824 */ /* 0x001fe200078e02ff */
[-C--:B------:R-:W-:Y:S02]  /*3840*/  LEA.HI.X.SX32 R125, R190, R121.reuse, 0x1, P1 ;  /* 0x00000079be7d7211 */ /* 0x080fe400008f0eff */
[-C--:B------:R-:W-:Y:S02]  /*3850*/  LEA.HI.X.SX32 R127, R188, R121.reuse, 0x1, P2 ;  /* 0x00000079bc7f7211 */ /* 0x080fe400010f0eff */
[----:B------:R0:W5:Y:S01]  /*3860*/  LDG.E.U16 R188, desc[UR60][R122.64] ;  /* 0x0000003c7abc7981 */ /* 0x000162000c1e1500 */
[----:B------:R-:W-:Y:S01]  /*3870*/  LEA.HI.X.SX32 R129, R180, R121, 0x1, P0 ;  /* 0x00000079b4817211 */ /* 0x000fe200000f0eff */
[----:B------:R-:W-:-:S02]  /*3880*/  IMAD R207, R3, 0xcc, RZ ;  /* 0x000000cc03cf7824 */ /* 0x000fc400078e02ff */
[----:B------:R1:W5:Y:S01]  /*3890*/  LDG.E.U16 R190, desc[UR60][R124.64] ;  /* 0x0000003c7cbe7981 */ /* 0x000362000c1e1500 */
[----:B------:R-:W-:-:S03]  /*38a0*/  IMAD R182, R3, 0xec, RZ ;  /* 0x000000ec03b67824 */ /* 0x000fc600078e02ff */
[----:B------:R3:W5:Y:S01]  /*38b0*/  LDG.E.U16 R192, desc[UR60][R126.64] ;  /* 0x0000003c7ec07981 */ /* 0x000762000c1e1500 */
[----:B0-----:R-:W-:Y:S01]  /*38c0*/  IMAD R123, R194, 0x198, RZ ;  /* 0x00000198c27b7824 */ /* 0x001fe200078e02ff */
[-C--:B------:R-:W-:Y:S02]  /*38d0*/  IADD3 R122, P0, R203, R120.reuse, RZ ;  /* 0x00000078cb7a7210 */ /* 0x080fe40007f1e0ff */
[----:B------:R0:W5:Y:S01]  /*38e0*/  LDG.E.U16 R193, desc[UR60][R128.64] ;  /* 0x0000003c80c17981 */ /* 0x000162000c1e1500 */
[----:B-1----:R-:W-:Y:S01]  /*38f0*/  IMAD R125, R200, 0x1d8, RZ ;  /* 0x000001d8c87d7824 */ /* 0x002fe200078e02ff */
[-C--:B------:R-:W-:Y:S02]  /*3900*/  IADD3 R124, P1, R123, R120.reuse, RZ ;  /* 0x000000787b7c7210 */ /* 0x080fe40007f3e0ff */
[----:B------:R-:W-:Y:S02]  /*3910*/  LEA.HI.X.SX32 R123, R209, R121, 0x1, P0 ;  /* 0x00000079d17b7211 */ /* 0x000fe400000f0eff */
[----:B---3--:R-:W-:-:S02]  /*3920*/  IADD3 R126, P2, R125, R120, RZ ;  /* 0x000000787d7e7210 */ /* 0x008fc40007f5e0ff */
[-C--:B------:R-:W-:Y:S01]  /*3930*/  LEA.HI.X.SX32 R125, R207, R121.reuse, 0x1, P1 ;  /* 0x00000079cf7d7211 */ /* 0x080fe200008f0eff */
[----:B0-----:R-:W-:Y:S02]  /*3940*/  IMAD R129, R196, 0x1f8, RZ ;  /* 0x000001f8c4817824 */ /* 0x001fe400078e02ff */
[----:B------:R0:W3:Y:S01]  /*3950*/  LDG.E.U16 R196, desc[UR60][R122.64] ;  /* 0x0000003c7ac47981 */ /* 0x0000e2000c1e1500 */
[----:B------:R-:W-:Y:S01]  /*3960*/  LEA.HI.X.SX32 R127, R182, R121, 0x1, P2 ;  /* 0x00000079b67f7211 */ /* 0x000fe200010f0eff */
[----:B------:R-:W-:Y:S02]  /*3970*/  IMAD R194, R3, 0xfc, RZ ;  /* 0x000000fc03c27824 */ /* 0x000fe400078e02ff */
[----:B------:R1:W3:Y:S01]  /*3980*/  LDG.E.U16 R198, desc[UR60][R124.64] ;  /* 0x0000003c7cc67981 */ /* 0x0002e2000c1e1500 */
[----:B------:R-:W-:Y:S01]  /*3990*/  IADD3 R128, P0, R129, R120, RZ ;  /* 0x0000007881807210 */ /* 0x000fe20007f1e0ff */
[----:B------:R-:W-:Y:S02]  /*39a0*/  IMAD R219, R204, 0x10a, RZ ;  /* 0x0000010accdb7824 */ /* 0x000fe400078e02ff */
[----:B------:R-:W-:Y:S01]  /*39b0*/  IMAD R217, R3, 0x8d, RZ ;  /* 0x0000008d03d97824 */ /* 0x000fe200078e02ff */
[----:B------:R2:W3:Y:S01]  /*39c0*/  LDG.E.U16 R200, desc[UR60][R126.64] ;  /* 0x0000003c7ec87981 */ /* 0x0004e2000c1e1500 */
[----:B0-----:R-:W-:-:S02]  /*39d0*/  IMAD R123, R206, 0x11a, RZ ;  /* 0x0000011ace7b7824 */ /* 0x001fc400078e02ff */
[----:B-1----:R-:W-:-:S03]  /*39e0*/  IMAD R125, R208, 0x12a, RZ ;  /* 0x0000012ad07d7824 */ /* 0x002fc600078e02ff */
[-C--:B------:R-:W-:Y:S01]  /*39f0*/  IADD3 R124, P1, R123, R120.reuse, RZ ;  /* 0x000000787b7c7210 */ /* 0x080fe20007f3e0ff */
[----:B------:R-:W-:Y:S01]  /*3a00*/  IMAD R203, R3, 0x85, RZ ;  /* 0x0000008503cb7824 */ /* 0x000fe200078e02ff */
[-C--:B------:R-:W-:Y:S02]  /*3a10*/  LEA.HI.X.SX32 R129, R194, R121.reuse, 0x1, P0 ;  /* 0x00000079c2817211 */ /* 0x080fe400000f0eff */
[-C--:B--2---:R-:W-:Y:S02]  /*3a20*/  IADD3 R126, P2, R125, R120.reuse, RZ ;  /* 0x000000787d7e7210 */ /* 0x084fe40007f5e0ff */
[----:B------:R-:W-:Y:S01]  /*3a30*/  IADD3 R122, P0, R219, R120, RZ ;  /* 0x00000078db7a7210 */ /* 0x000fe20007f1e0ff */
[----:B------:R-:W-:Y:S01]  /*3a40*/  IMAD R219, R210, 0x13a, RZ ;  /* 0x0000013ad2db7824 */ /* 0x000fe200078e02ff */
[-C--:B------:R-:W-:Y:S01]  /*3a50*/  LEA.HI.X.SX32 R125, R217, R121.reuse, 0x1, P1 ;  /* 0x00000079d97d7211 */ /* 0x080fe200008f0eff */
[----:B------:R0:W2:Y:S01]  /*3a60*/  LDG.E.U16 R202, desc[UR60][R128.64] ;  /* 0x0000003c80ca7981 */ /* 0x0000a2000c1e1500 */
[----:B------:R-:W1:Y:S01]  /*3a70*/  LDC R217, c[0x0][0x248] ;  /* 0x00009200ffd97b82 */ /* 0x000e620000000800 */
[----:B------:R-:W-:Y:S01]  /*3a80*/  LEA.HI.X.SX32 R123, R203, R121, 0x1, P0 ;  /* 0x00000079cb7b7211 */ /* 0x000fe200000f0eff */
[----:B------:R-:W-:Y:S01]  /*3a90*/  IMAD R225, R212, 0x14a, RZ ;  /* 0x0000014ad4e17824 */ /* 0x000fe200078e02ff */
[----:B------:R-:W2:Y:S01]  /*3aa0*/  LDG.E.U16 R204, desc[UR60][R124.64] ;  /* 0x0000003c7ccc7981 */ /* 0x000ea2000c1e1500 */
[----:B------:R-:W-:-:S03]  /*3ab0*/  IMAD R127, R3, 0x95, RZ ;  /* 0x00000095037f7824 */ /* 0x000fc600078e02ff */
[----:B------:R0:W2:Y:S02]  /*3ac0*/  LDG.E.U16 R203, desc[UR60][R122.64] ;  /* 0x0000003c7acb7981 */ /* 0x0000a4000c1e1500 */
[----:B0-----:R-:W-:Y:S01]  /*3ad0*/  IMAD R129, R3, 0x9d, RZ ;  /* 0x0000009d03817824 */ /* 0x001fe200078e02ff */
[----:B------:R-:W-:Y:S01]  /*3ae0*/  IADD3 R128, P0, R219, R120, RZ ;  /* 0x00000078db807210 */ /* 0x000fe20007f1e0ff */
[----:B------:R-:W-:-:S03]  /*3af0*/  IMAD R219, R3, 0xa5, RZ ;  /* 0x000000a503db7824 */ /* 0x000fc600078e02ff */
[-C--:B------:R-:W-:Y:S02]  /*3b00*/  LEA.HI.X.SX32 R129, R129, R121.reuse, 0x1, P0 ;  /* 0x0000007981817211 */ /* 0x080fe400000f0eff */
[-C--:B------:R-:W-:Y:S01]  /*3b10*/  IADD3 R122, P0, R225, R120.reuse, RZ ;  /* 0x00000078e17a7210 */ /* 0x080fe20007f1e0ff */
[----:B------:R-:W-:Y:S01]  /*3b20*/  IMAD R123, R214, 0x15a, RZ ;  /* 0x0000015ad67b7824 */ /* 0x000fe200078e02ff */
[----:B------:R-:W0:Y:S01]  /*3b30*/  LDC R225, c[0x0][0x248] ;  /* 0x00009200ffe17b82 */ /* 0x000e220000000800 */
[-C--:B------:R-:W-:Y:S01]  /*3b40*/  LEA.HI.X.SX32 R127, R127, R121.reuse, 0x1, P2 ;  /* 0x000000797f7f7211 */ /* 0x080fe200010f0eff */
[----:B------:R-:W-:Y:S01]  /*3b50*/  IMAD R223, R223, 0x17a, RZ ;  /* 0x0000017adfdf7824 */ /* 0x000fe200078e02ff */
[----:B------:R1:W2:Y:S01]  /*3b60*/  LDG.E.U16 R208, desc[UR60][R128.64] ;  /* 0x0000003c80d07981 */ /* 0x0002a2000c1e1500 */
[----:B------:R-:W-:Y:S01]  /*3b70*/  IMAD R125, R216, 0x16a, RZ ;  /* 0x0000016ad87d7824 */ /* 0x000fe200078e02ff */
[----:B------:R-:W-:Y:S01]  /*3b80*/  IADD3 R124, P1, R123, R120, RZ ;  /* 0x000000787b7c7210 */ /* 0x000fe20007f3e0ff */
[----:B------:R-:W-:Y:S01]  /*3b90*/  IMAD R221, R3, 0xad, RZ ;  /* 0x000000ad03dd7824 */ /* 0x000fe200078e02ff */
[----:B------:R1:W2:Y:S01]  /*3ba0*/  LDG.E.U16 R206, desc[UR60][R126.64] ;  /* 0x0000003c7ece7981 */ /* 0x0002a2000c1e1500 */
[----:B------:R-:W-:Y:S01]  /*3bb0*/  LEA.HI.X.SX32 R123, R219, R121, 0x1, P0 ;  /* 0x00000079db7b7211 */ /* 0x000fe200000f0eff */
[----:B------:R-:W-:-:S02]  /*3bc0*/  IMAD R227, R227, 0x18a, RZ ;  /* 0x0000018ae3e37824 */ /* 0x000fc400078e02ff */
[----:B-1----:R-:W-:Y:S01]  /*3bd0*/  IMAD R129, R3, 0xbd, RZ ;  /* 0x000000bd03817824 */ /* 0x002fe200078e02ff */
[-C--:B------:R-:W-:Y:S01]  /*3be0*/  IADD3 R128, P0, R223, R120.reuse, RZ ;  /* 0x00000078df807210 */ /* 0x080fe20007f1e0ff */
[----:B------:R1:W2:Y:S01]  /*3bf0*/  LDG.E.U16 R210, desc[UR60][R122.64] ;  /* 0x0000003c7ad27981 */ /* 0x0002a2000c1e1500 */
        /* <DEDUP_REMOVED lines=9> */
[----:B-1----:R-:W-:Y:S01]  /*3c90*/  IADD3 R122, P0, R227, R120, RZ ;  /* 0x00000078e37a7210 */ /* 0x002fe20007f1e0ff */
[----:B------:R1:W2:Y:S01]  /*3ca0*/  LDG.E.U16 R212, desc[UR60][R124.64] ;  /* 0x0000003c7cd47981 */ /* 0x0002a2000c1e1500 */
[----:B------:R-:W-:-:S02]  /*3cb0*/  IMAD R221, R3, 0xcd, RZ ;  /* 0x000000cd03dd7824 */ /* 0x000fc400078e02ff */
[----:B------:R-:W-:Y:S01]  /*3cc0*/  LEA.HI.X.SX32 R123, R219, R121, 0x1, P0 ;  /* 0x00000079db7b7211 */ /* 0x000fe200000f0eff */
[----:B------:R0:W2:Y:S01]  /*3cd0*/  LDG.E.U16 R216, desc[UR60][R128.64] ;  /* 0x0000003c80d87981 */ /* 0x0000a2000c1e1500 */
[----:B------:R-:W-:-:S03]  /*3ce0*/  IMAD R237, R234, 0x1ca, RZ ;  /* 0x000001caeaed7824 */ /* 0x000fc600078e02ff */
[----:B------:R0:W2:Y:S01]  /*3cf0*/  LDG.E.U16 R214, desc[UR60][R126.64] ;  /* 0x0000003c7ed67981 */ /* 0x0000a2000c1e1500 */
[-C--:B-1----:R-:W-:Y:S01]  /*3d00*/  IADD3 R124, P1, R229, R120.reuse, RZ ;  /* 0x00000078e57c7210 */ /* 0x082fe20007f3e0ff */
[----:B0-----:R-:W-:Y:S01]  /*3d10*/  IMAD R129, R3, 0xdd, RZ ;  /* 0x000000dd03817824 */ /* 0x001fe200078e02ff */
[-C--:B------:R-:W-:Y:S01]  /*3d20*/  IADD3 R128, P0, R217, R120.reuse, RZ ;  /* 0x00000078d9807210 */ /* 0x080fe20007f1e0ff */
[----:B------:R-:W-:Y:S01]  /*3d30*/  IMAD R127, R3, 0xd5, RZ ;  /* 0x000000d5037f7824 */ /* 0x000fe200078e02ff */
[----:B------:R-:W-:Y:S01]  /*3d40*/  IADD3 R126, P2, R231, R120, RZ ;  /* 0x00000078e77e7210 */ /* 0x000fe20007f5e0ff */
[----:B------:R-:W-:Y:S01]  /*3d50*/  IMAD R235, R235, 0x1da, RZ ;  /* 0x000001daebeb7824 */ /* 0x000fe200078e02ff */
[-C--:B------:R-:W-:Y:S01]  /*3d60*/  LEA.HI.X.SX32 R125, R221, R121.reuse, 0x1, P1 ;  /* 0x00000079dd7d7211 */ /* 0x080fe200008f0eff */
[----:B------:R0:W2:Y:S01]  /*3d70*/  LDG.E.U16 R217, desc[UR60][R122.64] ;  /* 0x0000003c7ad97981 */ /* 0x0000a2000c1e1500 */
[-C--:B------:R-:W-:Y:S01]  /*3d80*/  LEA.HI.X.SX32 R129, R129, R121.reuse, 0x1, P0 ;  /* 0x0000007981817211 */ /* 0x080fe200000f0eff */
[----:B------:R-:W-:Y:S01]  /*3d90*/  IMAD R227, R3, 0xe5, RZ ;  /* 0x000000e503e37824 */ /* 0x000fe200078e02ff */
[----:B------:R-:W-:Y:S01]  /*3da0*/  LEA.HI.X.SX32 R127, R127, R121, 0x1, P2 ;  /* 0x000000797f7f7211 */ /* 0x000fe200010f0eff */
[----:B------:R-:W-:Y:S01]  /*3db0*/  IMAD R239, R236, 0x1ea, RZ ;  /* 0x000001eaecef7824 */ /* 0x000fe200078e02ff */
[----:B------:R1:W2:Y:S01]  /*3dc0*/  LDG.E.U16 R219, desc[UR60][R124.64] ;  /* 0x0000003c7cdb7981 */ /* 0x0002a2000c1e1500 */
[----:B------:R-:W-:-:S02]  /*3dd0*/  IMAD R225, R225, 0x1fa, RZ ;  /* 0x000001fae1e17824 */ /* 0x000fc400078e02ff */
[----:B------:R-:W-:Y:S01]  /*3de0*/  IMAD R229, R3, 0xed, RZ ;  /* 0x000000ed03e57824 */ /* 0x000fe200078e02ff */
[----:B------:R1:W2:Y:S01]  /*3df0*/  LDG.E.U16 R223, desc[UR60][R128.64] ;  /* 0x0000003c80df7981 */ /* 0x0002a2000c1e1500 */
[-C--:B0-----:R-:W-:Y:S01]  /*3e00*/  IADD3 R122, P0, R237, R120.reuse, RZ ;  /* 0x00000078ed7a7210 */ /* 0x081fe20007f1e0ff */
[----:B------:R-:W-:Y:S02]  /*3e10*/  IMAD R231, R3, 0xf5, RZ ;  /* 0x000000f503e77824 */ /* 0x000fe400078e02ff */
[----:B------:R0:W2:Y:S01]  /*3e20*/  LDG.E.U16 R221, desc[UR60][R126.64] ;  /* 0x0000003c7edd7981 */ /* 0x0000a2000c1e1500 */
[----:B------:R-:W-:Y:S02]  /*3e30*/  LEA.HI.X.SX32 R123, R227, R121, 0x1, P0 ;  /* 0x00000079e37b7211 */ /* 0x000fe400000f0eff */
[-C--:B-1----:R-:W-:Y:S01]  /*3e40*/  IADD3 R124, P1, R235, R120.reuse, RZ ;  /* 0x00000078eb7c7210 */ /* 0x082fe20007f3e0ff */
[----:B------:R-:W-:Y:S01]  /*3e50*/  IMAD R129, R3, 0xfd, RZ ;  /* 0x000000fd03817824 */ /* 0x000fe200078e02ff */
[----:B------:R-:W-:-:S02]  /*3e60*/  IADD3 R128, P0, R225, R120, RZ ;  /* 0x00000078e1807210 */ /* 0x000fc40007f1e0ff */
[-C--:B0-----:R-:W-:Y:S01]  /*3e70*/  IADD3 R126, P2, R239, R120.reuse, RZ ;  /* 0x00000078ef7e7210 */ /* 0x081fe20007f5e0ff */
[----:B------:R0:W2:Y:S01]  /*3e80*/  LDG.E.U16 R225, desc[UR60][R122.64] ;  /* 0x0000003c7ae17981 */ /* 0x0000a2000c1e1500 */
[-C--:B------:R-:W-:Y:S01]  /*3e90*/  LEA.HI.X.SX32 R125, R229, R121.reuse, 0x1, P1 ;  /* 0x00000079e57d7211 */ /* 0x080fe200008f0eff */
[----:B------:R-:W-:Y:S01]  /*3ea0*/  IMAD R239, R3, 0xe, RZ ;  /* 0x0000000e03ef7824 */ /* 0x000fe200078e02ff */
[-C--:B------:R-:W-:Y:S02]  /*3eb0*/  LEA.HI.X.SX32 R127, R231, R121.reuse, 0x1, P2 ;  /* 0x00000079e77f7211 */ /* 0x080fe400010f0eff */
[----:B------:R-:W-:Y:S01]  /*3ec0*/  LEA.HI.X.SX32 R129, R129, R121, 0x1, P0 ;  /* 0x0000007981817211 */ /* 0x000fe200000f0eff */
[----:B------:R1:W2:Y:S01]  /*3ed0*/  LDG.E.U16 R227, desc[UR60][R124.64] ;  /* 0x0000003c7ce37981 */ /* 0x0002a2000c1e1500 */
[----:B0-----:R-:W-:-:S03]  /*3ee0*/  IADD3 R122, P0, R195, R120, RZ ;  /* 0x00000078c37a7210 */ /* 0x001fc60007f1e0ff */
[----:B------:R0:W2:Y:S01]  /*3ef0*/  LDG.E.U16 R229, desc[UR60][R126.64] ;  /* 0x0000003c7ee57981 */ /* 0x0000a2000c1e1500 */
[C---:B------:R-:W-:Y:S02]  /*3f00*/  IMAD R237, R3.reuse, 0x1e, RZ ;  /* 0x0000001e03ed7824 */ /* 0x040fe400078e02ff */
[----:B------:R-:W-:Y:S01]  /*3f10*/  IMAD R235, R3, 0x2e, RZ ;  /* 0x0000002e03eb7824 */ /* 0x000fe200078e02ff */
[----:B------:R0:W2:Y:S01]  /*3f20*/  LDG.E.U16 R231, desc[UR60][R128.64] ;  /* 0x0000003c80e77981 */ /* 0x0000a2000c1e1500 */
[-C--:B-1----:R-:W-:Y:S01]  /*3f30*/  IADD3 R124, P1, R197, R120.reuse, RZ ;  /* 0x00000078c57c7210 */ /* 0x082fe20007f3e0ff */
[----:B------:R-:W-:Y:S01]  /*3f40*/  IMAD R197, R3, 0x3e, RZ ;  /* 0x0000003e03c57824 */ /* 0x000fe200078e02ff */
[-C--:B------:R-:W-:Y:S02]  /*3f50*/  LEA.HI.X.SX32 R123, R239, R121.reuse, 0x1, P0 ;  /* 0x00000079ef7b7211 */ /* 0x080fe400000f0eff */
[-C--:B0-----:R-:W-:Y:S02]  /*3f60*/  IADD3 R126, P2, R199, R120.reuse, RZ ;  /* 0x00000078c77e7210 */ /* 0x081fe40007f5e0ff */
[----:B------:R-:W-:Y:S01]  /*3f70*/  LEA.HI.X.SX32 R125, R237, R121, 0x1, P1 ;  /* 0x00000079ed7d7211 */ /* 0x000fe200008f0eff */
[----:B------:R0:W2:Y:S01]  /*3f80*/  LDG.E.U16 R199, desc[UR60][R122.64] ;  /* 0x0000003c7ac77981 */ /* 0x0000a2000c1e1500 */
[----:B------:R-:W-:-:S02]  /*3f90*/  IADD3 R128, P0, R201, R120, RZ ;  /* 0x00000078c9807210 */ /* 0x000fc40007f1e0ff */
[-C--:B------:R-:W-:Y:S01]  /*3fa0*/  LEA.HI.X.SX32 R127, R235, R121.reuse, 0x1, P2 ;  /* 0x00000079eb7f7211 */ /* 0x080fe200010f0eff */
[----:B------:R-:W2:Y:S01]  /*3fb0*/  LDG.E.U16 R201, desc[UR60][R124.64] ;  /* 0x0000003c7cc97981 */ /* 0x000ea2000c1e1500 */
[----:B------:R-:W-:-:S03]  /*3fc0*/  LEA.HI.X.SX32 R129, R197, R121, 0x1, P0 ;  /* 0x00000079c5817211 */ /* 0x000fc600000f0eff */
[----:B------:R-:W2:Y:S04]  /*3fd0*/  LDG.E.U16 R234, desc[UR60][R126.64] ;  /* 0x0000003c7eea7981 */ /* 0x000ea8000c1e1500 */
[----:B------:R1:W2:Y:S01]  /*3fe0*/  LDG.E.U16 R236, desc[UR60][R128.64] ;  /* 0x0000003c80ec7981 */ /* 0x0002a2000c1e1500 */
[----:B------:R-:W4:Y:S01]  /*3ff0*/  S2R R195, SR_CgaCtaId ;  /* 0x0000000000c37919 */ /* 0x000f220000008800 */
[----:B0-----:R-:W-:Y:S02]  /*4000*/  IADD3 R122, P0, R180, R120, RZ ;  /* 0x00000078b47a7210 */ /* 0x001fe40007f1e0ff */
[----:B------:R-:W-:Y:S02]  /*4010*/  MOV R180, 0x400 ;  /* 0x0000040000b47802 */ /* 0x000fe40000000f00 */
[----:B------:R-:W-:-:S02]  /*4020*/  LEA.HI.X.SX32 R123, R205, R121, 0x1, P0 ;  /* 0x00000079cd7b7211 */ /* 0x000fc400000f0eff */
[-C--:B-1----:R-:W-:Y:S02]  /*4030*/  IADD3 R128, P0, R182, R120.reuse, RZ ;  /* 0x00000078b6807210 */ /* 0x082fe40007f1e0ff */
[----:B------:R-:W-:Y:S01]  /*4040*/  IADD3 R126, P2, R207, R120, RZ ;  /* 0x00000078cf7e7210 */ /* 0x000fe20007f5e0ff */
[----:B------:R0:W2:Y:S01]  /*4050*/  LDG.E.U16 R205, desc[UR60][R122.64] ;  /* 0x0000003c7acd7981 */ /* 0x0000a2000c1e1500 */
[-C--:B------:R-:W-:Y:S02]  /*4060*/  LEA.HI.X.SX32 R129, R211, R121.reuse, 0x1, P0 ;  /* 0x00000079d3817211 */ /* 0x080fe400000f0eff */
[----:B------:R-:W-:Y:S02]  /*4070*/  LOP3.LUT R182, R233, 0x40, RZ, 0xc0, !PT ;  /* 0x00000040e9b67812 */ /* 0x000fe400078ec0ff */
[----:B------:R-:W-:Y:S01]  /*4080*/  LEA.HI.X.SX32 R127, R213, R121, 0x1, P2 ;  /* 0x00000079d57f7211 */ /* 0x000fe200010f0eff */
[----:B------:R1:W2:Y:S01]  /*4090*/  LDG.E.U16 R211, desc[UR60][R128.64] ;  /* 0x0000003c80d37981 */ /* 0x0002a2000c1e1500 */
[----:B------:R-:W-:-:S02]  /*40a0*/  LEA R213, R3, -R3, 0x3 ;  /* 0x8000000303d57211 */ /* 0x000fc400078e18ff */
[----:B0-----:R-:W-:Y:S02]  /*40b0*/  IADD3 R122, P0, R239, R120, RZ ;  /* 0x00000078ef7a7210 */ /* 0x001fe40007f1e0ff */
[----:B----4-:R-:W-:Y:S02]  /*40c0*/  LEA R238, R195, R180, 0x18 ;  /* 0x000000b4c3ee7211 */ /* 0x010fe400078ec0ff */
[----:B------:R-:W-:-:S04]  /*40d0*/  LOP3.LUT R195, R233, 0x3f, RZ, 0xc0, !PT ;  /* 0x0000003fe9c37812 */ /* 0x000fc800078ec0ff */
[----:B------:R-:W-:Y:S02]  /*40e0*/  SHF.L.U32 R180, R195, 0x1, RZ ;  /* 0x00000001c3b47819 */ /* 0x000fe400000006ff */
[----:B-1----:R-:W-:Y:S02]  /*40f0*/  IADD3 R128, P2, R197, R120, RZ ;  /* 0x00000078c5807210 */ /* 0x002fe40007f5e0ff */
[----:B------:R-:W-:Y:S02]  /*4100*/  LEA R197, R182, R180, 0x9 ;  /* 0x000000b4b6c57211 */ /* 0x000fe400078e48ff */
[----:B------:R-:W-:Y:S02]  /*4110*/  LEA.HI.X.SX32 R123, R213, R121, 0x1, P0 ;  /* 0x00000079d57b7211 */ /* 0x000fe400000f0eff */
[----:B------:R-:W-:Y:S02]  /*4120*/  IADD3 R213, R197, R238, RZ ;  /* 0x000000eec5d57210 */ /* 0x000fe40007ffe0ff */
[----:B------:R-:W-:Y:S01]  /*4130*/  IADD3 R124, P1, R209, R120, RZ ;  /* 0x00000078d17c7210 */ /* 0x000fe20007f3e0ff */
[C---:B------:R-:W-:Y:S01]  /*4140*/  IMAD R239, R3.reuse, 0x17, RZ ;  /* 0x0000001703ef7824 */ /* 0x040fe200078e02ff */
[----:B------:R0:W4:Y:S04]  /*4150*/  LDG.E.U16 R209, desc[UR60][R126.64] ;  /* 0x0000003c7ed17981 */ /* 0x000128000c1e1500 */
[----:B------:R1:W-:Y:S04]  /*4160*/  STS.U16 [R213+0x2000], R2 ;  /* 0x00200002d5007388 */ /* 0x0003e80000000400 */
[----:B------:R0:W-:Y:S01]  /*4170*/  STS.U16 [R213+0x1800], R0 ;  /* 0x00180000d5007388 */ /* 0x0001e20000000400 */
[----:B------:R-:W-:-:S03]  /*4180*/  LEA R241, R3, -R3, 0x5 ;  /* 0x8000000303f17211 */ /* 0x000fc600078e28ff */
[----:B------:R-:W4:Y:S01]  /*4190*/  LDG.E.U16 R122, desc[UR60][R122.64] ;  /* 0x0000003c7a7a7981 */ /* 0x000f22000c1e1500 */
[C---:B-1----:R-:W-:Y:S02]  /*41a0*/  LOP3.LUT R2, R197.reuse, 0x10, RZ, 0x3c, !PT ;  /* 0x00000010c5027812 */ /* 0x042fe400078e3cff */
[----:B0-----:R-:W-:Y:S02]  /*41b0*/  LOP3.LUT R0, R197, 0x20, RZ, 0x3c, !PT ;  /* 0x00000020c5007812 */ /* 0x001fe400078e3cff */
[C---:B------:R-:W-:Y:S02]  /*41c0*/  IADD3 R2, R238.reuse, R2, RZ ;  /* 0x00000002ee027210 */ /* 0x040fe40007ffe0ff */
[----:B------:R-:W-:Y:S01]  /*41d0*/  IADD3 R0, R238, R0, RZ ;  /* 0x00000000ee007210 */ /* 0x000fe20007ffe0ff */
[----:B------:R-:W-:Y:S04]  /*41e0*/  STS.U16 [R213+0x400], R164 ;  /* 0x000400a4d5007388 */ /* 0x000fe80000000400 */
[----:B------:R-:W-:Y:S04]  /*41f0*/  STS.U16 [R213+0x800], R152 ;  /* 0x00080098d5007388 */ /* 0x000fe80000000400 */
[----:B------:R-:W-:Y:S04]  /*4200*/  STS.U16 [R213+0x1000], R8 ;  /* 0x00100008d5007388 */ /* 0x000fe80000000400 */
[----:B------:R-:W-:Y:S04]  /*4210*/  STS.U16 [R213], R178 ;  /* 0x000000b2d5007388 */ /* 0x000fe80000000400 */
[----:B------:R-:W-:Y:S04]  /*4220*/  STS.U16 [R213+0x4000], R6 ;  /* 0x00400006d5007388 */ /* 0x000fe80000000400 */
[----:B------:R-:W-:Y:S04]  /*4230*/  STS.U16 [R213+0x4400], R15 ;  /* 0x0044000fd5007388 */ /* 0x000fe80000000400 */
[----:B------:R-:W-:Y:S04]  /*4240*/  STS.U16 [R213+0x4c00], R18 ;  /* 0x004c0012d5007388 */ /* 0x000fe80000000400 */
[----:B------:R-:W-:Y:S04]  /*4250*/  STS.U16 [R213+0x5400], R16 ;  /* 0x00540010d5007388 */ /* 0x000fe80000000400 */
[----:B------:R0:W-:Y:S04]  /*4260*/  STS.U16 [R213+0x6400], R9 ;  /* 0x00640009d5007388 */ /* 0x0001e80000000400 */
[----:B------:R-:W-:Y:S04]  /*4270*/  STS.U16 [R213+0x6c00], R22 ;  /* 0x006c0016d5007388 */ /* 0x000fe80000000400 */
        /* <DEDUP_REMOVED lines=19> */
[----:B------:R-:W-:Y:S01]  /*43b0*/  STS.U16 [R213+0x7c00], R53 ;  /* 0x007c0035d5007388 */ /* 0x000fe20000000400 */
[-C--:B------:R-:W-:Y:S01]  /*43c0*/  LEA.HI.X.SX32 R125, R215, R121.reuse, 0x1, P1 ;  /* 0x00000079d77d7211 */ /* 0x080fe200008f0eff */
[----:B0-----:R-:W-:Y:S01]  /*43d0*/  IMAD R9, R3, 0x4e, RZ ;  /* 0x0000004e03097824 */ /* 0x001fe200078e02ff */
[-C--:B------:R-:W-:Y:S01]  /*43e0*/  IADD3 R126, P0, R235, R120.reuse, RZ ;  /* 0x00000078eb7e7210 */ /* 0x080fe20007f1e0ff */
[----:B------:R0:W-:Y:S01]  /*43f0*/  STS.U16 [R2+0x4080], R13 ;  /* 0x0040800d02007388 */ /* 0x0001e20000000400 */
[----:B------:R-:W-:Y:S01]  /*4400*/  IMAD R15, R3, 0x6e, RZ ;  /* 0x0000006e030f7824 */ /* 0x000fe200078e02ff */
[-C--:B------:R-:W-:Y:S01]  /*4410*/  LEA.HI.X.SX32 R129, R241, R121.reuse, 0x1, P2 ;  /* 0x00000079f1817211 */ /* 0x080fe200010f0eff */
[C---:B-1----:R-:W-:Y:S01]  /*4420*/  IMAD R25, R3.reuse, 0x8e, RZ ;  /* 0x0000008e03197824 */ /* 0x042fe200078e02ff */
[----:B------:R-:W-:Y:S01]  /*4430*/  STS.U16 [R2+0x4480], R51 ;  /* 0x0044803302007388 */ /* 0x000fe20000000400 */
[C---:B------:R-:W-:Y:S01]  /*4440*/  IMAD R21, R3.reuse, 0x47, RZ ;  /* 0x0000004703157824 */ /* 0x040fe200078e02ff */
[----:B-----5:R-:W1:Y:S02]  /*4450*/  LDC R46, c[0x0][0x248] ;  /* 0x00009200ff2e7b82 */ /* 0x020e640000000800 */
[----:B------:R5:W-:Y:S04]  /*4460*/  STS.U16 [R2+0x4880], R45 ;  /* 0x0048802d02007388 */ /* 0x000be80000000400 */
[----:B------:R-:W-:Y:S01]  /*4470*/  STS.U16 [R2+0x4c80], R76 ;  /* 0x004c804c02007388 */ /* 0x000fe20000000400 */
[----:B------:R-:W-:Y:S01]  /*4480*/  IMAD R23, R3, 0x7e, RZ ;  /* 0x0000007e03177824 */ /* 0x000fe200078e02ff */
[----:B---3--:R-:W3:Y:S02]  /*4490*/  LDC R48, c[0x0][0x248] ;  /* 0x00009200ff307b82 */ /* 0x008ee40000000800 */
[----:B------:R-:W-:Y:S04]  /*44a0*/  STS.U16 [R2+0x5080], R7 ;  /* 0x0050800702007388 */ /* 0x000fe80000000400 */
        /* <DEDUP_REMOVED lines=26> */
[----:B------:R1:W-:Y:S01]  /*4650*/  STS.U16 [R2+0x80], R176 ;  /* 0x000080b002007388 */ /* 0x0003e20000000400 */
[----:B------:R-:W-:Y:S01]  /*4660*/  LEA.HI.X.SX32 R127, R239, R121, 0x1, P0 ;  /* 0x00000079ef7f7211 */ /* 0x000fe200000f0eff */
[C---:B0-----:R-:W-:Y:S01]  /*4670*/  IMAD R13, R3.reuse, 0x5e, RZ ;  /* 0x0000005e030d7824 */ /* 0x041fe200078e02ff */
[----:B------:R-:W-:Y:S01]  /*4680*/  LEA R215, R3, -R3, 0x4 ;  /* 0x8000000303d77211 */ /* 0x000fe200078e20ff */
[----:B------:R-:W-:Y:S04]  /*4690*/  STS.U16 [R0+0x100], R174 ;  /* 0x000100ae00007388 */ /* 0x000fe80000000400 */
[----:B------:R0:W4:Y:S01]  /*46a0*/  LDG.E.U16 R207, desc[UR60][R124.64] ;  /* 0x0000003c7ccf7981 */ /* 0x000122000c1e1500 */
[----:B------:R-:W-:Y:S01]  /*46b0*/  IADD3 R18, P2, R189, R120, RZ ;  /* 0x00000078bd127210 */ /* 0x000fe20007f5e0ff */
[----:B------:R-:W-:Y:S01]  /*46c0*/  IMAD R27, R3, 0x9e, RZ ;  /* 0x0000009e031b7824 */ /* 0x000fe200078e02ff */
[----:B-----5:R-:W5:Y:S01]  /*46d0*/  LDC R45, c[0x0][0x248] ;  /* 0x00009200ff2d7b82 */ /* 0x020f620000000800 */
[----:B------:R-:W-:Y:S01]  /*46e0*/  STS.U16 [R0+0x4100], R107 ;  /* 0x0041006b00007388 */ /* 0x000fe20000000400 */
[----:B-1----:R-:W-:-:S03]  /*46f0*/  LOP3.LUT R2, R197, 0x30, RZ, 0x3c, !PT ;  /* 0x00000030c5027812 */ /* 0x002fc600078e3cff */
[----:B------:R-:W-:Y:S01]  /*4700*/  STS.U16 [R0+0x4900], R106 ;  /* 0x0049006a00007388 */ /* 0x000fe20000000400 */
[----:B------:R-:W-:Y:S02]  /*4710*/  IMAD R29, R3, 0xae, RZ ;  /* 0x000000ae031d7824 */ /* 0x000fe400078e02ff */
[----:B------:R-:W1:Y:S01]  /*4720*/  LDC R51, c[0x0][0x248] ;  /* 0x00009200ff337b82 */ /* 0x000e620000000800 */
[----:B------:R-:W-:Y:S04]  /*4730*/  STS.U16 [R0+0x5100], R105 ;  /* 0x0051006900007388 */ /* 0x000fe80000000400 */
[----:B------:R-:W-:Y:S03]  /*4740*/  STS.U16 [R0+0x5900], R104 ;  /* 0x0059006800007388 */ /* 0x000fe60000000400 */
[----:B------:R-:W3:Y:S01]  /*4750*/  LDC R52, c[0x0][0x248] ;  /* 0x00009200ff347b82 */ /* 0x000ee20000000800 */
        /* <DEDUP_REMOVED lines=27> */
[----:B------:R-:W-:-:S02]  /*4910*/  IADD3 R2, R238, R2, RZ ;  /* 0x00000002ee027210 */ /* 0x000fc40007ffe0ff */
[----:B------:R-:W-:Y:S01]  /*4920*/  IADD3 R6, P0, R9, R120, RZ ;  /* 0x0000007809067210 */ /* 0x000fe20007f1e0ff */
[----:B------:R-:W4:Y:S04]  /*4930*/  LDG.E.U16 R126, desc[UR60][R126.64] ;  /* 0x0000003c7e7e7981 */ /* 0x000f28000c1e1500 */
[----:B------:R-:W4:Y:S01]  /*4940*/  LDG.E.U16 R128, desc[UR60][R128.64] ;  /* 0x0000003c80807981 */ /* 0x000f22000c1e1500 */
[----:B--2---:R-:W-:-:S04]  /*4950*/  LOP3.LUT R0, R197, 0x40, RZ, 0x3c, !PT ;  /* 0x00000040c5007812 */ /* 0x004fc800078e3cff */
[C---:B------:R-:W-:Y:S02]  /*4960*/  IADD3 R5, R238.reuse, R0, RZ ;  /* 0x00000000ee057210 */ /* 0x040fe40007ffe0ff */
[C---:B------:R-:W-:Y:S01]  /*4970*/  LOP3.LUT R0, R197.reuse, 0x50, RZ, 0x3c, !PT ;  /* 0x00000050c5007812 */ /* 0x040fe200078e3cff */
[----:B------:R-:W-:Y:S03]  /*4980*/  STS.U16 [R2+0x4180], R141 ;  /* 0x0041808d02007388 */ /* 0x000fe60000000400 */
[----:B------:R-:W-:Y:S01]  /*4990*/  IADD3 R11, R238, R0, RZ ;  /* 0x00000000ee0b7210 */ /* 0x000fe20007ffe0ff */
[----:B------:R-:W-:Y:S01]  /*49a0*/  STS.U16 [R2+0x4580], R143 ;  /* 0x0045808f02007388 */ /* 0x000fe20000000400 */
[----:B------:R-:W-:-:S03]  /*49b0*/  LOP3.LUT R0, R197, 0x60, RZ, 0x3c, !PT ;  /* 0x00000060c5007812 */ /* 0x000fc600078e3cff */
[----:B------:R-:W-:Y:S01]  /*49c0*/  STS.U16 [R2+0x4980], R145 ;  /* 0x0049809102007388 */ /* 0x000fe20000000400 */
[----:B0-----:R-:W-:-:S03]  /*49d0*/  IADD3 R124, P1, R237, R120, RZ ;  /* 0x00000078ed7c7210 */ /* 0x001fc60007f3e0ff */
[----:B------:R-:W-:Y:S01]  /*49e0*/  STS.U16 [R2+0x4d80], R147 ;  /* 0x004d809302007388 */ /* 0x000fe20000000400 */
[----:B------:R-:W-:-:S03]  /*49f0*/  IADD3 R0, R238, R0, RZ ;  /* 0x00000000ee007210 */ /* 0x000fc60007ffe0ff */
        /* <DEDUP_REMOVED lines=27> */
[----:B------:R-:W-:Y:S01]  /*4bb0*/  STS.U16 [R2+0x3d80], R64 ;  /* 0x003d804002007388 */ /* 0x000fe20000000400 */
[-C--:B------:R-:W-:Y:S01]  /*4bc0*/  LEA.HI.X.SX32 R125, R215, R121.reuse, 0x1, P1 ;  /* 0x00000079d77d7211 */ /* 0x080fe200008f0eff */
[----:B0-----:R-:W0:Y:S02]  /*4bd0*/  LDC R44, c[0x0][0x248] ;  /* 0x00009200ff2c7b82 */ /* 0x001e240000000800 */
        /* <DEDUP_REMOVED lines=31> */
[----:B------:R3:W-:Y:S01]  /*4dd0*/  STS.U16 [R5+0x7e00], R202 ;  /* 0x007e00ca05007388 */ /* 0x0007e20000000400 */
[----:B------:R-:W-:Y:S01]  /*4de0*/  IADD3 R16, P1, R191, R120, RZ ;  /* 0x00000078bf107210 */ /* 0x000fe20007f3e0ff */
[----:B--2---:R-:W2:Y:S02]  /*4df0*/  LDC R47, c[0x0][0x248] ;  /* 0x00009200ff2f7b82 */ /* 0x004ea40000000800 */
[----:B------:R-:W-:Y:S01]  /*4e00*/  STS.U16 [R11+0x280], R168 ;  /* 0x000280a80b007388 */ /* 0x000fe20000000400 */
[----:B------:R-:W-:Y:S01]  /*4e10*/  LEA.HI.X.SX32 R19, R13, R121, 0x1, P2 ;  /* 0x000000790d137211 */ /* 0x000fe200010f0eff */
[----:B-----5:R-:W-:-:S02]  /*4e20*/  IMAD R45, R45, 0x14c, RZ ;  /* 0x0000014c2d2d7824 */ /* 0x020fc400078e02ff */
[----:B-1----:R-:W-:Y:S01]  /*4e30*/  IMAD R51, R51, 0x17c, RZ ;  /* 0x0000017c33337824 */ /* 0x002fe200078e02ff */
[----:B------:R-:W5:Y:S01]  /*4e40*/  LDG.E.U16 R124, desc[UR60][R124.64] ;  /* 0x0000003c7c7c7981 */ /* 0x000f62000c1e1500 */
[----:B---3--:R-:W-:Y:S01]  /*4e50*/  IMAD R5, R3, 0x27, RZ ;  /* 0x0000002703057824 */ /* 0x008fe200078e02ff */
[----:B------:R-:W1:Y:S02]  /*4e60*/  LDC R50, c[0x0][0x248] ;  /* 0x00009200ff327b82 */ /* 0x000e640000000800 */
[----:B------:R-:W-:Y:S02]  /*4e70*/  STS.U16 [R11+0x680], R154 ;  /* 0x0006809a0b007388 */ /* 0x000fe40000000400 */
[-C--:B------:R-:W-:Y:S01]  /*4e80*/  LEA.HI.X.SX32 R7, R5, R121.reuse, 0x1, P0 ;  /* 0x0000007905077211 */ /* 0x080fe200000f0eff */
[----:B------:R-:W-:Y:S01]  /*4e90*/  IMAD R5, R3, 0x2f, RZ ;  /* 0x0000002f03057824 */ /* 0x000fe200078e02ff */
[----:B------:R-:W-:Y:S02]  /*4ea0*/  STS.U16 [R11+0xa80], R142 ;  /* 0x000a808e0b007388 */ /* 0x000fe40000000400 */
[----:B------:R-:W3:Y:S02]  /*4eb0*/  LDC R49, c[0x0][0x248] ;  /* 0x00009200ff317b82 */ /* 0x000ee40000000800 */
[----:B------:R-:W-:Y:S04]  /*4ec0*/  STS.U16 [R11+0xe80], R42 ;  /* 0x000e802a0b007388 */ /* 0x000fe80000000400 */
[----:B------:R-:W-:Y:S02]  /*4ed0*/  STS.U16 [R11+0x1280], R41 ;  /* 0x001280290b007388 */ /* 0x000fe40000000400 */
[----:B------:R-:W4:Y:S02]  /*4ee0*/  LDC R54, c[0x0][0x248] ;  /* 0x00009200ff367b82 */ /* 0x000f240000000800 */
        /* <DEDUP_REMOVED lines=12> */
[----:B------:R0:W-:Y:S04]  /*4fb0*/  STS.U16 [R11+0x3680], R32 ;  /* 0x003680200b007388 */ /* 0x0001e80000000400 */
        /* <DEDUP_REMOVED lines=17> */
[----:B------:R-:W-:Y:S01]  /*50d0*/  STS.U16 [R11+0x7e80], R231 ;  /* 0x007e80e70b007388 */ /* 0x000fe20000000400 */
[----:B------:R-:W-:Y:S01]  /*50e0*/  LEA.HI.X.SX32 R17, R9, R121, 0x1, P1 ;  /* 0x0000007909117211 */ /* 0x000fe200008f0eff */
[----:B0-----:R-:W0:Y:S02]  /*50f0*/  LDC R32, c[0x0][0x248] ;  /* 0x00009200ff207b82 */ /* 0x001e240000000800 */
[----:B------:R2:W-:Y:S01]  /*5100*/  STS.U16 [R0+0x1300], R10 ;  /* 0x0013000a00007388 */ /* 0x0005e20000000400 */
[----:B------:R-:W-:Y:S01]  /*5110*/  IMAD R9, R3, 0x37, RZ ;  /* 0x0000003703097824 */ /* 0x000fe200078e02ff */
[----:B------:R-:W-:-:S04]  /*5120*/  IADD3 R12, P1, R15, R120, RZ ;  /* 0x000000780f0c7210 */ /* 0x000fc80007f3e0ff */
[----:B------:R-:W1:Y:S01]  /*5130*/  LDC R38, c[0x0][0x248] ;  /* 0x00009200ff267b82 */ /* 0x000e620000000800 */
[----:B--2---:R-:W-:-:S04]  /*5140*/  IADD3 R10, P0, R13, R120, RZ ;  /* 0x000000780d0a7210 */ /* 0x004fc80007f1e0ff */
[-C--:B------:R-:W-:Y:S01]  /*5150*/  LEA.HI.X.SX32 R11, R5, R121.reuse, 0x1, P0 ;  /* 0x00000079050b7211 */ /* 0x080fe200000f0eff */
[----:B------:R-:W-:Y:S01]  /*5160*/  STS.U16 [R0+0x300], R166 ;  /* 0x000300a600007388 */ /* 0x000fe20000000400 */
[----:B------:R-:W-:Y:S01]  /*5170*/  LEA.HI.X.SX32 R13, R9, R121, 0x1, P1 ;  /* 0x00000079090d7211 */ /* 0x000fe200008f0eff */
[----:B------:R-:W2:Y:S02]  /*5180*/  LDC R42, c[0x0][0x248] ;  /* 0x00009200ff2a7b82 */ /* 0x000ea40000000800 */
[----:B------:R-:W-:Y:S01]  /*5190*/  STS.U16 [R0+0xb00], R140 ;  /* 0x000b008c00007388 */ /* 0x000fe20000000400 */
[----:B------:R-:W-:-:S03]  /*51a0*/  IADD3 R8, P0, R187, R120, RZ ;  /* 0x00000078bb087210 */ /* 0x000fc60007f1e0ff */
[----:B------:R3:W-:Y:S02]  /*51b0*/  STS.U16 [R0+0x1b00], R14 ;  /* 0x001b000e00007388 */ /* 0x0007e40000000400 */
[----:B------:R-:W4:Y:S02]  /*51c0*/  LDC R40, c[0x0][0x248] ;  /* 0x00009200ff287b82 */ /* 0x000f240000000800 */
[----:B------:R-:W-:Y:S04]  /*51d0*/  STS.U16 [R0+0x700], R199 ;  /* 0x000700c700007388 */ /* 0x000fe80000000400 */
[----:B------:R-:W-:Y:S04]  /*51e0*/  STS.U16 [R0+0xf00], R201 ;  /* 0x000f00c900007388 */ /* 0x000fe80000000400 */
[----:B------:R-:W-:Y:S04]  /*51f0*/  STS.U16 [R0+0x1700], R234 ;  /* 0x001700ea00007388 */ /* 0x000fe80000000400 */
[----:B------:R-:W-:Y:S04]  /*5200*/  STS.U16 [R0+0x1f00], R236 ;  /* 0x001f00ec00007388 */ /* 0x000fe80000000400 */
[----:B------:R3:W5:Y:S01]  /*5210*/  LDG.E.U16 R4, desc[UR60][R10.64] ;  /* 0x0000003c0a047981 */ /* 0x000762000c1e1500 */
[----:B------:R-:W-:Y:S01]  /*5220*/  LEA.HI.X.SX32 R9, R15, R121, 0x1, P0 ;  /* 0x000000790f097211 */ /* 0x000fe200000f0eff */
[----:B------:R-:W-:-:S02]  /*5230*/  IMAD R31, R3, 0xbe, RZ ;  /* 0x000000be031f7824 */ /* 0x000fc400078e02ff */
[----:B------:R-:W5:Y:S01]  /*5240*/  LDG.E.U16 R2, desc[UR60][R6.64] ;  /* 0x0000003c06027981 */ /* 0x000f62000c1e1500 */
[----:B------:R-:W-:-:S03]  /*5250*/  IMAD R33, R3, 0xce, RZ ;  /* 0x000000ce03217824 */ /* 0x000fc600078e02ff */
[----:B------:R-:W5:Y:S01]  /*5260*/  LDG.E.U16 R5, desc[UR60][R16.64] ;  /* 0x0000003c10057981 */ /* 0x000f62000c1e1500 */
[----:B---3--:R-:W-:Y:S02]  /*5270*/  IADD3 R10, P1, R25, R120, RZ ;  /* 0x00000078190a7210 */ /* 0x008fe40007f3e0ff */
[----:B------:R-:W-:Y:S01]  /*5280*/  LEA R15, R3, -R3, 0x6 ;  /* 0x80000003030f7211 */ /* 0x000fe200078e30ff */
[----:B------:R-:W3:Y:S01]  /*5290*/  LDG.E.U16 R9, desc[UR60][R8.64] ;  /* 0x0000003c08097981 */ /* 0x000ee2000c1e1500 */
[----:B------:R-:W-:-:S03]  /*52a0*/  LEA.HI.X.SX32 R11, R21, R121, 0x1, P1 ;  /* 0x00000079150b7211 */ /* 0x000fc600008f0eff */
[----:B------:R0:W3:Y:S01]  /*52b0*/  LDG.E.U16 R7, desc[UR60][R18.64] ;  /* 0x0000003c12077981 */ /* 0x0000e2000c1e1500 */
[----:B------:R-:W-:Y:S01]  /*52c0*/  IADD3 R14, P0, R23, R120, RZ ;  /* 0x00000078170e7210 */ /* 0x000fe20007f1e0ff */
[----:B------:R-:W-:Y:S02]  /*52d0*/  IMAD R21, R3, 0x5f, RZ ;  /* 0x0000005f03157824 */ /* 0x000fe400078e02ff */
[----:B------:R1:W3:Y:S01]  /*52e0*/  LDG.E.U16 R6, desc[UR60][R12.64] ;  /* 0x0000003c0c067981 */ /* 0x0002e2000c1e1500 */
[----:B------:R-:W-:-:S03]  /*52f0*/  LEA.HI.X.SX32 R15, R15, R121, 0x1, P0 ;  /* 0x000000790f0f7211 */ /* 0x000fc600000f0eff */
[----:B------:R2:W3:Y:S01]  /*5300*/  LDG.E.U16 R20, desc[UR60][R10.64] ;  /* 0x0000003c0a147981 */ /* 0x0004e2000c1e1500 */
[----:B0-----:R-:W0:Y:S01]  /*5310*/  LDC R18, c[0x0][0x248] ;  /* 0x00009200ff127b82 */ /* 0x001e220000000800 */
[-C--:B------:R-:W-:Y:S02]  /*5320*/  IADD3 R16, P2, R194, R120.reuse, RZ ;  /* 0x00000078c2107210 */ /* 0x080fe40007f5e0ff */
[----:B------:R4:W3:Y:S01]  /*5330*/  LDG.E.U16 R8, desc[UR60][R14.64] ;  /* 0x0000003c0e087981 */ /* 0x0008e2000c1e1500 */
[----:B-1----:R-:W-:Y:S01]  /*5340*/  IMAD R13, R3, 0x4f, RZ ;  /* 0x0000004f030d7824 */ /* 0x002fe200078e02ff */
[-C--:B------:R-:W-:Y:S02]  /*5350*/  IADD3 R12, P0, R27, R120.reuse, RZ ;  /* 0x000000781b0c7210 */ /* 0x080fe40007f1e0ff */
[----:B--2---:R-:W-:Y:S02]  /*5360*/  IADD3 R10, P1, R31, R120, RZ ;  /* 0x000000781f0a7210 */ /* 0x004fe40007f3e0ff */
[----:B------:R-:W-:-:S02]  /*5370*/  LEA.HI.X.SX32 R13, R13, R121, 0x1, P0 ;  /* 0x000000790d0d7211 */ /* 0x000fc400000f0eff */
[-C--:B------:R-:W-:Y:S02]  /*5380*/  LEA.HI.X.SX32 R11, R21, R121.reuse, 0x1, P1 ;  /* 0x00000079150b7211 */ /* 0x080fe400008f0eff */
[----:B------:R-:W1:Y:S01]  /*5390*/  LDC R21, c[0x0][0x248] ;  /* 0x00009200ff157b82 */ /* 0x000e620000000800 */
[-C--:B------:R-:W-:Y:S01]  /*53a0*/  LEA.HI.X.SX32 R17, R23, R121.reuse, 0x1, P2 ;  /* 0x0000007917117211 */ /* 0x080fe200010f0eff */
[----:B------:R2:W3:Y:S01]  /*53b0*/  LDG.E.U16 R22, desc[UR60][R12.64] ;  /* 0x0000003c0c167981 */ /* 0x0004e2000c1e1500 */
[----:B------:R-:W-:Y:S01]  /*53c0*/  IMAD R19, R3, 0x57, RZ ;  /* 0x0000005703137824 */ /* 0x000fe200078e02ff */
[-C--:B----4-:R-:W-:Y:S01]  /*53d0*/  IADD3 R14, P0, R29, R120.reuse, RZ ;  /* 0x000000781d0e7210 */ /* 0x090fe20007f1e0ff */
[C---:B------:R-:W-:Y:S01]  /*53e0*/  IMAD R23, R3.reuse, 0x67, RZ ;  /* 0x0000006703177824 */ /* 0x040fe200078e02ff */
[----:B------:R4:W3:Y:S01]  /*53f0*/  LDG.E.U16 R39, desc[UR60][R16.64] ;  /* 0x0000003c10277981 */ /* 0x0008e2000c1e1500 */
[----:B------:R-:W-:Y:S01]  /*5400*/  IMAD R35, R3, 0xde, RZ ;  /* 0x000000de03237824 */ /* 0x000fe200078e02ff */
[----:B------:R-:W-:Y:S01]  /*5410*/  LEA.HI.X.SX32 R15, R19, R121, 0x1, P0 ;  /* 0x00000079130f7211 */ /* 0x000fe200000f0eff */
[----:B------:R-:W-:Y:S01]  /*5420*/  IMAD R37, R3, 0xfe, RZ ;  /* 0x000000fe03257824 */ /* 0x000fe200078e02ff */
[----:B------:R1:W3:Y:S01]  /*5430*/  LDG.E.U16 R26, desc[UR60][R10.64] ;  /* 0x0000003c0a1a7981 */ /* 0x0002e2000c1e1500 */
[----:B--2---:R-:W-:Y:S01]  /*5440*/  IADD3 R12, P2, R33, R120, RZ ;  /* 0x00000078210c7210 */ /* 0x004fe20007f5e0ff */
[----:B----4-:R-:W-:-:S03]  /*5450*/  IMAD R17, R3, 0x6f, RZ ;  /* 0x0000006f03117824 */ /* 0x010fc600078e02ff */
[-C--:B------:R-:W-:Y:S01]  /*5460*/  LEA.HI.X.SX32 R13, R23, R121.reuse, 0x1, P2 ;  /* 0x00000079170d7211 */ /* 0x080fe200010f0eff */
[----:B------:R-:W-:Y:S01]  /*5470*/  IMAD R23, R3, 0xee, RZ ;  /* 0x000000ee03177824 */ /* 0x000fe200078e02ff */
[-C--:B------:R-:W-:Y:S01]  /*5480*/  IADD3 R16, P0, R35, R120.reuse, RZ ;  /* 0x0000007823107210 */ /* 0x080fe20007f1e0ff */
[----:B0-----:R-:W-:Y:S01]  /*5490*/  IMAD R41, R18, 0x10c, RZ ;  /* 0x0000010c12297824 */ /* 0x001fe200078e02ff */
[----:B------:R0:W2:Y:S01]  /*54a0*/  LDG.E.U16 R24, desc[UR60][R14.64] ;  /* 0x0000003c0e187981 */ /* 0x0000a2000c1e1500 */
[----:B------:R-:W-:Y:S01]  /*54b0*/  IMAD R19, R3, 0x77, RZ ;  /* 0x0000007703137824 */ /* 0x000fe200078e02ff */
[----:B------:R-:W-:Y:S01]  /*54c0*/  LEA.HI.X.SX32 R17, R17, R121, 0x1, P0 ;  /* 0x0000007911117211 */ /* 0x000fe200000f0eff */
[----:B-1----:R-:W-:Y:S01]  /*54d0*/  IMAD R21, R21, 0x11c, RZ ;  /* 0x0000011c15157824 */ /* 0x002fe200078e02ff */
[----:B------:R1:W4:Y:S01]  /*54e0*/  LDG.E.U16 R28, desc[UR60][R12.64] ;  /* 0x0000003c0c1c7981 */ /* 0x000322000c1e1500 */
[-C--:B------:R-:W-:Y:S01]  /*54f0*/  IADD3 R10, P0, R23, R120.reuse, RZ ;  /* 0x00000078170a7210 */ /* 0x080fe20007f1e0ff */
[----:B------:R-:W1:Y:S02]  /*5500*/  LDC R18, c[0x0][0x248] ;  /* 0x00009200ff127b82 */ /* 0x000e640000000800 */
[----:B------:R1:W4:Y:S01]  /*5510*/  LDG.E.U16 R30, desc[UR60][R16.64] ;  /* 0x0000003c101e7981 */ /* 0x000322000c1e1500 */
[----:B0-----:R-:W-:Y:S01]  /*5520*/  LEA R15, R3, -R3, 0x7 ;  /* 0x80000003030f7211 */ /* 0x001fe200078e38ff */
[----:B-1----:R-:W-:Y:S01]  /*5530*/  IMAD R13, R32, 0x10e, RZ ;  /* 0x0000010e200d7824 */ /* 0x002fe200078e02ff */
[----:B------:R-:W-:-:S02]  /*5540*/  IADD3 R12, P1, R37, R120, RZ ;  /* 0x00000078250c7210 */ /* 0x000fc40007f3e0ff */
[-C--:B------:R-:W-:Y:S02]  /*5550*/  IADD3 R14, P2, R41, R120.reuse, RZ ;  /* 0x00000078290e7210 */ /* 0x080fe40007f5e0ff */
[-C--:B------:R-:W-:Y:S01]  /*5560*/  LEA.HI.X.SX32 R11, R19, R121.reuse, 0x1, P0 ;  /* 0x00000079130b7211 */ /* 0x080fe200000f0eff */
[----:B------:R-:W-:Y:S01]  /*5570*/  IMAD R17, R3, 0x87, RZ ;  /* 0x0000008703117824 */ /* 0x000fe200078e02ff */
[-C--:B------:R-:W-:Y:S02]  /*5580*/  IADD3 R16, P0, R13, R120.reuse, RZ ;  /* 0x000000780d107210 */ /* 0x080fe40007f1e0ff */
[-C--:B------:R-:W-:Y:S01]  /*5590*/  LEA.HI.X.SX32 R13, R15, R121.reuse, 0x1, P1 ;  /* 0x000000790f0d7211 */ /* 0x080fe200008f0eff */
[----:B------:R0:W4:Y:S01]  /*55a0*/  LDG.E.U16 R32, desc[UR60][R10.64] ;  /* 0x0000003c0a207981 */ /* 0x000122000c1e1500 */
[-C--:B------:R-:W-:Y:S02]  /*55b0*/  LEA.HI.X.SX32 R15, R232, R121.reuse, 0x1, P2 ;  /* 0x00000079e80f7211 */ /* 0x080fe400010f0eff */
[----:B------:R-:W-:Y:S01]  /*55c0*/  LEA.HI.X.SX32 R17, R17, R121, 0x1, P0 ;  /* 0x0000007911117211 */ /* 0x000fe200000f0eff */
[----:B------:R1:W4:Y:S04]  /*55d0*/  LDG.E.U16 R34, desc[UR60][R12.64] ;  /* 0x0000003c0c227981 */ /* 0x000328000c1e1500 */
[----:B------:R1:W2:Y:S01]  /*55e0*/  LDG.E.U16 R41, desc[UR60][R14.64] ;  /* 0x0000003c0e297981 */ /* 0x0002a2000c1e1500 */
[----:B0-----:R-:W-:Y:S01]  /*55f0*/  IMAD R11, R38, 0x11e, RZ ;  /* 0x0000011e260b7824 */ /* 0x001fe200078e02ff */
[----:B------:R-:W-:-:S02]  /*5600*/  IADD3 R10, P0, R21, R120, RZ ;  /* 0x00000078150a7210 */ /* 0x000fc40007f1e0ff */
[----:B------:R0:W4:Y:S02]  /*5610*/  LDG.E.U16 R36, desc[UR60][R16.64] ;  /* 0x0000003c10247981 */ /* 0x000124000c1e1500 */
[----:B-1----:R-:W-:Y:S01]  /*5620*/  IADD3 R12, P1, R11, R120, RZ ;  /* 0x000000780b0c7210 */ /* 0x002fe20007f3e0ff */
[----:B------:R-:W-:Y:S01]  /*5630*/  IMAD R15, R42, 0x12e, RZ ;  /* 0x0000012e2a0f7824 */ /* 0x000fe200078e02ff */
[----:B------:R-:W-:Y:S01]  /*5640*/  LEA.HI.X.SX32 R11, R25, R121, 0x1, P0 ;  /* 0x00000079190b7211 */ /* 0x000fe200000f0eff */
[----:B0-----:R-:W-:-:S03]  /*5650*/  IMAD R17, R3, 0x97, RZ ;  /* 0x0000009703117824 */ /* 0x001fc600078e02ff */
[-C--:B------:R-:W-:Y:S01]  /*5660*/  IADD3 R16, P0, R15, R120.reuse, RZ ;  /* 0x000000780f107210 */ /* 0x080fe20007f1e0ff */
[----:B------:R-:W-:Y:S01]  /*5670*/  IMAD R13, R3, 0x8f, RZ ;  /* 0x0000008f030d7824 */ /* 0x000fe200078e02ff */
[----:B------:R0:W4:Y:S01]  /*5680*/  LDG.E.U16 R25, desc[UR60][R10.64] ;  /* 0x0000003c0a197981 */ /* 0x000122000c1e1500 */
[----:B------:R-:W-:Y:S01]  /*5690*/  IMAD R19, R40, 0x12c, RZ ;  /* 0x0000012c28137824 */ /* 0x000fe200078e02ff */
[-C--:B------:R-:W-:Y:S02]  /*56a0*/  LEA.HI.X.SX32 R17, R17, R121.reuse, 0x1, P0 ;  /* 0x0000007911117211 */ /* 0x080fe400000f0eff */
[----:B------:R-:W-:Y:S02]  /*56b0*/  LEA.HI.X.SX32 R13, R13, R121, 0x1, P1 ;  /* 0x000000790d0d7211 */ /* 0x000fe400008f0eff */
[----:B------:R-:W-:Y:S01]  /*56c0*/  IADD3 R14, P2, R19, R120, RZ ;  /* 0x00000078130e7210 */ /* 0x000fe20007f5e0ff */
[----:B------:R1:W4:Y:S01]  /*56d0*/  LDG.E.U16 R40, desc[UR60][R16.64] ;  /* 0x0000003c10287981 */ /* 0x000322000c1e1500 */
[----:B0-----:R-:W-:-:S03]  /*56e0*/  IMAD R11, R44, 0x13e, RZ ;  /* 0x0000013e2c0b7824 */ /* 0x001fc600078e02ff */
[----:B------:R0:W4:Y:S01]  /*56f0*/  LDG.E.U16 R38, desc[UR60][R12.64] ;  /* 0x0000003c0c267981 */ /* 0x000122000c1e1500 */
[----:B------:R-:W-:Y:S01]  /*5700*/  IMAD R19, R3, 0x9f, RZ ;  /* 0x0000009f03137824 */ /* 0x000fe200078e02ff */
[----:B------:R-:W-:Y:S01]  /*5710*/  LEA.HI.X.SX32 R15, R230, R121, 0x1, P2 ;  /* 0x00000079e60f7211 */ /* 0x000fe200010f0eff */
[----:B-1----:R-:W-:-:S04]  /*5720*/  IMAD R17, R46, 0x14e, RZ ;  /* 0x0000014e2e117824 */ /* 0x002fc800078e02ff */
[----:B------:R1:W4:Y:S01]  /*5730*/  LDG.E.U16 R43, desc[UR60][R14.64] ;  /* 0x0000003c0e2b7981 */ /* 0x000322000c1e1500 */
[----:B------:R-:W-:Y:S01]  /*5740*/  IMAD R21, R3, 0xa7, RZ ;  /* 0x000000a703157824 */ /* 0x000fe200078e02ff */
[-C--:B0-----:R-:W-:Y:S01]  /*5750*/  IADD3 R12, P1, R11, R120.reuse, RZ ;  /* 0x000000780b0c7210 */ /* 0x081fe20007f3e0ff */
[----:B------:R-:W-:Y:S01]  /*5760*/  IMAD R47, R47, 0x15c, RZ ;  /* 0x0000015c2f2f7824 */ /* 0x000fe200078e02ff */
[-C--:B------:R-:W-:Y:S01]  /*5770*/  IADD3 R16, P2, R17, R120.reuse, RZ ;  /* 0x0000007811107210 */ /* 0x080fe20007f5e0ff */
[----:B------:R-:W-:Y:S01]  /*5780*/  IMAD R53, R18, 0x13c, RZ ;  /* 0x0000013c12357824 */ /* 0x000fe200078e02ff */
[-C--:B------:R-:W-:Y:S02]  /*5790*/  LEA.HI.X.SX32 R13, R19, R121.reuse, 0x1, P1 ;  /* 0x00000079130d7211 */ /* 0x080fe400008f0eff */
[-C--:B------:R-:W-:Y:S02]  /*57a0*/  IADD3 R18, P1, R47, R120.reuse, RZ ;  /* 0x000000782f127210 */ /* 0x080fe40007f3e0ff */
[----:B------:R-:W-:Y:S01]  /*57b0*/  LEA.HI.X.SX32 R17, R21, R121, 0x1, P2 ;  /* 0x0000007915117211 */ /* 0x000fe200010f0eff */
[----:B------:R0:W4:Y:S01]  /*57c0*/  LDG.E.U16 R42, desc[UR60][R12.64] ;  /* 0x0000003c0c2a7981 */ /* 0x000122000c1e1500 */
[----:B------:R-:W0:Y:S01]  /*57d0*/  LDC R21, c[0x0][0x248] ;  /* 0x00009200ff157b82 */ /* 0x000e220000000800 */
[----:B------:R-:W-:-:S02]  /*57e0*/  IADD3 R10, P0, R53, R120, RZ ;  /* 0x00000078350a7210 */ /* 0x000fc40007f1e0ff */
[-C--:B------:R-:W-:Y:S01]  /*57f0*/  LEA.HI.X.SX32 R19, R29, R121.reuse, 0x1, P1 ;  /* 0x000000791d137211 */ /* 0x080fe200008f0eff */
[----:B------:R-:W-:Y:S01]  /*5800*/  IMAD R47, R48, 0x15e, RZ ;  /* 0x0000015e302f7824 */ /* 0x000fe200078e02ff */
[----:B------:R-:W-:Y:S01]  /*5810*/  LEA.HI.X.SX32 R11, R27, R121, 0x1, P0 ;  /* 0x000000791b0b7211 */ /* 0x000fe200000f0eff */
[----:B------:R-:W-:Y:S01]  /*5820*/  IMAD R49, R49, 0x16c, RZ ;  /* 0x0000016c31317824 */ /* 0x000fe200078e02ff */
[----:B------:R-:W4:Y:S01]  /*5830*/  LDG.E.U16 R44, desc[UR60][R16.64] ;  /* 0x0000003c102c7981 */ /* 0x000f22000c1e1500 */
[----:B------:R-:W0:Y:S01]  /*5840*/  LDC R53, c[0x0][0x248] ;  /* 0x00009200ff357b82 */ /* 0x000e220000000800 */
[----:B-1----:R-:W-:Y:S02]  /*5850*/  IADD3 R14, P0, R45, R120, RZ ;  /* 0x000000782d0e7210 */ /* 0x002fe40007f1e0ff */
[----:B------:R1:W4:Y:S01]  /*5860*/  LDG.E.U16 R45, desc[UR60][R18.64] ;  /* 0x0000003c122d7981 */ /* 0x000322000c1e1500 */
[----:B0-----:R-:W-:-:S03]  /*5870*/  IMAD R13, R50, 0x16e, RZ ;  /* 0x0000016e320d7824 */ /* 0x001fc600078e02ff */
[----:B------:R0:W4:Y:S01]  /*5880*/  LDG.E.U16 R27, desc[UR60][R10.64] ;  /* 0x0000003c0a1b7981 */ /* 0x000122000c1e1500 */
[----:B------:R-:W0:Y:S08]  /*5890*/  LDC R50, c[0x0][0x248] ;  /* 0x00009200ff327b82 */ /* 0x000e300000000800 */
[----:B-1----:R-:W1:Y:S01]  /*58a0*/  LDC R18, c[0x0][0x248] ;  /* 0x00009200ff127b82 */ /* 0x002e620000000800 */
[----:B------:R-:W-:Y:S01]  /*58b0*/  LEA.HI.X.SX32 R15, R228, R121, 0x1, P0 ;  /* 0x00000079e40f7211 */ /* 0x000fe200000f0eff */
[----:B0-----:R-:W-:Y:S01]  /*58c0*/  IMAD R11, R3, 0xaf, RZ ;  /* 0x000000af030b7824 */ /* 0x001fe200078e02ff */
[----:B------:R-:W-:-:S02]  /*58d0*/  IADD3 R10, P0, R47, R120, RZ ;  /* 0x000000782f0a7210 */ /* 0x000fc40007f1e0ff */
[-C--:B------:R-:W-:Y:S01]  /*58e0*/  IADD3 R12, P1, R49, R120.reuse, RZ ;  /* 0x00000078310c7210 */ /* 0x080fe20007f3e0ff */
[----:B------:R0:W4:Y:S01]  /*58f0*/  LDG.E.U16 R29, desc[UR60][R14.64] ;  /* 0x0000003c0e1d7981 */ /* 0x000122000c1e1500 */
[-C--:B------:R-:W-:Y:S01]  /*5900*/  LEA.HI.X.SX32 R11, R11, R121.reuse, 0x1, P0 ;  /* 0x000000790b0b7211 */ /* 0x080fe200000f0eff */
[----:B------:R-:W-:Y:S01]  /*5910*/  IMAD R21, R21, 0x17e, RZ ;  /* 0x0000017e15157824 */ /* 0x000fe200078e02ff */
[-C--:B------:R-:W-:Y:S01]  /*5920*/  IADD3 R16, P0, R51, R120.reuse, RZ ;  /* 0x0000007833107210 */ /* 0x080fe20007f1e0ff */
[----:B------:R-:W-:Y:S02]  /*5930*/  IMAD R19, R52, 0x18c, RZ ;  /* 0x0000018c34137824 */ /* 0x000fe400078e02ff */
[----:B------:R1:W4:Y:S01]  /*5940*/  LDG.E.U16 R46, desc[UR60][R10.64] ;  /* 0x0000003c0a2e7981 */ /* 0x000322000c1e1500 */
[----:B0-----:R-:W-:Y:S01]  /*5950*/  IMAD R15, R3, 0xb7, RZ ;  /* 0x000000b7030f7824 */ /* 0x001fe200078e02ff */
[-C--:B------:R-:W-:Y:S01]  /*5960*/  IADD3 R14, P2, R13, R120.reuse, RZ ;  /* 0x000000780d0e7210 */ /* 0x080fe20007f5e0ff */
[----:B------:R-:W-:Y:S01]  /*5970*/  IMAD R53, R53, 0x19c, RZ ;  /* 0x0000019c35357824 */ /* 0x000fe200078e02ff */
[-C--:B------:R-:W-:Y:S01]  /*5980*/  LEA.HI.X.SX32 R13, R226, R121.reuse, 0x1, P1 ;  /* 0x00000079e20d7211 */ /* 0x080fe200008f0eff */
[----:B------:R-:W-:Y:S01]  /*5990*/  IMAD R59, R50, 0x1cc, RZ ;  /* 0x000001cc323b7824 */ /* 0x000fe200078e02ff */
[-C--:B------:R-:W-:Y:S01]  /*59a0*/  LEA.HI.X.SX32 R15, R15, R121.reuse, 0x1, P2 ;  /* 0x000000790f0f7211 */ /* 0x080fe200010f0eff */
[----:B-1----:R-:W-:Y:S01]  /*59b0*/  IMAD R11, R3, 0xbf, RZ ;  /* 0x000000bf030b7824 */ /* 0x002fe200078e02ff */
[-C--:B------:R-:W-:Y:S01]  /*59c0*/  LEA.HI.X.SX32 R17, R31, R121.reuse, 0x1, P0 ;  /* 0x000000791f117211 */ /* 0x080fe200000f0eff */
[----:B------:R-:W-:Y:S01]  /*59d0*/  IMAD R55, R55, 0x1dc, RZ ;  /* 0x000001dc37377824 */ /* 0x000fe200078e02ff */
[-C--:B------:R-:W-:Y:S01]  /*59e0*/  IADD3 R10, P0, R21, R120.reuse, RZ ;  /* 0x00000078150a7210 */ /* 0x080fe20007f1e0ff */
[----:B------:R0:W4:Y:S01]  /*59f0*/  LDG.E.U16 R31, desc[UR60][R12.64] ;  /* 0x0000003c0c1f7981 */ /* 0x000122000c1e1500 */
[----:B------:R-:W-:Y:S01]  /*5a00*/  IMAD R57, R57, 0x1fc, RZ ;  /* 0x000001fc39397824 */ /* 0x000fe200078e02ff */
[----:B------:R-:W1:Y:S01]  /*5a10*/  LDC R21, c[0x0][0x248] ;  /* 0x00009200ff157b82 */ /* 0x000e620000000800 */
[----:B------:R-:W-:Y:S01]  /*5a20*/  LEA.HI.X.SX32 R11, R11, R121, 0x1, P0 ;  /* 0x000000790b0b7211 */ /* 0x000fe200000f0eff */
[----:B------:R0:W4:Y:S04]  /*5a30*/  LDG.E.U16 R47, desc[UR60][R14.64] ;  /* 0x0000003c0e2f7981 */ /* 0x000128000c1e1500 */
[----:B------:R0:W4:Y:S02]  /*5a40*/  LDG.E.U16 R49, desc[UR60][R16.64] ;  /* 0x0000003c10317981 */ /* 0x000124000c1e1500 */
[----:B0-----:R-:W-:Y:S01]  /*5a50*/  IMAD R13, R54, 0x1ac, RZ ;  /* 0x000001ac360d7824 */ /* 0x001fe200078e02ff */
[-C--:B------:R-:W-:Y:S01]  /*5a60*/  IADD3 R12, P1, R19, R120.reuse, RZ ;  /* 0x00000078130c7210 */ /* 0x080fe20007f3e0ff */
[----:B------:R-:W-:Y:S01]  /*5a70*/  IMAD R19, R18, 0x1bc, RZ ;  /* 0x000001bc12137824 */ /* 0x000fe200078e02ff */
[----:B------:R0:W4:Y:S01]  /*5a80*/  LDG.E.U16 R48, desc[UR60][R10.64] ;  /* 0x0000003c0a307981 */ /* 0x000122000c1e1500 */
[-C--:B------:R-:W-:Y:S01]  /*5a90*/  IADD3 R14, P0, R53, R120.reuse, RZ ;  /* 0x00000078350e7210 */ /* 0x080fe20007f1e0ff */
[----:B------:R-:W1:Y:S01]  /*5aa0*/  LDC R50, c[0x0][0x248] ;  /* 0x00009200ff327b82 */ /* 0x000e620000000800 */
[----:B------:R-:W-:-:S02]  /*5ab0*/  IADD3 R16, P2, R13, R120, RZ ;  /* 0x000000780d107210 */ /* 0x000fc40007f5e0ff */
[-C--:B------:R-:W-:Y:S02]  /*5ac0*/  LEA.HI.X.SX32 R13, R224, R121.reuse, 0x1, P1 ;  /* 0x00000079e00d7211 */ /* 0x080fe400008f0eff */
[-C--:B------:R-:W-:Y:S01]  /*5ad0*/  IADD3 R18, P1, R19, R120.reuse, RZ ;  /* 0x0000007813127210 */ /* 0x080fe20007f3e0ff */
[----:B0-----:R-:W-:Y:S01]  /*5ae0*/  IMAD R11, R56, 0x1ec, RZ ;  /* 0x000001ec380b7824 */ /* 0x001fe200078e02ff */
[-C--:B------:R-:W-:Y:S01]  /*5af0*/  LEA.HI.X.SX32 R15, R33, R121.reuse, 0x1, P0 ;  /* 0x00000079210f7211 */ /* 0x080fe200000f0eff */
[----:B------:R-:W0:Y:S01]  /*5b00*/  LDC R52, c[0x0][0x248] ;  /* 0x00009200ff347b82 */ /* 0x000e220000000800 */
[-C--:B------:R-:W-:Y:S01]  /*5b10*/  LEA.HI.X.SX32 R17, R222, R121.reuse, 0x1, P2 ;  /* 0x00000079de117211 */ /* 0x080fe200010f0eff */
[----:B------:R1:W4:Y:S01]  /*5b20*/  LDG.E.U16 R33, desc[UR60][R12.64] ;  /* 0x0000003c0c217981 */ /* 0x000322000c1e1500 */
[-C--:B------:R-:W-:Y:S02]  /*5b30*/  IADD3 R10, P0, R59, R120.reuse, RZ ;  /* 0x000000783b0a7210 */ /* 0x080fe40007f1e0ff */
[----:B------:R-:W-:Y:S01]  /*5b40*/  LEA.HI.X.SX32 R19, R35, R121, 0x1, P1 ;  /* 0x0000007923137211 */ /* 0x000fe200008f0eff */
[----:B------:R-:W4:Y:S02]  /*5b50*/  LDG.E.U16 R51, desc[UR60][R16.64] ;  /* 0x0000003c10337981 */ /* 0x000f24000c1e1500 */
[----:B------:R-:W5:Y:S02]  /*5b60*/  LDC R54, c[0x0][0x248] ;  /* 0x00009200ff367b82 */ /* 0x000f640000000800 */
[----:B------:R1:W4:Y:S02]  /*5b70*/  LDG.E.U16 R35, desc[UR60][R14.64] ;  /* 0x0000003c0e237981 */ /* 0x000324000c1e1500 */
[----:B-1----:R-:W-:-:S02]  /*5b80*/  IADD3 R12, P1, R55, R120, RZ ;  /* 0x00000078370c7210 */ /* 0x002fc40007f3e0ff */
[----:B------:R1:W4:Y:S02]  /*5b90*/  LDG.E.U16 R53, desc[UR60][R18.64] ;  /* 0x0000003c12357981 */ /* 0x000324000c1e1500 */
[----:B------:R-:W5:Y:S01]  /*5ba0*/  LDC R56, c[0x0][0x248] ;  /* 0x00009200ff387b82 */ /* 0x000f620000000800 */
[-C--:B------:R-:W-:Y:S02]  /*5bb0*/  IADD3 R14, P2, R11, R120.reuse, RZ ;  /* 0x000000780b0e7210 */ /* 0x080fe40007f5e0ff */
[----:B------:R-:W-:Y:S02]  /*5bc0*/  LEA.HI.X.SX32 R11, R220, R121, 0x1, P0 ;  /* 0x00000079dc0b7211 */ /* 0x000fe400000f0eff */
[----:B------:R-:W-:-:S03]  /*5bd0*/  IADD3 R16, P0, R57, R120, RZ ;  /* 0x0000007839107210 */ /* 0x000fc60007f1e0ff */
[----:B-1----:R-:W1:Y:S01]  /*5be0*/  LDC R18, c[0x0][0x248] ;  /* 0x00009200ff127b82 */ /* 0x002e620000000800 */
[-C--:B------:R-:W-:Y:S01]  /*5bf0*/  LEA.HI.X.SX32 R13, R23, R121.reuse, 0x1, P1 ;  /* 0x00000079170d7211 */ /* 0x080fe200008f0eff */
[----:B------:R0:W4:Y:S01]  /*5c00*/  LDG.E.U16 R55, desc[UR60][R10.64] ;  /* 0x0000003c0a377981 */ /* 0x000122000c1e1500 */
[-C--:B------:R-:W-:Y:S02]  /*5c10*/  LEA.HI.X.SX32 R15, R218, R121.reuse, 0x1, P2 ;  /* 0x00000079da0f7211 */ /* 0x080fe400010f0eff */
[----:B------:R-:W-:Y:S01]  /*5c20*/  LEA.HI.X.SX32 R17, R37, R121, 0x1, P0 ;  /* 0x0000007925117211 */ /* 0x000fe200000f0eff */
[----:B------:R0:W4:Y:S02]  /*5c30*/  LDG.E.U16 R57, desc[UR60][R12.64] ;  /* 0x0000003c0c397981 */ /* 0x000124000c1e1500 */
[----:B------:R-:W5:Y:S02]  /*5c40*/  LDC R23, c[0x0][0x248] ;  /* 0x00009200ff177b82 */ /* 0x000f640000000800 */
[----:B------:R1:W4:Y:S04]  /*5c50*/  LDG.E.U16 R59, desc[UR60][R14.64] ;  /* 0x0000003c0e3b7981 */ /* 0x000328000c1e1500 */
[----:B------:R1:W4:Y:S01]  /*5c60*/  LDG.E.U16 R61, desc[UR60][R16.64] ;  /* 0x0000003c103d7981 */ /* 0x000322000c1e1500 */
[----:B------:R-:W-:-:S02]  /*5c70*/  IMAD R37, R21, 0x18e, RZ ;  /* 0x0000018e15257824 */ /* 0x000fc400078e02ff */
[----:B0-----:R-:W-:Y:S02]  /*5c80*/  IMAD R11, R50, 0x19e, RZ ;  /* 0x0000019e320b7824 */ /* 0x001fe400078e02ff */
[----:B------:R-:W-:Y:S01]  /*5c90*/  IMAD R19, R3, 0xc7, RZ ;  /* 0x000000c703137824 */ /* 0x000fe200078e02ff */
[-C--:B------:R-:W-:Y:S01]  /*5ca0*/  IADD3 R10, P0, R37, R120.reuse, RZ ;  /* 0x00000078250a7210 */ /* 0x080fe20007f1e0ff */
[----:B------:R-:W-:Y:S02]  /*5cb0*/  IMAD R13, R52, 0x1ae, RZ ;  /* 0x000001ae340d7824 */ /* 0x000fe400078e02ff */
[----:B-1----:R-:W-:Y:S01]  /*5cc0*/  IMAD R37, R18, 0x1be, RZ ;  /* 0x000001be12257824 */ /* 0x002fe200078e02ff */
[-C--:B------:R-:W-:Y:S01]  /*5cd0*/  IADD3 R12, P1, R11, R120.reuse, RZ ;  /* 0x000000780b0c7210 */ /* 0x080fe20007f3e0ff */
[----:B------:R-:W-:Y:S01]  /*5ce0*/  IMAD R21, R3, 0xcf, RZ ;  /* 0x000000cf03157824 */ /* 0x000fe200078e02ff */
[-C--:B------:R-:W-:Y:S01]  /*5cf0*/  LEA.HI.X.SX32 R11, R19, R121.reuse, 0x1, P0 ;  /* 0x00000079130b7211 */ /* 0x080fe200000f0eff */
[----:B------:R-:W-:Y:S01]  /*5d00*/  IMAD R15, R3, 0xd7, RZ ;  /* 0x000000d7030f7824 */ /* 0x000fe200078e02ff */
[-C--:B------:R-:W-:Y:S01]  /*5d10*/  IADD3 R14, P2, R13, R120.reuse, RZ ;  /* 0x000000780d0e7210 */ /* 0x080fe20007f5e0ff */
[----:B------:R-:W-:Y:S01]  /*5d20*/  IMAD R17, R3, 0xdf, RZ ;  /* 0x000000df03117824 */ /* 0x000fe200078e02ff */
[----:B------:R-:W-:Y:S01]  /*5d30*/  IADD3 R16, P0, R37, R120, RZ ;  /* 0x0000007825107210 */ /* 0x000fe20007f1e0ff */
[----:B-----5:R-:W-:Y:S01]  /*5d40*/  IMAD R23, R23, 0x1ce, RZ ;  /* 0x000001ce17177824 */ /* 0x020fe200078e02ff */
[-C--:B------:R-:W-:Y:S01]  /*5d50*/  LEA.HI.X.SX32 R13, R21, R121.reuse, 0x1, P1 ;  /* 0x00000079150d7211 */ /* 0x080fe200008f0eff */
[----:B------:R0:W5:Y:S01]  /*5d60*/  LDG.E.U16 R18, desc[UR60][R10.64] ;  /* 0x0000003c0a127981 */ /* 0x000162000c1e1500 */
[-C--:B------:R-:W-:Y:S01]  /*5d70*/  LEA.HI.X.SX32 R15, R15, R121.reuse, 0x1, P2 ;  /* 0x000000790f0f7211 */ /* 0x080fe200010f0eff */
[----:B------:R-:W-:Y:S01]  /*5d80*/  IMAD R19, R3, 0xe7, RZ ;  /* 0x000000e703137824 */ /* 0x000fe200078e02ff */
[----:B------:R-:W-:Y:S01]  /*5d90*/  LEA.HI.X.SX32 R17, R17, R121, 0x1, P0 ;  /* 0x0000007911117211 */ /* 0x000fe200000f0eff */
[----:B------:R-:W-:Y:S01]  /*5da0*/  IMAD R63, R54, 0x1de, RZ ;  /* 0x000001de363f7824 */ /* 0x000fe200078e02ff */
[----:B------:R1:W5:Y:S01]  /*5db0*/  LDG.E.U16 R37, desc[UR60][R12.64] ;  /* 0x0000003c0c257981 */ /* 0x000362000c1e1500 */
[----:B------:R-:W-:-:S02]  /*5dc0*/  IMAD R65, R56, 0x1ee, RZ ;  /* 0x000001ee38417824 */ /* 0x000fc400078e02ff */
[----:B------:R-:W-:Y:S01]  /*5dd0*/  IMAD R67, R58, 0x1fe, RZ ;  /* 0x000001fe3a437824 */ /* 0x000fe200078e02ff */
[----:B------:R3:W5:Y:S01]  /*5de0*/  LDG.E.U16 R50, desc[UR60][R14.64] ;  /* 0x0000003c0e327981 */ /* 0x000762000c1e1500 */
[-C--:B0-----:R-:W-:Y:S01]  /*5df0*/  IADD3 R10, P0, R23, R120.reuse, RZ ;  /* 0x00000078170a7210 */ /* 0x081fe20007f1e0ff */
[C---:B------:R-:W-:Y:S02]  /*5e00*/  IMAD R21, R3.reuse, 0xef, RZ ;  /* 0x000000ef03157824 */ /* 0x040fe400078e02ff */
[----:B------:R0:W5:Y:S01]  /*5e10*/  LDG.E.U16 R52, desc[UR60][R16.64] ;  /* 0x0000003c10347981 */ /* 0x000162000c1e1500 */
[----:B------:R-:W-:Y:S01]  /*5e20*/  IMAD R23, R3, 0xf7, RZ ;  /* 0x000000f703177824 */ /* 0x000fe200078e02ff */
[----:B------:R-:W-:Y:S02]  /*5e30*/  LEA.HI.X.SX32 R11, R19, R121, 0x1, P0 ;  /* 0x00000079130b7211 */ /* 0x000fe400000f0eff */
[-C--:B-1----:R-:W-:Y:S02]  /*5e40*/  IADD3 R12, P1, R63, R120.reuse, RZ ;  /* 0x000000783f0c7210 */ /* 0x082fe40007f3e0ff */
[----:B---3--:R-:W-:Y:S01]  /*5e50*/  IADD3 R14, P2, R65, R120, RZ ;  /* 0x00000078410e7210 */ /* 0x008fe20007f5e0ff */
[----:B------:R-:W3:Y:S01]  /*5e60*/  LDG.E.U16 R10, desc[UR60][R10.64] ;  /* 0x0000003c0a0a7981 */ /* 0x000ee2000c1e1500 */
[----:B------:R-:W-:-:S02]  /*5e70*/  LEA R3, R3, -R3, 0x8 ;  /* 0x8000000303037211 */ /* 0x000fc400078e40ff */
[----:B0-----:R-:W-:Y:S02]  /*5e80*/  IADD3 R16, P0, R67, R120, RZ ;  /* 0x0000007843107210 */ /* 0x001fe40007f1e0ff */
[-C--:B------:R-:W-:Y:S02]  /*5e90*/  LEA.HI.X.SX32 R13, R21, R121.reuse, 0x1, P1 ;  /* 0x00000079150d7211 */ /* 0x080fe400008f0eff */
[-C--:B------:R-:W-:Y:S02]  /*5ea0*/  LEA.HI.X.SX32 R15, R23, R121.reuse, 0x1, P2 ;  /* 0x00000079170f7211 */ /* 0x080fe400010f0eff */
[----:B------:R-:W-:Y:S01]  /*5eb0*/  LEA.HI.X.SX32 R17, R3, R121, 0x1, P0 ;  /* 0x0000007903117211 */ /* 0x000fe200000f0eff */
[----:B------:R-:W3:Y:S04]  /*5ec0*/  LDG.E.U16 R12, desc[UR60][R12.64] ;  /* 0x0000003c0c0c7981 */ /* 0x000ee8000c1e1500 */
[----:B------:R-:W3:Y:S04]  /*5ed0*/  LDG.E.U16 R14, desc[UR60][R14.64] ;  /* 0x0000003c0e0e7981 */ /* 0x000ee8000c1e1500 */
[----:B------:R-:W3:Y:S01]  /*5ee0*/  LDG.E.U16 R16, desc[UR60][R16.64] ;  /* 0x0000003c10107981 */ /* 0x000ee2000c1e1500 */
[----:B------:R-:W-:-:S04]  /*5ef0*/  LOP3.LUT R197, R197, 0x70, RZ, 0x3c, !PT ;  /* 0x00000070c5c57812 */ /* 0x000fc800078e3cff */
[----:B------:R-:W-:Y:S01]  /*5f00*/  IADD3 R197, R238, R197, RZ ;  /* 0x000000c5eec57210 */ /* 0x000fe20007ffe0ff */
[----:B------:R-:W-:Y:S04]  /*5f10*/  STS.U16 [R0+0x2300], R205 ;  /* 0x002300cd00007388 */ /* 0x000fe80000000400 */
[----:B------:R-:W-:Y:S04]  /*5f20*/  STS.U16 [R0+0x2700], R5 ;  /* 0x0027000500007388 */ /* 0x000fe80000000400 */
[----:B------:R-:W-:Y:S04]  /*5f30*/  STS.U16 [R0+0x2b00], R207 ;  /* 0x002b00cf00007388 */ /* 0x000fe80000000400 */
[----:B------:R0:W-:Y:S04]  /*5f40*/  STS.U16 [R0+0x2f00], R7 ;  /* 0x002f000700007388 */ /* 0x0001e80000000400 */
[----:B------:R-:W-:Y:S04]  /*5f50*/  STS.U16 [R0+0x3300], R209 ;  /* 0x003300d100007388 */ /* 0x000fe80000000400 */
[----:B------:R-:W-:Y:S01]  /*5f60*/  STS.U16 [R0+0x3700], R9 ;  /* 0x0037000900007388 */ /* 0x000fe20000000400 */
[----:B0-----:R-:W-:-:S03]  /*5f70*/  MOV R7, 0x3f800000 ;  /* 0x3f80000000077802 */ /* 0x001fc60000000f00 */
[----:B------:R-:W-:Y:S04]  /*5f80*/  STS.U16 [R0+0x3b00], R211 ;  /* 0x003b00d300007388 */ /* 0x000fe80000000400 */
[----:B------:R-:W-:Y:S04]  /*5f90*/  STS.U16 [R0+0x3f00], R39 ;  /* 0x003f002700007388 */ /* 0x000fe80000000400 */
[----:B--2---:R-:W-:Y:S04]  /*5fa0*/  STS.U16 [R0+0x4300], R41 ;  /* 0x0043002900007388 */ /* 0x004fe80000000400 */
[----:B----4-:R-:W-:Y:S04]  /*5fb0*/  STS.U16 [R0+0x4700], R25 ;  /* 0x0047001900007388 */ /* 0x010fe80000000400 */
        /* <DEDUP_REMOVED lines=14> */
[----:B------:R1:W-:Y:S01]  /*60a0*/  STS.U16 [R197+0x1380], R2 ;  /* 0x00138002c5007388 */ /* 0x0003e20000000400 */
[----:B0-----:R-:W-:-:S02]  /*60b0*/  MOV R0, 0x3f800000 ;  /* 0x3f80000000007802 */ /* 0x001fc40000000f00 */
[----:B-1----:R-:W-:-:S03]  /*60c0*/  MOV R2, 0x3f800000 ;  /* 0x3f80000000027802 */ /* 0x002fc60000000f00 */
[----:B------:R-:W-:Y:S04]  /*60d0*/  STL [R1+0x218], R0 ;  /* 0x0002180001007387 */ /* 0x000fe80000100800 */
[----:B------:R-:W-:Y:S04]  /*60e0*/  STL [R1+0x220], R7 ;  /* 0x0002200701007387 */ /* 0x000fe80000100800 */
[----:B------:R-:W-:Y:S04]  /*60f0*/  STL [R1+0x224], R2 ;  /* 0x0002240201007387 */ /* 0x000fe80000100800 */
[----:B------:R-:W-:Y:S04]  /*6100*/  STL [R1], RZ ;  /* 0x000000ff01007387 */ /* 0x000fe80000100800 */
[----:B------:R-:W-:Y:S04]  /*6110*/  STL [R1+0x21c], R0 ;  /* 0x00021c0001007387 */ /* 0x000fe80000100800 */
[----:B------:R-:W-:Y:S04]  /*6120*/  STL [R1+0x4], RZ ;  /* 0x000004ff01007387 */ /* 0x000fe80000100800 */
        /* <DEDUP_REMOVED lines=125> */
[----:B------:R-:W-:Y:S04]  /*6900*/  STS.U16 [R197+0x1f80], R8 ;  /* 0x001f8008c5007388 */ /* 0x000fe80000000400 */
[----:B------:R-:W-:Y:S04]  /*6910*/  STS.U16 [R197+0x2380], R20 ;  /* 0x00238014c5007388 */ /* 0x000fe80000000400 */
[----:B------:R-:W-:Y:S04]  /*6920*/  STS.U16 [R197+0x2780], R22 ;  /* 0x00278016c5007388 */ /* 0x000fe80000000400 */
[----:B-----5:R-:W-:Y:S04]  /*6930*/  STS.U16 [R197+0x6380], R18 ;  /* 0x00638012c5007388 */ /* 0x020fe80000000400 */
[----:B---3--:R-:W-:Y:S04]  /*6940*/  STS.U16 [R197+0x7380], R10 ;  /* 0x0073800ac5007388 */ /* 0x008fe80000000400 */
[----:B------:R-:W-:Y:S04]  /*6950*/  STS.U16 [R197+0x7780], R12 ;  /* 0x0077800cc5007388 */ /* 0x000fe80000000400 */
[----:B------:R-:W-:Y:S04]  /*6960*/  STS.U16 [R197+0x7b80], R14 ;  /* 0x007b800ec5007388 */ /* 0x000fe80000000400 */
[----:B------:R-:W-:Y:S04]  /*6970*/  STS.U16 [R197+0x7f80], R16 ;  /* 0x007f8010c5007388 */ /* 0x000fe80000000400 */
[----:B------:R-:W-:Y:S01]  /*6980*/  STL [R1+0x1fc], RZ ;  /* 0x0001fcff01007387 */ /* 0x000fe20000100800 */
[----:B------:R-:W-:-:S02]  /*6990*/  ISETP.GE.AND P0, PT, R242, 0x1, PT ;  /* 0x00000001f200780c */ /* 0x000fc40003f06270 */
[----:B------:R-:W-:Y:S02]  /*69a0*/  CS2R R54, SRZ ;  /* 0x0000000000367805 */ /* 0x000fe4000001ff00 */
[----:B------:R-:W-:Y:S01]  /*69b0*/  MOV R5, 0xff800000 ;  /* 0xff80000000057802 */ /* 0x000fe20000000f00 */
[----:B------:R-:W-:Y:S01]  /*69c0*/  STS.U16 [R197+0x380], R122 ;  /* 0x0003807ac5007388 */ /* 0x000fe20000000400 */
[----:B------:R-:W-:Y:S02]  /*69d0*/  MOV R3, 0xff800000 ;  /* 0xff80000000037802 */ /* 0x000fe40000000f00 */
[----:B------:R-:W-:Y:S02]  /*69e0*/  CS2R R56, SRZ ;  /* 0x0000000000387805 */ /* 0x000fe4000001ff00 */
[----:B------:R-:W-:Y:S01]  /*69f0*/  CS2R R58, SRZ ;  /* 0x00000000003a7805 */ /* 0x000fe2000001ff00 */
[----:B------:R-:W-:Y:S01]  /*6a00*/  STS.U16 [R197+0x780], R124 ;  /* 0x0007807cc5007388 */ /* 0x000fe20000000400 */
[----:B------:R-:W-:-:S02]  /*6a10*/  CS2R R60, SRZ ;  /* 0x00000000003c7805 */ /* 0x000fc4000001ff00 */
[----:B------:R-:W-:Y:S02]  /*6a20*/  CS2R R62, SRZ ;  /* 0x00000000003e7805 */ /* 0x000fe4000001ff00 */
[----:B------:R-:W-:Y:S01]  /*6a30*/  CS2R R64, SRZ ;  /* 0x0000000000407805 */ /* 0x000fe2000001ff00 */
[----:B------:R-:W-:Y:S01]  /*6a40*/  STS.U16 [R197+0xb80], R126 ;  /* 0x000b807ec5007388 */ /* 0x000fe20000000400 */
[----:B------:R-:W-:Y:S02]  /*6a50*/  CS2R R66, SRZ ;  /* 0x0000000000427805 */ /* 0x000fe4000001ff00 */
[----:B------:R-:W-:Y:S02]  /*6a60*/  CS2R R68, SRZ ;  /* 0x0000000000447805 */ /* 0x000fe4000001ff00 */
[----:B------:R-:W-:Y:S01]  /*6a70*/  CS2R R70, SRZ ;  /* 0x0000000000467805 */ /* 0x000fe2000001ff00 */
[----:B------:R-:W-:Y:S01]  /*6a80*/  STS.U16 [R197+0xf80], R128 ;  /* 0x000f8080c5007388 */ /* 0x000fe20000000400 */
[----:B------:R-:W-:-:S02]  /*6a90*/  CS2R R72, SRZ ;  /* 0x0000000000487805 */ /* 0x000fc4000001ff00 */
[----:B------:R-:W-:Y:S02]  /*6aa0*/  CS2R R74, SRZ ;  /* 0x00000000004a7805 */ /* 0x000fe4000001ff00 */
[----:B------:R-:W-:Y:S01]  /*6ab0*/  CS2R R76, SRZ ;  /* 0x00000000004c7805 */ /* 0x000fe2000001ff00 */
[----:B------:R0:W-:Y:S01]  /*6ac0*/  STS.U16 [R197+0x1780], R4 ;  /* 0x00178004c5007388 */ /* 0x0001e20000000400 */
[----:B------:R-:W-:Y:S02]  /*6ad0*/  CS2R R78, SRZ ;  /* 0x00000000004e7805 */ /* 0x000fe4000001ff00 */
[----:B------:R-:W-:Y:S02]  /*6ae0*/  CS2R R80, SRZ ;  /* 0x0000000000507805 */ /* 0x000fe4000001ff00 */
[----:B------:R-:W-:Y:S01]  /*6af0*/  CS2R R82, SRZ ;  /* 0x0000000000527805 */ /* 0x000fe2000001ff00 */
[----:B------:R1:W-:Y:S01]  /*6b00*/  STS.U16 [R197+0x1b80], R6 ;  /* 0x001b8006c5007388 */ /* 0x0003e20000000400 */
[----:B------:R-:W-:-:S02]  /*6b10*/  CS2R R84, SRZ ;  /* 0x0000000000547805 */ /* 0x000fc4000001ff00 */
[----:B------:R-:W-:Y:S02]  /*6b20*/  CS2R R86, SRZ ;  /* 0x0000000000567805 */ /* 0x000fe4000001ff00 */
[----:B------:R-:W-:Y:S01]  /*6b30*/  CS2R R88, SRZ ;  /* 0x0000000000587805 */ /* 0x000fe2000001ff00 */
[----:B------:R2:W-:Y:S01]  /*6b40*/  STS.U16 [R197+0x2b80], R24 ;  /* 0x002b8018c5007388 */ /* 0x0005e20000000400 */
[----:B------:R-:W-:Y:S02]  /*6b50*/  CS2R R90, SRZ ;  /* 0x00000000005a7805 */ /* 0x000fe4000001ff00 */
[----:B0-----:R-:W-:Y:S02]  /*6b60*/  MOV R4, 0xff800000 ;  /* 0xff80000000047802 */ /* 0x001fe40000000f00 */
[----:B------:R-:W-:Y:S01]  /*6b70*/  CS2R R92, SRZ ;  /* 0x00000000005c7805 */ /* 0x000fe2000001ff00 */
[----:B------:R0:W-:Y:S01]  /*6b80*/  STS.U16 [R197+0x2f80], R26 ;  /* 0x002f801ac5007388 */ /* 0x0001e20000000400 */
[----:B------:R-:W-:-:S02]  /*6b90*/  CS2R R94, SRZ ;  /* 0x00000000005e7805 */ /* 0x000fc4000001ff00 */
[----:B-1----:R-:W-:Y:S02]  /*6ba0*/  MOV R6, 0xff800000 ;  /* 0xff80000000067802 */ /* 0x002fe40000000f00 */
[----:B------:R-:W-:Y:S01]  /*6bb0*/  CS2R R96, SRZ ;  /* 0x0000000000607805 */ /* 0x000fe2000001ff00 */
[----:B------:R1:W-:Y:S01]  /*6bc0*/  STS.U16 [R197+0x3380], R28 ;  /* 0x0033801cc5007388 */ /* 0x0003e20000000400 */
[----:B------:R-:W-:Y:S02]  /*6bd0*/  CS2R R98, SRZ ;  /* 0x0000000000627805 */ /* 0x000fe4000001ff00 */
[----:B--2---:R-:W-:Y:S02]  /*6be0*/  CS2R R24, SRZ ;  /* 0x0000000000187805 */ /* 0x004fe4000001ff00 */
[----:B------:R-:W-:Y:S01]  /*6bf0*/  CS2R R100, SRZ ;  /* 0x0000000000647805 */ /* 0x000fe2000001ff00 */
[----:B------:R2:W-:Y:S01]  /*6c00*/  STS.U16 [R197+0x3780], R30 ;  /* 0x0037801ec5007388 */ /* 0x0005e20000000400 */
[----:B------:R-:W-:-:S02]  /*6c10*/  CS2R R102, SRZ ;  /* 0x0000000000667805 */ /* 0x000fc4000001ff00 */
[----:B0-----:R-:W-:Y:S02]  /*6c20*/  CS2R R26, SRZ ;  /* 0x00000000001a7805 */ /* 0x001fe4000001ff00 */
[----:B------:R-:W-:Y:S01]  /*6c30*/  CS2R R104, SRZ ;  /* 0x0000000000687805 */ /* 0x000fe2000001ff00 */
[----:B------:R0:W-:Y:S01]  /*6c40*/  STS.U16 [R197+0x3b80], R32 ;  /* 0x003b8020c5007388 */ /* 0x0001e20000000400 */
[----:B------:R-:W-:Y:S02]  /*6c50*/  CS2R R106, SRZ ;  /* 0x00000000006a7805 */ /* 0x000fe4000001ff00 */
[----:B-1----:R-:W-:Y:S02]  /*6c60*/  CS2R R28, SRZ ;  /* 0x00000000001c7805 */ /* 0x002fe4000001ff00 */
[----:B------:R-:W-:Y:S01]  /*6c70*/  CS2R R108, SRZ ;  /* 0x00000000006c7805 */ /* 0x000fe2000001ff00 */
[----:B------:R1:W-:Y:S01]  /*6c80*/  STS.U16 [R197+0x3f80], R34 ;  /* 0x003f8022c5007388 */ /* 0x0003e20000000400 */
[----:B------:R-:W-:-:S02]  /*6c90*/  CS2R R110, SRZ ;  /* 0x00000000006e7805 */ /* 0x000fc4000001ff00 */
[----:B--2---:R-:W-:Y:S02]  /*6ca0*/  CS2R R30, SRZ ;  /* 0x00000000001e7805 */ /* 0x004fe4000001ff00 */
[----:B------:R-:W-:Y:S01]  /*6cb0*/  CS2R R112, SRZ ;  /* 0x0000000000707805 */ /* 0x000fe2000001ff00 */
[----:B------:R-:W-:Y:S01]  /*6cc0*/  STS.U16 [R197+0x4380], R36 ;  /* 0x00438024c5007388 */ /* 0x000fe20000000400 */
[----:B------:R-:W-:Y:S02]  /*6cd0*/  CS2R R114, SRZ ;  /* 0x0000000000727805 */ /* 0x000fe4000001ff00 */
[----:B0-----:R-:W-:Y:S02]  /*6ce0*/  CS2R R32, SRZ ;  /* 0x0000000000207805 */ /* 0x001fe4000001ff00 */
[----:B------:R-:W-:Y:S01]  /*6cf0*/  CS2R R116, SRZ ;  /* 0x0000000000747805 */ /* 0x000fe2000001ff00 */
[----:B------:R0:W-:Y:S01]  /*6d00*/  STS.U16 [R197+0x4780], R38 ;  /* 0x00478026c5007388 */ /* 0x0001e20000000400 */
[----:B------:R-:W-:-:S02]  /*6d10*/  CS2R R118, SRZ ;  /* 0x0000000000767805 */ /* 0x000fc4000001ff00 */
[----:B-1----:R-:W-:Y:S02]  /*6d20*/  CS2R R34, SRZ ;  /* 0x0000000000227805 */ /* 0x002fe4000001ff00 */
[----:B------:R-:W-:Y:S01]  /*6d30*/  CS2R R120, SRZ ;  /* 0x0000000000787805 */ /* 0x000fe2000001ff00 */
[----:B------:R1:W-:Y:S01]  /*6d40*/  STS.U16 [R197+0x4b80], R40 ;  /* 0x004b8028c5007388 */ /* 0x0003e20000000400 */
[----:B------:R-:W-:Y:S02]  /*6d50*/  CS2R R122, SRZ ;  /* 0x00000000007a7805 */ /* 0x000fe4000001ff00 */
[----:B------:R-:W-:Y:S02]  /*6d60*/  CS2R R124, SRZ ;  /* 0x00000000007c7805 */ /* 0x000fe4000001ff00 */
        /* <DEDUP_REMOVED lines=9> */
[----:B------:R-:W-:Y:S01]  /*6e00*/  STS.U16 [R197+0x5780], R46 ;  /* 0x0057802ec5007388 */ /* 0x000fe20000000400 */
[----:B------:R-:W-:-:S02]  /*6e10*/  CS2R R136, SRZ ;  /* 0x0000000000887805 */ /* 0x000fc4000001ff00 */
[----:B--2---:R-:W-:Y:S02]  /*6e20*/  CS2R R42, SRZ ;  /* 0x00000000002a7805 */ /* 0x004fe4000001ff00 */
[----:B------:R-:W-:Y:S01]  /*6e30*/  CS2R R138, SRZ ;  /* 0x00000000008a7805 */ /* 0x000fe2000001ff00 */
[----:B------:R1:W-:Y:S01]  /*6e40*/  STS.U16 [R197+0x5b80], R47 ;  /* 0x005b802fc5007388 */ /* 0x0003e20000000400 */
[----:B------:R-:W-:Y:S02]  /*6e50*/  CS2R R140, SRZ ;  /* 0x00000000008c7805 */ /* 0x000fe4000001ff00 */
[----:B0-----:R-:W-:Y:S02]  /*6e60*/  CS2R R44, SRZ ;  /* 0x00000000002c7805 */ /* 0x001fe4000001ff00 */
[----:B------:R-:W-:Y:S01]  /*6e70*/  CS2R R142, SRZ ;  /* 0x00000000008e7805 */ /* 0x000fe2000001ff00 */
[----:B------:R0:W-:Y:S01]  /*6e80*/  STS.U16 [R197+0x5f80], R48 ;  /* 0x005f8030c5007388 */ /* 0x0001e20000000400 */
[----:B------:R-:W-:-:S02]  /*6e90*/  CS2R R144, SRZ ;  /* 0x0000000000907805 */ /* 0x000fc4000001ff00 */
[----:B------:R-:W-:Y:S02]  /*6ea0*/  CS2R R146, SRZ ;  /* 0x0000000000927805 */ /* 0x000fe4000001ff00 */
[----:B------:R-:W-:Y:S01]  /*6eb0*/  CS2R R148, SRZ ;  /* 0x0000000000947805 */ /* 0x000fe2000001ff00 */
[----:B------:R2:W-:Y:S01]  /*6ec0*/  STS.U16 [R197+0x6780], R37 ;  /* 0x00678025c5007388 */ /* 0x0005e20000000400 */
[----:B------:R-:W-:Y:S02]  /*6ed0*/  CS2R R150, SRZ ;  /* 0x0000000000967805 */ /* 0x000fe4000001ff00 */
[----:B-1----:R-:W-:Y:S01]  /*6ee0*/  CS2R R46, SRZ ;  /* 0x00000000002e7805 */ /* 0x002fe2000001ff00 */
[----:B------:R1:W-:Y:S01]  /*6ef0*/  STS.U16 [R197+0x6b80], R50 ;  /* 0x006b8032c5007388 */ /* 0x0003e20000000400 */
[----:B0-----:R-:W-:-:S03]  /*6f00*/  CS2R R48, SRZ ;  /* 0x0000000000307805 */ /* 0x001fc6000001ff00 */
[----:B------:R0:W-:Y:S01]  /*6f10*/  STS.U16 [R197+0x6f80], R52 ;  /* 0x006f8034c5007388 */ /* 0x0001e20000000400 */
[----:B--2---:R-:W-:Y:S02]  /*6f20*/  CS2R R36, SRZ ;  /* 0x0000000000247805 */ /* 0x004fe4000001ff00 */
[----:B-1----:R-:W-:Y:S02]  /*6f30*/  CS2R R50, SRZ ;  /* 0x0000000000327805 */ /* 0x002fe4000001ff00 */
[----:B0-----:R-:W-:Y:S01]  /*6f40*/  CS2R R52, SRZ ;  /* 0x0000000000347805 */ /* 0x001fe2000001ff00 */
[----:B------:R-:W-:Y:S06]  /*6f50*/  @!P0 BRA `(.L_x_0) ;  /* 0x000000d4002c8947 */ /* 0x000fec0003800000 */
[----:B------:R-:W0:Y:S01]  /*6f60*/  LDC R7, c[0x0][0x268] ;  /* 0x00009a00ff077b82 */ /* 0x000e220000000800 */
[----:B------:R-:W-:Y:S02]  /*6f70*/  SHF.R.U32.HI R0, RZ, 0x6, R233 ;  /* 0x00000006ff007819 */ /* 0x000fe400000116e9 */
[----:B------:R-:W-:Y:S02]  /*6f80*/  CS2R R108, SRZ ;  /* 0x00000000006c7805 */ /* 0x000fe4000001ff00 */
[----:B------:R-:W-:Y:S02]  /*6f90*/  SHF.R.U32.HI R4, RZ, 0x4, R238 ;  /* 0x00000004ff047819 */ /* 0x000fe400000116ee */
[----:B------:R-:W-:Y:S02]  /*6fa0*/  CS2R R110, SRZ ;  /* 0x00000000006e7805 */ /* 0x000fe4000001ff00 */
[----:B------:R-:W-:Y:S02]  /*6fb0*/  SGXT.U32 R0, R0, 0x1 ;  /* 0x000000010000781a */ /* 0x000fe40000000000 */
[----:B------:R-:W-:-:S02]  /*6fc0*/  CS2R R112, SRZ ;  /* 0x0000000000707805 */ /* 0x000fc4000001ff00 */
[----:B------:R-:W-:Y:S01]  /*6fd0*/  ISETP.NE.U32.AND P0, PT, R182, RZ, PT ;  /* 0x000000ffb600720c */ /* 0x000fe20003f05070 */
[----:B------:R-:W1:Y:S01]  /*6fe0*/  LDC.64 R2, c[0x0][0x260] ;  /* 0x00009800ff027b82 */ /* 0x000e620000000a00 */
[----:B------:R-:W-:Y:S02]  /*6ff0*/  SGXT.U32 R10, R4, 0xe ;  /* 0x0000000e040a781a */ /* 0x000fe40000000000 */
[----:B------:R-:W-:Y:S02]  /*7000*/  CS2R R114, SRZ ;  /* 0x0000000000727805 */ /* 0x000fe4000001ff00 */
[----:B------:R-:W-:Y:S02]  /*7010*/  SEL R13, RZ, 0x90, !P0 ;  /* 0x00000090ff0d7807 */ /* 0x000fe40004000000 */
[----:B------:R-:W-:Y:S02]  /*7020*/  CS2R R116, SRZ ;  /* 0x0000000000747805 */ /* 0x000fe4000001ff00 */
[----:B------:R-:W-:-:S02]  /*7030*/  IADD3 R4, P0, R10, 0x80, RZ ;  /* 0x000000800a047810 */ /* 0x000fc40007f1e0ff */
[----:B------:R-:W-:Y:S02]  /*7040*/  CS2R R118, SRZ ;  /* 0x0000000000767805 */ /* 0x000fe4000001ff00 */
[----:B------:R-:W-:Y:S01]  /*7050*/  LEA R15, R182, R180, 0x7 ;  /* 0x000000b4b60f7211 */ /* 0x000fe200078e38ff */
[----:B------:R-:W2:Y:S01]  /*7060*/  LDC R8, c[0x0][0x258] ;  /* 0x00009600ff087b82 */ /* 0x000ea20000000800 */
[----:B------:R-:W-:Y:S02]  /*7070*/  R2UR UR4, R4 ;  /* 0x00000000040472ca */ /* 0x000fe400000e0000 */
[----:B------:R-:W-:Y:S02]  /*7080*/  CS2R R120, SRZ ;  /* 0x0000000000787805 */ /* 0x000fe4000001ff00 */
[----:B------:R-:W-:Y:S02]  /*7090*/  MOV R4, RZ ;  /* 0x000000ff00047202 */ /* 0x000fe40000000f00 */
[----:B------:R-:W-:-:S02]  /*70a0*/  CS2R R122, SRZ ;  /* 0x00000000007a7805 */ /* 0x000fc4000001ff00 */
[----:B------:R-:W-:Y:S02]  /*70b0*/  LOP3.LUT R13, R13, R180, RZ, 0x3c, !PT ;  /* 0x000000b40d0d7212 */ /* 0x000fe400078e3cff */
[----:B------:R-:W-:Y:S02]  /*70c0*/  CS2R R124, SRZ ;  /* 0x00000000007c7805 */ /* 0x000fe4000001ff00 */
[----:B------:R-:W-:Y:S01]  /*70d0*/  IADD3.X R4, R4, 0x40000040, RZ, P0, !PT ;  /* 0x4000004004047810 */ /* 0x000fe200007fe4ff */
[----:B0-----:R-:W-:Y:S01]  /*70e0*/  IMAD R9, R0, R7, RZ ;  /* 0x0000000700097224 */ /* 0x001fe200078e02ff */
[----:B------:R-:W-:Y:S01]  /*70f0*/  IADD3 R0, R238, 0x10000, RZ ;  /* 0x00010000ee007810 */ /* 0x000fe20007ffe0ff */
[----:B------:R-:W0:Y:S01]  /*7100*/  LDC.64 R216, c[0x0][0x218] ;  /* 0x00008600ffd87b82 */ /* 0x000e220000000a00 */
[----:B------:R-:W-:Y:S02]  /*7110*/  R2UR UR5, R4 ;  /* 0x00000000040572ca */ /* 0x000fe400000e0000 */
[----:B------:R-:W-:-:S02]  /*7120*/  CS2R R126, SRZ ;  /* 0x00000000007e7805 */ /* 0x000fc4000001ff00 */
[C---:B------:R-:W-:Y:S02]  /*7130*/  LEA R11, R7.reuse, R9, 0x1 ;  /* 0x00000009070b7211 */ /* 0x040fe400078e08ff */
[----:B------:R-:W-:Y:S02]  /*7140*/  CS2R R128, SRZ ;  /* 0x0000000000807805 */ /* 0x000fe4000001ff00 */
[----:B------:R-:W-:Y:S01]  /*7150*/  SHF.R.U32.HI R0, RZ, 0x4, R0 ;  /* 0x00000004ff007819 */ /* 0x000fe20000011600 */
[----:B-1----:R1:W-:Y:S01]  /*7160*/  STL [R1+0x228], R3 ;  /* 0x0002280301007387 */ /* 0x0023e20000100800 */
[----:B------:R-:W-:Y:S01]  /*7170*/  LEA R17, R7, R11, 0x1 ;  /* 0x0000000b07117211 */ /* 0x000fe200078e08ff */
[----:B------:R-:W3:Y:S01]  /*7180*/  LDC.64 R98, c[0x0][0x220] ;  /* 0x00008800ff627b82 */ /* 0x000ee20000000a00 */
[----:B------:R-:W-:Y:S02]  /*7190*/  MOV R6, R2 ;  /* 0x0000000200067202 */ /* 0x000fe40000000f00 */
[----:B------:R-:W-:-:S02]  /*71a0*/  CS2R R130, SRZ ;  /* 0x0000000000827805 */ /* 0x000fc4000001ff00 */
[----:B------:R-:W-:Y:S02]  /*71b0*/  LEA R19, R7, R17, 0x1 ;  /* 0x0000001107137211 */ /* 0x000fe400078e08ff */
[----:B------:R-:W-:Y:S02]  /*71c0*/  CS2R R132, SRZ ;  /* 0x0000000000847805 */ /* 0x000fe4000001ff00 */
[----:B------:R-:W-:Y:S01]  /*71d0*/  MOV R5, R3 ;  /* 0x0000000300057202 */ /* 0x000fe20000000f00 */
[----:B--2---:R-:W-:Y:S01]  /*71e0*/  IMAD R185, R185, R8, RZ ;  /* 0x00000008b9b97224 */ /* 0x004fe200078e02ff */
[----:B------:R-:W-:Y:S01]  /*71f0*/  LEA R21, R7, R19, 0x1 ;  /* 0x0000001307157211 */ /* 0x000fe200078e08ff */
[----:B-1----:R-:W1:Y:S01]  /*7200*/  LDC.64 R2, c[0x0][0x250] ;  /* 0x00009400ff027b82 */ /* 0x002e620000000a00 */
[----:B------:R-:W-:Y:S01]  /*7210*/  SGXT.U32 R0, R0, 0xe ;  /* 0x0000000e0000781a */ /* 0x000fe20000000000 */
[----:B------:R-:W-:Y:S01]  /*7220*/  IMAD R195, R195, R5, RZ ;  /* 0x00000005c3c37224 */ /* 0x000fe200078e02ff */
[C---:B------:R-:W-:Y:S01]  /*7230*/  LEA R23, R7.reuse, R21, 0x1 ;  /* 0x0000001507177211 */ /* 0x040fe200078e08ff */
[----:B------:R-:W-:Y:S01]  /*7240*/  UIADD3.64 UR10, UR4, 0x180, URZ ;  /* 0x00000180040a7897 */ /* 0x000fe2000fffe03f */
[C---:B------:R-:W-:Y:S01]  /*7250*/  R2UR UR54, R0.reuse ;  /* 0x00000000003672ca */ /* 0x040fe200000e0000 */
[----:B------:R-:W-:Y:S01]  /*7260*/  UIADD3.64 UR14, UR4, 0x200, URZ ;  /* 0x00000200040e7897 */ /* 0x000fe2000fffe03f */
[C---:B------:R-:W-:Y:S01]  /*7270*/  LEA R25, R7.reuse, R23, 0x1 ;  /* 0x0000001707197211 */ /* 0x040fe200078e08ff */
[----:B------:R-:W-:Y:S01]  /*7280*/  UIADD3.64 UR10, UR4, 0x280, URZ ;  /* 0x00000280040a7897 */ /* 0x000fe2000fffe03f */
[----:B------:R-:W-:Y:S01]  /*7290*/  IADD3 R0, P1, R0, 0x2, RZ ;  /* 0x0000000200007810 */ /* 0x000fe20007f3e0ff */
[----:B------:R-:W-:Y:S01]  /*72a0*/  UIADD3.64 UR10, UR4, 0x780, URZ ;  /* 0x00000780040a7897 */ /* 0x000fe2000fffe03f */
[C---:B------:R-:W-:Y:S01]  /*72b0*/  LEA R27, R7.reuse, R25, 0x1 ;  /* 0x00000019071b7211 */ /* 0x040fe200078e08ff */
[----:B------:R-:W-:Y:S01]  /*72c0*/  UIADD3.64 UR14, UR4, 0x800, URZ ;  /* 0x00000800040e7897 */ /* 0x000fe2000fffe03f */
[----:B------:R-:W-:Y:S01]  /*72d0*/  R2UR UR6, R0 ;  /* 0x00000000000672ca */ /* 0x000fe200000e0000 */
[----:B------:R-:W-:Y:S01]  /*72e0*/  IMAD R0, R240, R6, RZ ;  /* 0x00000006f0007224 */ /* 0x000fe200078e02ff */
[C---:B------:R-:W-:Y:S01]  /*72f0*/  LEA R29, R7.reuse, R27, 0x1 ;  /* 0x0000001b071d7211 */ /* 0x040fe200078e08ff */
[----:B------:R-:W-:Y:S01]  /*7300*/  UIADD3.64 UR10, UR4, 0x880, URZ ;  /* 0x00000880040a7897 */ /* 0x000fe2000fffe03f */
[----:B------:R-:W-:Y:S01]  /*7310*/  MOV R6, RZ ;  /* 0x000000ff00067202 */ /* 0x000fe20000000f00 */
[----:B------:R-:W-:Y:S01]  /*7320*/  UIADD3.64 UR14, UR4, 0x900, URZ ;  /* 0x00000900040e7897 */ /* 0x000fe2000fffe03f */
[C---:B------:R-:W-:Y:S01]  /*7330*/  LEA R31, R7.reuse, R29, 0x1 ;  /* 0x0000001d071f7211 */ /* 0x040fe200078e08ff */
[----:B------:R-:W-:Y:S01]  /*7340*/  UIADD3.64 UR10, UR4, 0x980, URZ ;  /* 0x00000980040a7897 */ /* 0x000fe2000fffe03f */
[----:B------:R-:W-:Y:S01]  /*7350*/  IADD3.X R4, R6, 0x40000040, RZ, P1, !PT ;  /* 0x4000004006047810 */ /* 0x000fe20000ffe4ff */
[----:B------:R-:W-:Y:S01]  /*7360*/  UIADD3.64 UR14, UR4, 0xa00, URZ ;  /* 0x00000a00040e7897 */ /* 0x000fe2000fffe03f */
[C---:B------:R-:W-:Y:S01]  /*7370*/  LEA R33, R7.reuse, R31, 0x1 ;  /* 0x0000001f07217211 */ /* 0x040fe200078e08ff */
[----:B-1----:R-:W-:Y:S01]  /*7380*/  IMAD R2, R240, R2, RZ ;  /* 0x00000002f0027224 */ /* 0x002fe200078e02ff */
[C---:B------:R-:W-:Y:S01]  /*7390*/  SHF.L.U32 R5, R0.reuse, 0x1, RZ ;  /* 0x0000000100057819 */ /* 0x040fe200000006ff */
[----:B------:R-:W-:Y:S01]  /*73a0*/  IMAD.HI R0, R0, 0x2, RZ ;  /* 0x0000000200007827 */ /* 0x000fe200078e02ff */
[----:B------:R-:W-:Y:S01]  /*73b0*/  LEA R35, R7, R33, 0x1 ;  /* 0x0000002107237211 */ /* 0x000fe200078e08ff */
[----:B------:R-:W-:Y:S01]  /*73c0*/  UIADD3.64 UR10, UR4, 0xa80, URZ ;  /* 0x00000a80040a7897 */ /* 0x000fe2000fffe03f */
[----:B0-----:R-:W-:Y:S01]  /*73d0*/  LEA R216, P0, R2, R216, 0x1 ;  /* 0x000000d802d87211 */ /* 0x001fe200078008ff */
[----:B------:R-:W-:Y:S01]  /*73e0*/  IMAD R153, R3, 0xa, RZ ;  /* 0x0000000a03997824 */ /* 0x000fe200078e02ff */
[----:B------:R-:W-:Y:S01]  /*73f0*/  LEA R37, R7, R35, 0x1 ;  /* 0x0000002307257211 */ /* 0x000fe200078e08ff */
[----:B------:R-:W-:Y:S01]  /*7400*/  IMAD R154, R3, 0xb, RZ ;  /* 0x0000000b039a7824 */ /* 0x000fe200078e02ff */
[C---:B------:R-:W-:Y:S01]  /*7410*/  SHF.L.U32 R6, R195.reuse, 0x1, RZ ;  /* 0x00000001c3067819 */ /* 0x040fe200000006ff */
[----:B------:R-:W-:Y:S01]  /*7420*/  IMAD.HI R195, R195, 0x2, RZ ;  /* 0x00000002c3c37827 */ /* 0x000fe200078e02ff */
[----:B------:R-:W-:Y:S01]  /*7430*/  LEA R39, R7, R37, 0x1 ;  /* 0x0000002507277211 */ /* 0x000fe200078e08ff */
[----:B------:R-:W-:Y:S01]  /*7440*/  UIADD3.64 UR14, UR4, 0xb00, URZ ;  /* 0x00000b00040e7897 */ /* 0x000fe2000fffe03f */
[----:B------:R-:W-:Y:S01]  /*7450*/  R2UR UR7, R4 ;  /* 0x00000000040772ca */ /* 0x000fe200000e0000 */
[----:B------:R-:W-:Y:S01]  /*7460*/  IMAD R155, R3, 0xc, RZ ;  /* 0x0000000c039b7824 */ /* 0x000fe200078e02ff */
[----:B------:R-:W-:Y:S01]  /*7470*/  LEA R41, R7, R39, 0x1 ;  /* 0x0000002707297211 */ /* 0x000fe200078e08ff */
[C---:B------:R-:W-:Y:S01]  /*7480*/  IMAD R156, R3.reuse, 0xd, RZ ;  /* 0x0000000d039c7824 */ /* 0x040fe200078e02ff */
[----:B------:R-:W-:Y:S01]  /*7490*/  LEA.HI.X.SX32 R4, R2, R217, 0x1, P0 ;  /* 0x000000d902047211 */ /* 0x000fe200000f0eff */
[----:B------:R-:W-:Y:S01]  /*74a0*/  IMAD R157, R3, 0xe, RZ ;  /* 0x0000000e039d7824 */ /* 0x000fe200078e02ff */
[----:B------:R-:W-:Y:S01]  /*74b0*/  LEA R43, R7, R41, 0x1 ;  /* 0x00000029072b7211 */ /* 0x000fe200078e08ff */
[----:B------:R-:W-:Y:S01]  /*74c0*/  IMAD R161, R3, 0x12, RZ ;  /* 0x0000001203a17824 */ /* 0x000fe200078e02ff */
[----:B------:R-:W-:Y:S01]  /*74d0*/  LEA R218, P0, R185, R216, 0x1 ;  /* 0x000000d8b9da7211 */ /* 0x000fe200078008ff */
[----:B------:R-:W-:Y:S01]  /*74e0*/  IMAD R162, R3, 0x13, RZ ;  /* 0x0000001303a27824 */ /* 0x000fe200078e02ff */
[----:B------:R-:W-:Y:S01]  /*74f0*/  LEA R45, R7, R43, 0x1 ;  /* 0x0000002b072d7211 */ /* 0x000fe200078e08ff */
[C---:B------:R-:W-:Y:S01]  /*7500*/  IMAD R163, R3.reuse, 0x14, RZ ;  /* 0x0000001403a37824 */ /* 0x040fe200078e02ff */
[----:B---3--:R-:W-:Y:S01]  /*7510*/  IADD3 R6, P1, P2, R6, R98, R5 ;  /* 0x0000006206067210 */ /* 0x008fe20007a3e005 */
[----:B------:R-:W-:Y:S01]  /*7520*/  IMAD R164, R3, 0x15, RZ ;  /* 0x0000001503a47824 */ /* 0x000fe200078e02ff */
[----:B------:R-:W-:Y:S01]  /*7530*/  LEA R47, R7, R45, 0x1 ;  /* 0x0000002d072f7211 */ /* 0x000fe200078e08ff */
[C---:B------:R-:W-:Y:S01]  /*7540*/  IMAD R165, R3.reuse, 0x16, RZ ;  /* 0x0000001603a57824 */ /* 0x040fe200078e02ff */
[----:B------:R-:W-:Y:S01]  /*7550*/  LEA R2, R8, R185, 0x7 ;  /* 0x000000b908027211 */ /* 0x000fe200078e38ff */
[----:B------:R-:W-:Y:S01]  /*7560*/  IMAD R166, R3, 0x17, RZ ;  /* 0x0000001703a67824 */ /* 0x000fe200078e02ff */
[----:B------:R-:W-:Y:S01]  /*7570*/  LEA R49, R7, R47, 0x1 ;  /* 0x0000002f07317211 */ /* 0x000fe200078e08ff */
[----:B------:R-:W-:Y:S01]  /*7580*/  IMAD R167, R3, 0x18, RZ ;  /* 0x0000001803a77824 */ /* 0x000fe200078e02ff */
[----:B------:R-:W-:Y:S01]  /*7590*/  LEA.HI.X.SX32 R219, R185, R4, 0x1, P0 ;  /* 0x00000004b9db7211 */ /* 0x000fe200000f0eff */
[----:B------:R-:W-:Y:S01]  /*75a0*/  IMAD R168, R3, 0x19, RZ ;  /* 0x0000001903a87824 */ /* 0x000fe200078e02ff */
[----:B------:R-:W-:Y:S01]  /*75b0*/  LEA R51, R7, R49, 0x1 ;  /* 0x0000003107337211 */ /* 0x000fe200078e08ff */
[----:B------:R-:W-:Y:S01]  /*75c0*/  IMAD R169, R3, 0x1a, RZ ;  /* 0x0000001a03a97824 */ /* 0x000fe200078e02ff */
[----:B------:R-:W-:Y:S01]  /*75d0*/  IADD3.X R0, R195, R99, R0, P1, P2 ;  /* 0x00000063c3007210 */ /* 0x000fe20000fe4400 */
[----:B------:R-:W-:Y:S01]  /*75e0*/  IMAD R170, R3, 0x1b, RZ ;  /* 0x0000001b03aa7824 */ /* 0x000fe200078e02ff */
[----:B------:R-:W-:Y:S01]  /*75f0*/  LEA R53, R7, R51, 0x1 ;  /* 0x0000003307357211 */ /* 0x000fe200078e08ff */
[----:B------:R-:W-:Y:S01]  /*7600*/  IMAD R171, R3, 0x1c, RZ ;  /* 0x0000001c03ab7824 */ /* 0x000fe200078e02ff */
[----:B------:R-:W-:Y:S01]  /*7610*/  LEA R102, P0, R9, R6, 0x1 ;  /* 0x0000000609667211 */ /* 0x000fe200078008ff */
[----:B------:R-:W-:Y:S01]  /*7620*/  IMAD R172, R3, 0x1d, RZ ;  /* 0x0000001d03ac7824 */ /* 0x000fe200078e02ff */
[----:B------:R-:W-:Y:S01]  /*7630*/  LEA R55, R7, R53, 0x1 ;  /* 0x0000003507377211 */ /* 0x000fe200078e08ff */
[C---:B------:R-:W-:Y:S01]  /*7640*/  IMAD R173, R3.reuse, 0x1e, RZ ;  /* 0x0000001e03ad7824 */ /* 0x040fe200078e02ff */
[C---:B------:R-:W-:Y:S01]  /*7650*/  LEA R216, P1, R2.reuse, R216, 0x1 ;  /* 0x000000d802d87211 */ /* 0x040fe200078208ff */
[----:B------:R-:W-:Y:S01]  /*7660*/  IMAD R177, R3, 0x22, RZ ;  /* 0x0000002203b17824 */ /* 0x000fe200078e02ff */
[----:B------:R-:W-:Y:S01]  /*7670*/  LEA R57, R7, R55, 0x1 ;  /* 0x0000003707397211 */ /* 0x000fe200078e08ff */
[----:B------:R-:W-:Y:S01]  /*7680*/  IMAD R178, R3, 0x23, RZ ;  /* 0x0000002303b27824 */ /* 0x000fe200078e02ff */
[----:B------:R-:W-:Y:S01]  /*7690*/  LEA.HI.X.SX32 R103, R9, R0, 0x1, P0 ;  /* 0x0000000009677211 */ /* 0x000fe200000f0eff */
[----:B------:R-:W-:Y:S01]  /*76a0*/  IMAD R179, R3, 0x24, RZ ;  /* 0x0000002403b37824 */ /* 0x000fe200078e02ff */
[----:B------:R-:W-:Y:S01]  /*76b0*/  LEA R59, R7, R57, 0x1 ;  /* 0x00000039073b7211 */ /* 0x000fe200078e08ff */
[----:B------:R-:W-:Y:S01]  /*76c0*/  IMAD R180, R3, 0x25, RZ ;  /* 0x0000002503b47824 */ /* 0x000fe200078e02ff */
[----:B------:R-:W-:Y:S01]  /*76d0*/  LEA.HI.X.SX32 R217, R2, R4, 0x1, P1 ;  /* 0x0000000402d97211 */ /* 0x000fe200008f0eff */
[----:B------:R0:W-:Y:S01]  /*76e0*/  STL.64 [R1+0x628], R102 ;  /* 0x0006286601007387 */ /* 0x0001e20000100a00 */
[----:B------:R-:W-:Y:S01]  /*76f0*/  LEA R61, R7, R59, 0x1 ;  /* 0x0000003b073d7211 */ /* 0x000fe200078e08ff */
[----:B------:R-:W-:Y:S01]  /*7700*/  IMAD R181, R3, 0x26, RZ ;  /* 0x0000002603b57824 */ /* 0x000fe200078e02ff */
[-C--:B------:R-:W-:Y:S01]  /*7710*/  LEA R106, P1, R11, R6.reuse, 0x1 ;  /* 0x000000060b6a7211 */ /* 0x080fe200078208ff */
[----:B------:R-:W-:Y:S01]  /*7720*/  IMAD R182, R3, 0x27, RZ ;  /* 0x0000002703b67824 */ /* 0x000fe200078e02ff */
[----:B------:R-:W-:Y:S01]  /*7730*/  LEA R63, R7, R61, 0x1 ;  /* 0x0000003d073f7211 */ /* 0x000fe200078e08ff */
[----:B------:R-:W-:Y:S01]  /*7740*/  IMAD R183, R3, 0x28, RZ ;  /* 0x0000002803b77824 */ /* 0x000fe200078e02ff */
[----:B------:R-:W-:Y:S01]  /*7750*/  LEA R104, P0, R17, R6, 0x1 ;  /* 0x0000000611687211 */ /* 0x000fe200078008ff */
[----:B------:R-:W-:Y:S01]  /*7760*/  IMAD R184, R3, 0x29, RZ ;  /* 0x0000002903b87824 */ /* 0x000fe200078e02ff */
[----:B------:R-:W-:Y:S01]  /*7770*/  LEA R65, R7, R63, 0x1 ;  /* 0x0000003f07417211 */ /* 0x000fe200078e08ff */
[----:B------:R-:W-:Y:S01]  /*7780*/  IMAD R185, R3, 0x2a, RZ ;  /* 0x0000002a03b97824 */ /* 0x000fe200078e02ff */
[----:B------:R-:W-:Y:S01]  /*7790*/  LEA.HI.X.SX32 R107, R11, R0, 0x1, P1 ;  /* 0x000000000b6b7211 */ /* 0x000fe200008f0eff */
[----:B------:R-:W-:Y:S01]  /*77a0*/  IMAD R186, R3, 0x2b, RZ ;  /* 0x0000002b03ba7824 */ /* 0x000fe200078e02ff */
[----:B0-----:R-:W-:Y:S01]  /*77b0*/  LEA R102, P2, R19, R6, 0x1 ;  /* 0x0000000613667211 */ /* 0x001fe200078408ff */
[----:B------:R-:W-:Y:S01]  /*77c0*/  IMAD R187, R3, 0x2c, RZ ;  /* 0x0000002c03bb7824 */ /* 0x000fe200078e02ff */
[----:B------:R-:W-:Y:S01]  /*77d0*/  LEA R67, R7, R65, 0x1 ;  /* 0x0000004107437211 */ /* 0x000fe200078e08ff */
[----:B------:R0:W-:Y:S01]  /*77e0*/  STL.64 [R1+0x620], R106 ;  /* 0x0006206a01007387 */ /* 0x0001e20000100a00 */
[-C--:B------:R-:W-:Y:S01]  /*77f0*/  LEA.HI.X.SX32 R105, R17, R0.reuse, 0x1, P0 ;  /* 0x0000000011697211 */ /* 0x080fe200000f0eff */
[----:B------:R-:W-:Y:S01]  /*7800*/  IMAD R188, R3, 0x2d, RZ ;  /* 0x0000002d03bc7824 */ /* 0x000fe200078e02ff */
[----:B------:R-:W-:Y:S01]  /*7810*/  LEA.HI.X.SX32 R103, R19, R0, 0x1, P2 ;  /* 0x0000000013677211 */ /* 0x000fe200010f0eff */
[----:B------:R-:W-:Y:S01]  /*7820*/  IMAD R189, R3, 0x2e, RZ ;  /* 0x0000002e03bd7824 */ /* 0x000fe200078e02ff */
[----:B------:R-:W-:Y:S01]  /*7830*/  LEA R69, R7, R67, 0x1 ;  /* 0x0000004307457211 */ /* 0x000fe200078e08ff */
[----:B------:R1:W-:Y:S01]  /*7840*/  STL.64 [R1+0x618], R104 ;  /* 0x0006186801007387 */ /* 0x0003e20000100a00 */
[C---:B------:R-:W-:Y:S01]  /*7850*/  LEA R152, R3.reuse, R3, 0x3 ;  /* 0x0000000303987211 */ /* 0x040fe200078e18ff */
[----:B------:R-:W-:Y:S01]  /*7860*/  IMAD R190, R3, 0x2f, RZ ;  /* 0x0000002f03be7824 */ /* 0x000fe200078e02ff */
[----:B------:R-:W-:Y:S01]  /*7870*/  LEA R71, R7, R69, 0x1 ;  /* 0x0000004507477211 */ /* 0x000fe200078e08ff */
[----:B------:R2:W-:Y:S01]  /*7880*/  STL.64 [R1+0x610], R102 ;  /* 0x0006106601007387 */ /* 0x0005e20000100a00 */
[C---:B------:R-:W-:Y:S01]  /*7890*/  LEA R158, R3.reuse, -R3, 0x4 ;  /* 0x80000003039e7211 */ /* 0x040fe200078e20ff */
[----:B------:R-:W-:Y:S01]  /*78a0*/  IMAD R191, R3, 0x30, RZ ;  /* 0x0000003003bf7824 */ /* 0x000fe200078e02ff */
[----:B0-----:R-:W-:Y:S01]  /*78b0*/  LEA R106, P0, R21, R6, 0x1 ;  /* 0x00000006156a7211 */ /* 0x001fe200078008ff */
[----:B------:R-:W-:Y:S01]  /*78c0*/  IMAD R192, R3, 0x31, RZ ;  /* 0x0000003103c07824 */ /* 0x000fe200078e02ff */
[----:B------:R-:W-:Y:S01]  /*78d0*/  LEA R73, R7, R71, 0x1 ;  /* 0x0000004707497211 */ /* 0x000fe200078e08ff */
[----:B------:R-:W-:Y:S01]  /*78e0*/  IMAD R193, R3, 0x32, RZ ;  /* 0x0000003203c17824 */ /* 0x000fe200078e02ff */
[----:B------:R-:W-:Y:S01]  /*78f0*/  LEA.HI.X.SX32 R107, R21, R0, 0x1, P0 ;  /* 0x00000000156b7211 */ /* 0x000fe200000f0eff */
[----:B------:R-:W-:Y:S01]  /*7900*/  IMAD R194, R3, 0x33, RZ ;  /* 0x0000003303c27824 */ /* 0x000fe200078e02ff */
[-C--:B-1----:R-:W-:Y:S01]  /*7910*/  LEA R104, P1, R23, R6.reuse, 0x1 ;  /* 0x0000000617687211 */ /* 0x082fe200078208ff */
[----:B------:R-:W-:Y:S01]  /*7920*/  IMAD R195, R3, 0x34, RZ ;  /* 0x0000003403c37824 */ /* 0x000fe200078e02ff */
[----:B------:R-:W-:Y:S01]  /*7930*/  LEA R75, R7, R73, 0x1 ;  /* 0x00000049074b7211 */ /* 0x000fe200078e08ff */
[----:B------:R-:W-:Y:S01]  /*7940*/  STL.64 [R1+0x608], R106 ;  /* 0x0006086a01007387 */ /* 0x000fe20000100a00 */
[----:B--2---:R-:W-:Y:S01]  /*7950*/  LEA R102, P2, R25, R6, 0x1 ;  /* 0x0000000619667211 */ /* 0x004fe200078408ff */
[----:B------:R-:W-:Y:S01]  /*7960*/  IMAD R196, R3, 0x35, RZ ;  /* 0x0000003503c47824 */ /* 0x000fe200078e02ff */
[-C--:B------:R-:W-:Y:S01]  /*7970*/  LEA.HI.X.SX32 R105, R23, R0.reuse, 0x1, P1 ;  /* 0x0000000017697211 */ /* 0x080fe200008f0eff */
[----:B------:R-:W-:Y:S01]  /*7980*/  IMAD R197, R3, 0x36, RZ ;  /* 0x0000003603c57824 */ /* 0x000fe200078e02ff */
[----:B------:R-:W-:Y:S01]  /*7990*/  LEA.HI.X.SX32 R103, R25, R0, 0x1, P2 ;  /* 0x0000000019677211 */ /* 0x000fe200010f0eff */
[----:B------:R-:W-:Y:S01]  /*79a0*/  IMAD R198, R3, 0x37, RZ ;  /* 0x0000003703c67824 */ /* 0x000fe200078e02ff */
[----:B------:R-:W-:Y:S01]  /*79b0*/  LEA R22, P2, R31, R6, 0x1 ;  /* 0x000000061f167211 */ /* 0x000fe200078408ff */
[----:B------:R0:W-:Y:S01]  /*79c0*/  STL.64 [R1+0x600], R104 ;  /* 0x0006006801007387 */ /* 0x0001e20000100a00 */
[----:B------:R-:W-:Y:S01]  /*79d0*/  LEA R77, R7, R75, 0x1 ;  /* 0x0000004b074d7211 */ /* 0x000fe200078e08ff */
[----:B------:R-:W-:Y:S01]  /*79e0*/  IMAD R199, R3, 0x38, RZ ;  /* 0x0000003803c77824 */ /* 0x000fe200078e02ff */
[----:B------:R-:W-:Y:S01]  /*79f0*/  LEA.HI.X.SX32 R23, R31, R0, 0x1, P2 ;  /* 0x000000001f177211 */ /* 0x000fe200010f0eff */
[----:B------:R1:W-:Y:S01]  /*7a00*/  STL.64 [R1+0x5f8], R102 ;  /* 0x0005f86601007387 */ /* 0x0003e20000100a00 */
[----:B------:R-:W-:Y:S01]  /*7a10*/  LEA R79, R7, R77, 0x1 ;  /* 0x0000004d074f7211 */ /* 0x000fe200078e08ff */
[----:B------:R-:W-:Y:S01]  /*7a20*/  IMAD R200, R3, 0x39, RZ ;  /* 0x0000003903c87824 */ /* 0x000fe200078e02ff */
[-C--:B------:R-:W-:Y:S01]  /*7a30*/  LEA R26, P2, R37, R6.reuse, 0x1 ;  /* 0x00000006251a7211 */ /* 0x080fe200078408ff */
[----:B------:R-:W-:Y:S01]  /*7a40*/  STL.64 [R1+0x5e0], R22 ;  /* 0x0005e01601007387 */ /* 0x000fe20000100a00 */
[----:B------:R-:W-:Y:S01]  /*7a50*/  LEA R81, R7, R79, 0x1 ;  /* 0x0000004f07517211 */ /* 0x000fe200078e08ff */
[C---:B------:R-:W-:Y:S01]  /*7a60*/  IMAD R201, R3.reuse, 0x3a, RZ ;  /* 0x0000003a03c97824 */ /* 0x040fe200078e02ff */
[C---:B------:R-:W-:Y:S01]  /*7a70*/  SHF.L.U32 R159, R3.reuse, 0x4, RZ ;  /* 0x00000004039f7819 */ /* 0x040fe200000006ff */
[----:B------:R-:W-:Y:S01]  /*7a80*/  IMAD R202, R3, 0x3b, RZ ;  /* 0x0000003b03ca7824 */ /* 0x000fe200078e02ff */
[-C--:B0-----:R-:W-:Y:S01]  /*7a90*/  LEA R104, P0, R27, R6.reuse, 0x1 ;  /* 0x000000061b687211 */ /* 0x081fe200078008ff */
[----:B------:R-:W-:Y:S01]  /*7aa0*/  IMAD R203, R3, 0x3c, RZ ;  /* 0x0000003c03cb7824 */ /* 0x000fe200078e02ff */
[----:B------:R-:W-:Y:S01]  /*7ab0*/  LEA R83, R7, R81, 0x1 ;  /* 0x0000005107537211 */ /* 0x000fe200078e08ff */
[----:B------:R-:W-:Y:S01]  /*7ac0*/  IMAD R204, R3, 0x3d, RZ ;  /* 0x0000003d03cc7824 */ /* 0x000fe200078e02ff */
[----:B-1----:R-:W-:Y:S01]  /*7ad0*/  LEA R102, P1, R29, R6, 0x1 ;  /* 0x000000061d667211 */ /* 0x002fe200078208ff */
[----:B------:R-:W-:Y:S01]  /*7ae0*/  IMAD R205, R3, 0x3e, RZ ;  /* 0x0000003e03cd7824 */ /* 0x000fe200078e02ff */
[----:B------:R-:W-:-:S02]  /*7af0*/  LEA.HI.X.SX32 R105, R27, R0, 0x1, P0 ;  /* 0x000000001b697211 */ /* 0x000fc400000f0eff */
[----:B------:R-:W-:Y:S02]  /*7b00*/  CS2R R106, SRZ ;  /* 0x00000000006a7805 */ /* 0x000fe4000001ff00 */
[----:B------:R-:W-:Y:S02]  /*7b10*/  LEA.HI.X.SX32 R103, R29, R0, 0x1, P1 ;  /* 0x000000001d677211 */ /* 0x000fe400008f0eff */
[----:B------:R-:W-:Y:S02]  /*7b20*/  CS2R R134, SRZ ;  /* 0x0000000000867805 */ /* 0x000fe4000001ff00 */
[----:B------:R-:W-:Y:S01]  /*7b30*/  LEA R28, P1, R35, R6, 0x1 ;  /* 0x00000006231c7211 */ /* 0x000fe200078208ff */
[----:B------:R0:W-:Y:S01]  /*7b40*/  STL.64 [R1+0x5f0], R104 ;  /* 0x0005f06801007387 */ /* 0x0001e20000100a00 */
[----:B------:R-:W-:Y:S02]  /*7b50*/  LEA.HI.X.SX32 R27, R37, R0, 0x1, P2 ;  /* 0x00000000251b7211 */ /* 0x000fe400010f0eff */
[----:B------:R-:W-:-:S02]  /*7b60*/  CS2R R136, SRZ ;  /* 0x0000000000887805 */ /* 0x000fc4000001ff00 */
[----:B------:R-:W-:Y:S01]  /*7b70*/  LEA R30, P2, R43, R6, 0x1 ;  /* 0x000000062b1e7211 */ /* 0x000fe200078408ff */
[----:B------:R1:W-:Y:S01]  /*7b80*/  STL.64 [R1+0x5e8], R102 ;  /* 0x0005e86601007387 */ /* 0x0003e20000100a00 */
[-C--:B------:R-:W-:Y:S02]  /*7b90*/  LEA.HI.X.SX32 R29, R35, R0.reuse, 0x1, P1 ;  /* 0x00000000231d7211 */ /* 0x080fe400008f0eff */
[----:B------:R-:W-:Y:S02]  /*7ba0*/  CS2R R138, SRZ ;  /* 0x00000000008a7805 */ /* 0x000fe4000001ff00 */
[----:B------:R-:W-:Y:S01]  /*7bb0*/  LEA R85, R7, R83, 0x1 ;  /* 0x0000005307557211 */ /* 0x000fe200078e08ff */
[----:B------:R-:W-:Y:S01]  /*7bc0*/  STL.64 [R1+0x5c8], R26 ;  /* 0x0005c81a01007387 */ /* 0x000fe20000100a00 */
[----:B------:R-:W-:Y:S02]  /*7bd0*/  LEA.HI.X.SX32 R31, R43, R0, 0x1, P2 ;  /* 0x000000002b1f7211 */ /* 0x000fe400010f0eff */
[----:B------:R-:W-:-:S02]  /*7be0*/  CS2R R140, SRZ ;  /* 0x00000000008c7805 */ /* 0x000fc4000001ff00 */
[----:B------:R-:W-:Y:S02]  /*7bf0*/  LEA R87, R7, R85, 0x1 ;  /* 0x0000005507577211 */ /* 0x000fe400078e08ff */
[----:B0-----:R-:W-:Y:S02]  /*7c00*/  CS2R R104, SRZ ;  /* 0x0000000000687805 */ /* 0x001fe4000001ff00 */
[----:B------:R-:W-:Y:S02]  /*7c10*/  LEA R32, P1, R41, R6, 0x1 ;  /* 0x0000000629207211 */ /* 0x000fe400078208ff */
[----:B------:R-:W-:Y:S02]  /*7c20*/  CS2R R142, SRZ ;  /* 0x00000000008e7805 */ /* 0x000fe4000001ff00 */
[----:B------:R-:W-:Y:S02]  /*7c30*/  LEA R89, R7, R87, 0x1 ;  /* 0x0000005707597211 */ /* 0x000fe400078e08ff */
[----:B------:R-:W-:-:S02]  /*7c40*/  CS2R R144, SRZ ;  /* 0x0000000000907805 */ /* 0x000fc4000001ff00 */
[----:B-1----:R-:W-:Y:S02]  /*7c50*/  LEA R102, P0, R33, R6, 0x1 ;  /* 0x0000000621667211 */ /* 0x002fe400078008ff */
[----:B------:R-:W-:Y:S02]  /*7c60*/  CS2R R146, SRZ ;  /* 0x0000000000927805 */ /* 0x000fe4000001ff00 */
[----:B------:R-:W-:Y:S02]  /*7c70*/  LEA R91, R7, R89, 0x1 ;  /* 0x00000059075b7211 */ /* 0x000fe400078e08ff */
[----:B------:R-:W-:Y:S02]  /*7c80*/  CS2R R148, SRZ ;  /* 0x0000000000947805 */ /* 0x000fe4000001ff00 */
[----:B------:R-:W-:Y:S02]  /*7c90*/  LEA.HI.X.SX32 R103, R33, R0, 0x1, P0 ;  /* 0x0000000021677211 */ /* 0x000fe400000f0eff */
[----:B------:R-:W-:-:S02]  /*7ca0*/  CS2R R150, SRZ ;  /* 0x0000000000967805 */ /* 0x000fc4000001ff00 */
[----:B------:R-:W-:Y:S01]  /*7cb0*/  LEA R34, P0, R39, R6, 0x1 ;  /* 0x0000000627227211 */ /* 0x000fe200078008ff */
[----:B------:R-:W-:Y:S01]  /*7cc0*/  UIADD3.64 UR10, UR4, 0xb80, URZ ;  /* 0x00000b80040a7897 */ /* 0x000fe2000fffe03f */
[-C--:B------:R-:W-:Y:S01]  /*7cd0*/  LEA.HI.X.SX32 R33, R41, R0.reuse, 0x1, P1 ;  /* 0x0000000029217211 */ /* 0x080fe200008f0eff */
[----:B------:R0:W-:Y:S01]  /*7ce0*/  STL.64 [R1+0x5d8], R102 ;  /* 0x0005d86601007387 */ /* 0x0001e20000100a00 */
[----:B------:R-:W-:Y:S01]  /*7cf0*/  LEA.HI.X.SX32 R35, R39, R0, 0x1, P0 ;  /* 0x0000000027237211 */ /* 0x000fe200000f0eff */
[----:B------:R-:W-:Y:S01]  /*7d00*/  UIADD3.64 UR14, UR4, 0xc00, URZ ;  /* 0x00000c00040e7897 */ /* 0x000fe2000fffe03f */
[----:B------:R-:W-:Y:S01]  /*7d10*/  LEA R38, P0, R45, R6, 0x1 ;  /* 0x000000062d267211 */ /* 0x000fe200078008ff */
[----:B------:R-:W-:Y:S01]  /*7d20*/  STL.64 [R1+0x5d0], R28 ;  /* 0x0005d01c01007387 */ /* 0x000fe20000100a00 */
[----:B------:R-:W-:Y:S01]  /*7d30*/  LEA R93, R7, R91, 0x1 ;  /* 0x0000005b075d7211 */ /* 0x000fe200078e08ff */
[----:B------:R-:W-:Y:S01]  /*7d40*/  UIADD3.64 UR10, UR4, 0xc80, URZ ;  /* 0x00000c80040a7897 */ /* 0x000fe2000fffe03f */
[----:B------:R-:W-:Y:S01]  /*7d50*/  LEA.HI.X.SX32 R39, R45, R0, 0x1, P0 ;  /* 0x000000002d277211 */ /* 0x000fe200000f0eff */
[----:B------:R-:W-:Y:S01]  /*7d60*/  STL.64 [R1+0x5b0], R30 ;  /* 0x0005b01e01007387 */ /* 0x000fe20000100a00 */
[-C--:B------:R-:W-:Y:S01]  /*7d70*/  LEA R36, P1, R47, R6.reuse, 0x1 ;  /* 0x000000062f247211 */ /* 0x080fe200078208ff */
[----:B------:R-:W-:Y:S01]  /*7d80*/  UIADD3.64 UR14, UR4, 0xd00, URZ ;  /* 0x00000d00040e7897 */ /* 0x000fe2000fffe03f */
[----:B------:R-:W-:Y:S01]  /*7d90*/  LEA R42, P0, R51, R6, 0x1 ;  /* 0x00000006332a7211 */ /* 0x000fe200078008ff */
[----:B------:R1:W-:Y:S01]  /*7da0*/  STL.64 [R1+0x5c0], R34 ;  /* 0x0005c02201007387 */ /* 0x0003e20000100a00 */
[----:B------:R-:W-:-:S02]  /*7db0*/  LEA R5, R7, R93, 0x1 ;  /* 0x0000005d07057211 */ /* 0x000fc400078e08ff */
[----:B0-----:R-:W-:Y:S02]  /*7dc0*/  CS2R R102, SRZ ;  /* 0x0000000000667805 */ /* 0x001fe4000001ff00 */
[-C--:B------:R-:W-:Y:S01]  /*7dd0*/  LEA.HI.X.SX32 R37, R47, R0.reuse, 0x1, P1 ;  /* 0x000000002f257211 */ /* 0x080fe200008f0eff */
[----:B------:R-:W-:Y:S01]  /*7de0*/  STL.64 [R1+0x5b8], R32 ;  /* 0x0005b82001007387 */ /* 0x000fe20000100a00 */
[----:B------:R-:W-:Y:S01]  /*7df0*/  LEA.HI.X.SX32 R43, R51, R0, 0x1, P0 ;  /* 0x00000000332b7211 */ /* 0x000fe200000f0eff */
[----:B------:R-:W-:Y:S01]  /*7e00*/  UIADD3.64 UR18, UR4, 0xd80, URZ ;  /* 0x00000d8004127897 */ /* 0x000fe2000fffe03f */
[----:B------:R-:W-:Y:S01]  /*7e10*/  LEA R95, R7, R5, 0x1 ;  /* 0x00000005075f7211 */ /* 0x000fe200078e08ff */
[----:B------:R-:W-:Y:S01]  /*7e20*/  UIADD3.64 UR10, UR4, 0xe00, URZ ;  /* 0x00000e00040a7897 */ /* 0x000fe2000fffe03f */
[-C--:B------:R-:W-:Y:S01]  /*7e30*/  LEA R40, P1, R53, R6.reuse, 0x1 ;  /* 0x0000000635287211 */ /* 0x080fe200078208ff */
[----:B------:R-:W-:Y:S01]  /*7e40*/  UIADD3.64 UR14, UR4, 0xe80, URZ ;  /* 0x00000e80040e7897 */ /* 0x000fe2000fffe03f */
[----:B------:R-:W-:Y:S01]  /*7e50*/  LEA R97, R7, R95, 0x1 ;  /* 0x0000005f07617211 */ /* 0x000fe200078e08ff */
[----:B------:R-:W-:Y:S01]  /*7e60*/  UIADD3.64 UR18, UR6, 0x1fe, URZ ;  /* 0x000001fe06127897 */ /* 0x000fe2000fffe03f */
[-C--:B-1----:R-:W-:Y:S01]  /*7e70*/  LEA R34, P2, R49, R6.reuse, 0x1 ;  /* 0x0000000631227211 */ /* 0x082fe200078408ff */
[----:B------:R-:W-:Y:S01]  /*7e80*/  UIADD3.64 UR22, UR6, 0x200, URZ ;  /* 0x0000020006167897 */ /* 0x000fe2000fffe03f */
[----:B------:R-:W-:Y:S01]  /*7e90*/  LEA R46, P0, R57, R6, 0x1 ;  /* 0x00000006392e7211 */ /* 0x000fe200078008ff */
[----:B------:R-:W-:Y:S01]  /*7ea0*/  UIADD3.64 UR26, UR6, 0x202, URZ ;  /* 0x00000202061a7897 */ /* 0x000fe2000fffe03f */
[-C--:B------:R-:W-:Y:S01]  /*7eb0*/  LEA.HI.X.SX32 R35, R49, R0.reuse, 0x1, P2 ;  /* 0x0000000031237211 */ /* 0x080fe200010f0eff */
[----:B------:R-:W-:Y:S01]  /*7ec0*/  UMOV UR55, 0x40000040 ;  /* 0x4000004000377882 */ /* 0x000fe20000000000 */
[----:B------:R-:W-:Y:S01]  /*7ed0*/  LEA R99, R7, R97, 0x1 ;  /* 0x0000006107637211 */ /* 0x000fe200078e08ff */
[----:B------:R-:W-:Y:S01]  /*7ee0*/  UIADD3.64 UR8, UR4, 0x80, URZ ;  /* 0x0000008004087897 */ /* 0x000fe2000fffe03f */
[-C--:B------:R-:W-:Y:S01]  /*7ef0*/  LEA.HI.X.SX32 R41, R53, R0.reuse, 0x1, P1 ;  /* 0x0000000035297211 */ /* 0x080fe200008f0eff */
[----:B------:R-:W-:Y:S01]  /*7f00*/  STL.64 [R1+0x598], R34 ;  /* 0x0005982201007387 */ /* 0x000fe20000100a00 */
[----:B------:R-:W-:Y:S01]  /*7f10*/  LEA.HI.X.SX32 R47, R57, R0, 0x1, P0 ;  /* 0x00000000392f7211 */ /* 0x000fe200000f0eff */
[----:B------:R-:W-:Y:S01]  /*7f20*/  UIADD3.64 UR12, UR4, 0x100, URZ ;  /* 0x00000100040c7897 */ /* 0x000fe2000fffe03f */
[----:B------:R-:W-:Y:S01]  /*7f30*/  LEA R101, R7, R99, 0x1 ;  /* 0x0000006307657211 */ /* 0x000fe200078e08ff */
[----:B------:R0:W-:Y:S01]  /*7f40*/  STL.64 [R1+0x5a8], R38 ;  /* 0x0005a82601007387 */ /* 0x0001e20000100a00 */
[-C--:B------:R-:W-:Y:S01]  /*7f50*/  LEA R44, P1, R59, R6.reuse, 0x1 ;  /* 0x000000063b2c7211 */ /* 0x080fe200078208ff */
[----:B------:R-:W-:Y:S01]  /*7f60*/  UIADD3.64 UR16, UR4, 0x300, URZ ;  /* 0x0000030004107897 */ /* 0x000fe2000fffe03f */
[----:B------:R-:W-:Y:S01]  /*7f70*/  LEA R9, R7, R101, 0x1 ;  /* 0x0000006507097211 */ /* 0x000fe200078e08ff */
[----:B------:R-:W-:Y:S01]  /*7f80*/  STL.64 [R1+0x5a0], R36 ;  /* 0x0005a02401007387 */ /* 0x000fe20000100a00 */
[----:B------:R-:W-:Y:S01]  /*7f90*/  LEA R50, P0, R63, R6, 0x1 ;  /* 0x000000063f327211 */ /* 0x000fe200078008ff */
[----:B------:R-:W-:Y:S01]  /*7fa0*/  UIADD3.64 UR20, UR4, 0x380, URZ ;  /* 0x0000038004147897 */ /* 0x000fe2000fffe03f */
[-C--:B------:R-:W-:Y:S01]  /*7fb0*/  LEA.HI.X.SX32 R45, R59, R0.reuse, 0x1, P1 ;  /* 0x000000003b2d7211 */ /* 0x080fe200008f0eff */
[----:B------:R-:W-:Y:S01]  /*7fc0*/  UIADD3.64 UR24, UR4, 0x400, URZ ;  /* 0x0000040004187897 */ /* 0x000fe2000fffe03f */
[----:B------:R-:W-:Y:S01]  /*7fd0*/  LEA R11, R7, R9, 0x1 ;  /* 0x00000009070b7211 */ /* 0x000fe200078e08ff */
[----:B------:R-:W-:Y:S01]  /*7fe0*/  UIADD3.64 UR28, UR4, 0x480, URZ ;  /* 0x00000480041c7897 */ /* 0x000fe2000fffe03f */
[----:B------:R-:W-:Y:S01]  /*7ff0*/  LEA.HI.X.SX32 R51, R63, R0, 0x1, P0 ;  /* 0x000000003f337211 */ /* 0x000fe200000f0eff */
[----:B------:R-:W-:Y:S01]  /*8000*/  UIADD3.64 UR32, UR4, 0x500, URZ ;  /* 0x0000050004207897 */ /* 0x000fe2000fffe03f */
[----:B0-----:R-:W-:Y:S01]  /*8010*/  LEA R38, P2, R55, R6, 0x1 ;  /* 0x0000000637267211 */ /* 0x001fe200078408ff */
[----:B------:R-:W-:Y:S01]  /*8020*/  UIADD3.64 UR36, UR4, 0x580, URZ ;  /* 0x0000058004247897 */ /* 0x000fe2000fffe03f */
[----:B------:R-:W-:Y:S01]  /*8030*/  LEA R17, R7, R11, 0x1 ;  /* 0x0000000b07117211 */ /* 0x000fe200078e08ff */
[----:B------:R-:W-:Y:S01]  /*8040*/  UIADD3.64 UR40, UR4, 0x600, URZ ;  /* 0x0000060004287897 */ /* 0x000fe2000fffe03f */
[----:B------:R-:W-:Y:S01]  /*8050*/  LEA.HI.X.SX32 R39, R55, R0, 0x1, P2 ;  /* 0x0000000037277211 */ /* 0x000fe200010f0eff */
[----:B------:R-:W-:Y:S01]  /*8060*/  UIADD3.64 UR44, UR4, 0x680, URZ ;  /* 0x00000680042c7897 */ /* 0x000fe2000fffe03f */
[-C--:B------:R-:W-:Y:S01]  /*8070*/  LEA R48, P1, R65, R6.reuse, 0x1 ;  /* 0x0000000641307211 */ /* 0x080fe200078208ff */
[----:B------:R-:W-:Y:S01]  /*8080*/  UIADD3.64 UR48, UR4, 0x700, URZ ;  /* 0x0000070004307897 */ /* 0x000fe2000fffe03f */
[----:B------:R-:W-:Y:S01]  /*8090*/  LEA R19, R7, R17, 0x1 ;  /* 0x0000001107137211 */ /* 0x000fe200078e08ff */
[----:B------:R-:W-:Y:S01]  /*80a0*/  STL.64 [R1+0x580], R38 ;  /* 0x0005802601007387 */ /* 0x000fe20000100a00 */
[----:B------:R-:W-:Y:S01]  /*80b0*/  LEA R54, P0, R69, R6, 0x1 ;  /* 0x0000000645367211 */ /* 0x000fe200078008ff */
[----:B------:R-:W-:Y:S01]  /*80c0*/  UIADD3.64 UR56, UR4, 0xf00, URZ ;  /* 0x00000f0004387897 */ /* 0x000fe2000fffe03f */
[-C--:B------:R-:W-:Y:S01]  /*80d0*/  LEA.HI.X.SX32 R49, R65, R0.reuse, 0x1, P1 ;  /* 0x0000000041317211 */ /* 0x080fe200008f0eff */
[----:B------:R0:W-:Y:S01]  /*80e0*/  STL.64 [R1+0x590], R42 ;  /* 0x0005902a01007387 */ /* 0x0001e20000100a00 */
[----:B------:R-:W-:Y:S01]  /*80f0*/  LEA R21, R7, R19, 0x1 ;  /* 0x0000001307157211 */ /* 0x000fe200078e08ff */
[----:B------:R-:W-:Y:S01]  /*8100*/  UIADD3.64 UR10, UR6, 0x2, URZ ;  /* 0x00000002060a7897 */ /* 0x000fe2000fffe03f */
[----:B------:R-:W-:Y:S01]  /*8110*/  LEA.HI.X.SX32 R55, R69, R0, 0x1, P0 ;  /* 0x0000000045377211 */ /* 0x000fe200000f0eff */
[----:B------:R-:W-:Y:S01]  /*8120*/  STL.64 [R1+0x588], R40 ;  /* 0x0005882801007387 */ /* 0x000fe20000100a00 */
[----:B------:R-:W-:Y:S01]  /*8130*/  LEA R23, R7, R21, 0x1 ;  /* 0x0000001507177211 */ /* 0x000fe200078e08ff */
[----:B------:R-:W-:Y:S01]  /*8140*/  UIADD3.64 UR14, UR6, 0x4, URZ ;  /* 0x00000004060e7897 */ /* 0x000fe2000fffe03f */
[-C--:B------:R-:W-:Y:S01]  /*8150*/  LEA R52, P1, R71, R6.reuse, 0x1 ;  /* 0x0000000647347211 */ /* 0x080fe200078208ff */
[----:B------:R-:W-:Y:S01]  /*8160*/  UIADD3.64 UR18, UR6, 0x204, URZ ;  /* 0x0000020406127897 */ /* 0x000fe2000fffe03f */
[-C--:B------:R-:W-:Y:S01]  /*8170*/  LEA R58, P0, R75, R6.reuse, 0x1 ;  /* 0x000000064b3a7211 */ /* 0x080fe200078008ff */
[----:B------:R-:W-:Y:S01]  /*8180*/  UIADD3.64 UR22, UR6, 0x3fe, URZ ;  /* 0x000003fe06167897 */ /* 0x000fe2000fffe03f */
[----:B------:R-:W-:Y:S01]  /*8190*/  LEA R25, R7, R23, 0x1 ;  /* 0x0000001707197211 */ /* 0x000fe200078e08ff */
[----:B------:R-:W-:Y:S01]  /*81a0*/  UIADD3.64 UR26, UR6, 0x400, URZ ;  /* 0x00000400061a7897 */ /* 0x000fe2000fffe03f */
[----:B0-----:R-:W-:Y:S01]  /*81b0*/  LEA R42, P2, R61, R6, 0x1 ;  /* 0x000000063d2a7211 */ /* 0x001fe200078408ff */
[----:B------:R-:W-:Y:S01]  /*81c0*/  UIADD3.64 UR30, UR6, 0x402, URZ ;  /* 0x00000402061e7897 */ /* 0x000fe2000fffe03f */
[-C--:B------:R-:W-:Y:S01]  /*81d0*/  LEA.HI.X.SX32 R53, R71, R0.reuse, 0x1, P1 ;  /* 0x0000000047357211 */ /* 0x080fe200008f0eff */
[----:B------:R-:W-:Y:S01]  /*81e0*/  UIADD3.64 UR34, UR6, 0x404, URZ ;  /* 0x0000040406227897 */ /* 0x000fe2000fffe03f */
[-C--:B------:R-:W-:Y:S01]  /*81f0*/  LEA.HI.X.SX32 R43, R61, R0.reuse, 0x1, P2 ;  /* 0x000000003d2b7211 */ /* 0x080fe200010f0eff */
[----:B------:R-:W-:Y:S01]  /*8200*/  UIADD3.64 UR38, UR6, 0x5fe, URZ ;  /* 0x000005fe06267897 */ /* 0x000fe2000fffe03f */
[----:B------:R-:W-:Y:S01]  /*8210*/  LEA.HI.X.SX32 R59, R75, R0, 0x1, P0 ;  /* 0x000000004b3b7211 */ /* 0x000fe200000f0eff */
[----:B------:R-:W-:Y:S01]  /*8220*/  UIADD3.64 UR42, UR6, 0x600, URZ ;  /* 0x00000600062a7897 */ /* 0x000fe2000fffe03f */
[----:B------:R-:W-:Y:S01]  /*8230*/  LEA R27, R7, R25, 0x1 ;  /* 0x00000019071b7211 */ /* 0x000fe200078e08ff */
[----:B------:R-:W-:Y:S01]  /*8240*/  STL.64 [R1+0x568], R42 ;  /* 0x0005682a01007387 */ /* 0x000fe20000100a00 */
[-C--:B------:R-:W-:Y:S01]  /*8250*/  LEA R56, P1, R77, R6.reuse, 0x1 ;  /* 0x000000064d387211 */ /* 0x080fe200078208ff */
[----:B------:R-:W-:Y:S01]  /*8260*/  UIADD3.64 UR46, UR6, 0x602, URZ ;  /* 0x00000602062e7897 */ /* 0x000fe2000fffe03f */
[----:B------:R-:W-:Y:S01]  /*8270*/  LEA R29, R7, R27, 0x1 ;  /* 0x0000001b071d7211 */ /* 0x000fe200078e08ff */
[----:B------:R0:W-:Y:S01]  /*8280*/  STL.64 [R1+0x578], R46 ;  /* 0x0005782e01007387 */ /* 0x0001e20000100a00 */
[----:B------:R-:W-:Y:S01]  /*8290*/  LEA R62, P0, R81, R6, 0x1 ;  /* 0x00000006513e7211 */ /* 0x000fe200078008ff */
[----:B------:R-:W-:Y:S01]  /*82a0*/  UIADD3.64 UR50, UR6, 0x604, URZ ;  /* 0x0000060406327897 */ /* 0x000fe2000fffe03f */
[----:B------:R-:W-:Y:S01]  /*82b0*/  LEA R31, R7, R29, 0x1 ;  /* 0x0000001d071f7211 */ /* 0x000fe200078e08ff */
[----:B------:R-:W-:Y:S01]  /*82c0*/  STL.64 [R1+0x570], R44 ;  /* 0x0005702c01007387 */ /* 0x000fe20000100a00 */
[----:B------:R-:W-:-:S02]  /*82d0*/  LEA.HI.X.SX32 R57, R77, R0, 0x1, P1 ;  /* 0x000000004d397211 */ /* 0x000fc400008f0eff */
[----:B------:R-:W-:Y:S02]  /*82e0*/  LEA.HI.X.SX32 R63, R81, R0, 0x1, P0 ;  /* 0x00000000513f7211 */ /* 0x000fe400000f0eff */
[----:B------:R-:W-:Y:S02]  /*82f0*/  CS2R R80, SRZ ;  /* 0x0000000000507805 */ /* 0x000fe4000001ff00 */
[----:B------:R-:W-:Y:S02]  /*8300*/  LEA R33, R7, R31, 0x1 ;  /* 0x0000001f07217211 */ /* 0x000fe400078e08ff */
[-C--:B------:R-:W-:Y:S02]  /*8310*/  LEA R60, P1, R83, R6.reuse, 0x1 ;  /* 0x00000006533c7211 */ /* 0x080fe400078208ff */
[----:B0-----:R-:W-:Y:S02]  /*8320*/  LEA R46, P2, R67, R6, 0x1 ;  /* 0x00000006432e7211 */ /* 0x001fe400078408ff */
[----:B------:R-:W-:-:S02]  /*8330*/  LEA R35, R7, R33, 0x1 ;  /* 0x0000002107237211 */ /* 0x000fc400078e08ff */
[-C--:B------:R-:W-:Y:S02]  /*8340*/  LEA.HI.X.SX32 R47, R67, R0.reuse, 0x1, P2 ;  /* 0x00000000432f7211 */ /* 0x080fe400010f0eff */
[----:B------:R-:W-:Y:S02]  /*8350*/  LEA.HI.X.SX32 R61, R83, R0, 0x1, P1 ;  /* 0x00000000533d7211 */ /* 0x000fe400008f0eff */
[----:B------:R-:W-:Y:S02]  /*8360*/  CS2R R82, SRZ ;  /* 0x0000000000527805 */ /* 0x000fe4000001ff00 */
[-C--:B------:R-:W-:Y:S01]  /*8370*/  LEA R66, P0, R87, R6.reuse, 0x1 ;  /* 0x0000000657427211 */ /* 0x080fe200078008ff */
[----:B------:R-:W-:Y:S01]  /*8380*/  STL.64 [R1+0x550], R46 ;  /* 0x0005502e01007387 */ /* 0x000fe20000100a00 */
[----:B------:R-:W-:Y:S02]  /*8390*/  LEA R64, P1, R89, R6, 0x1 ;  /* 0x0000000659407211 */ /* 0x000fe400078208ff */
[----:B------:R-:W-:Y:S01]  /*83a0*/  LEA R37, R7, R35, 0x1 ;  /* 0x0000002307257211 */ /* 0x000fe200078e08ff */
[----:B------:R0:W-:Y:S01]  /*83b0*/  STL.64 [R1+0x560], R50 ;  /* 0x0005603201007387 */ /* 0x0001e20000100a00 */
[----:B------:R-:W-:-:S02]  /*83c0*/  LEA.HI.X.SX32 R67, R87, R0, 0x1, P0 ;  /* 0x0000000057437211 */ /* 0x000fc400000f0eff */
[----:B------:R-:W-:Y:S02]  /*83d0*/  CS2R R86, SRZ ;  /* 0x0000000000567805 */ /* 0x000fe4000001ff00 */
[----:B------:R-:W-:Y:S01]  /*83e0*/  LEA.HI.X.SX32 R65, R89, R0, 0x1, P1 ;  /* 0x0000000059417211 */ /* 0x000fe200008f0eff */
[----:B------:R1:W-:Y:S01]  /*83f0*/  STL.64 [R1+0x558], R48 ;  /* 0x0005583001007387 */ /* 0x0003e20000100a00 */
[-C--:B------:R-:W-:Y:S02]  /*8400*/  LEA R70, P0, R93, R6.reuse, 0x1 ;  /* 0x000000065d467211 */ /* 0x080fe400078008ff */
[----:B------:R-:W-:Y:S02]  /*8410*/  CS2R R88, SRZ ;  /* 0x0000000000587805 */ /* 0x000fe4000001ff00 */
[----:B------:R-:W-:Y:S02]  /*8420*/  LEA R68, P1, R5, R6, 0x1 ;  /* 0x0000000605447211 */ /* 0x000fe400078208ff */
[----:B------:R-:W-:-:S02]  /*8430*/  LEA R39, R7, R37, 0x1 ;  /* 0x0000002507277211 */ /* 0x000fc400078e08ff */
[----:B------:R-:W-:Y:S02]  /*8440*/  LEA.HI.X.SX32 R71, R93, R0, 0x1, P0 ;  /* 0x000000005d477211 */ /* 0x000fe400000f0eff */
[----:B------:R-:W-:Y:S02]  /*8450*/  CS2R R92, SRZ ;  /* 0x00000000005c7805 */ /* 0x000fe4000001ff00 */
[----:B0-----:R-:W-:Y:S02]  /*8460*/  LEA R50, P2, R73, R6, 0x1 ;  /* 0x0000000649327211 */ /* 0x001fe400078408ff */
[-C--:B------:R-:W-:Y:S02]  /*8470*/  LEA.HI.X.SX32 R69, R5, R0.reuse, 0x1, P1 ;  /* 0x0000000005457211 */ /* 0x080fe400008f0eff */
[----:B------:R-:W-:Y:S02]  /*8480*/  LEA.HI.X.SX32 R51, R73, R0, 0x1, P2 ;  /* 0x0000000049337211 */ /* 0x000fe400010f0eff */
[----:B------:R-:W-:-:S02]  /*8490*/  LEA R41, R7, R39, 0x1 ;  /* 0x0000002707297211 */ /* 0x000fc400078e08ff */
[----:B------:R-:W-:Y:S01]  /*84a0*/  LEA R72, P0, R97, R6, 0x1 ;  /* 0x0000000661487211 */ /* 0x000fe200078008ff */
[----:B------:R-:W-:Y:S01]  /*84b0*/  STL.64 [R1+0x538], R50 ;  /* 0x0005383201007387 */ /* 0x000fe20000100a00 */
[----:B------:R-:W-:Y:S02]  /*84c0*/  LEA R43, R7, R41, 0x1 ;  /* 0x00000029072b7211 */ /* 0x000fe400078e08ff */
[----:B------:R-:W-:Y:S01]  /*84d0*/  LEA.HI.X.SX32 R73, R97, R0, 0x1, P0 ;  /* 0x0000000061497211 */ /* 0x000fe200000f0eff */
[----:B------:R0:W-:Y:S01]  /*84e0*/  STL.64 [R1+0x548], R54 ;  /* 0x0005483601007387 */ /* 0x0001e20000100a00 */
[----:B------:R-:W-:Y:S02]  /*84f0*/  LEA R45, R7, R43, 0x1 ;  /* 0x0000002b072d7211 */ /* 0x000fe400078e08ff */
[----:B------:R-:W-:Y:S02]  /*8500*/  CS2R R96, SRZ ;  /* 0x0000000000607805 */ /* 0x000fe4000001ff00 */
[----:B------:R-:W-:Y:S01]  /*8510*/  LEA R76, P0, R9, R6, 0x1 ;  /* 0x00000006094c7211 */ /* 0x000fe200078008ff */
[----:B------:R2:W-:Y:S01]  /*8520*/  STL.64 [R1+0x540], R52 ;  /* 0x0005403401007387 */ /* 0x0005e20000100a00 */
[----:B------:R-:W-:-:S02]  /*8530*/  LEA R47, R7, R45, 0x1 ;  /* 0x0000002d072f7211 */ /* 0x000fc400078e08ff */
[----:B------:R-:W-:Y:S02]  /*8540*/  LEA.HI.X.SX32 R77, R9, R0, 0x1, P0 ;  /* 0x00000000094d7211 */ /* 0x000fe400000f0eff */
[----:B-1----:R-:W-:Y:S02]  /*8550*/  LEA R49, R7, R47, 0x1 ;  /* 0x0000002f07317211 */ /* 0x002fe400078e08ff */
[----:B------:R-:W-:Y:S02]  /*8560*/  LEA R160, R3, R3, 0x4 ;  /* 0x0000000303a07211 */ /* 0x000fe400078e20ff */
[----:B0-----:R-:W-:Y:S02]  /*8570*/  LEA R54, P2, R79, R6, 0x1 ;  /* 0x000000064f367211 */ /* 0x001fe400078408ff */
[----:B------:R-:W-:Y:S02]  /*8580*/  LEA R51, R7, R49, 0x1 ;  /* 0x0000003107337211 */ /* 0x000fe400078e08ff */
[----:B------:R-:W-:-:S02]  /*8590*/  LEA.HI.X.SX32 R55, R79, R0, 0x1, P2 ;  /* 0x000000004f377211 */ /* 0x000fc400010f0eff */
[----:B------:R-:W-:Y:S02]  /*85a0*/  CS2R R78, SRZ ;  /* 0x00000000004e7805 */ /* 0x000fe4000001ff00 */
[----:B--2---:R-:W-:Y:S02]  /*85b0*/  LEA R53, R7, R51, 0x1 ;  /* 0x0000003307357211 */ /* 0x004fe400078e08ff */
[CC--:B------:R-:W-:Y:S01]  /*85c0*/  LEA R174, R3.reuse, -R3.reuse, 0x5 ;  /* 0x8000000303ae7211 */ /* 0x0c0fe200078e28ff */
[----:B------:R0:W-:Y:S01]  /*85d0*/  STL.64 [R1+0x520], R54 ;  /* 0x0005203601007387 */ /* 0x0001e20000100a00 */
[C---:B------:R-:W-:Y:S02]  /*85e0*/  SHF.L.U32 R175, R3.reuse, 0x5, RZ ;  /* 0x0000000503af7819 */ /* 0x040fe400000006ff */
[CC--:B------:R-:W-:Y:S01]  /*85f0*/  LEA R176, R3.reuse, R3.reuse, 0x5 ;  /* 0x0000000303b07211 */ /* 0x0c0fe200078e28ff */
[----:B------:R1:W-:Y:S01]  /*8600*/  STL.64 [R1+0x530], R58 ;  /* 0x0005303a01007387 */ /* 0x0003e20000100a00 */
[----:B------:R-:W-:-:S03]  /*8610*/  LEA R206, R3, -R3, 0x6 ;  /* 0x8000000303ce7211 */ /* 0x000fc600078e30ff */
[----:B------:R2:W-:Y:S01]  /*8620*/  STL.64 [R1+0x528], R56 ;  /* 0x0005283801007387 */ /* 0x0005e20000100a00 */
[----:B0-----:R-:W-:Y:S02]  /*8630*/  LEA R55, R7, R53, 0x1 ;  /* 0x0000003507377211 */ /* 0x001fe400078e08ff */
[----:B-1----:R-:W-:-:S04]  /*8640*/  LEA R58, P2, R85, R6, 0x1 ;  /* 0x00000006553a7211 */ /* 0x002fc800078408ff */
[----:B------:R-:W-:Y:S02]  /*8650*/  LEA.HI.X.SX32 R59, R85, R0, 0x1, P2 ;  /* 0x00000000553b7211 */ /* 0x000fe400010f0eff */
[----:B------:R-:W-:Y:S02]  /*8660*/  CS2R R84, SRZ ;  /* 0x0000000000547805 */ /* 0x000fe4000001ff00 */
[C---:B--2---:R-:W-:Y:S01]  /*8670*/  LEA R57, R7.reuse, R55, 0x1 ;  /* 0x0000003707397211 */ /* 0x044fe200078e08ff */
[----:B------:R0:W-:Y:S04]  /*8680*/  STL.64 [R1+0x508], R58 ;  /* 0x0005083a01007387 */ /* 0x0001e80000100a00 */
[----:B------:R1:W-:Y:S04]  /*8690*/  STL.64 [R1+0x518], R62 ;  /* 0x0005183e01007387 */ /* 0x0003e80000100a00 */
[----:B------:R2:W-:Y:S01]  /*86a0*/  STL.64 [R1+0x510], R60 ;  /* 0x0005103c01007387 */ /* 0x0005e20000100a00 */
[----:B0-----:R-:W-:-:S02]  /*86b0*/  LEA R59, R7, R57, 0x1 ;  /* 0x00000039073b7211 */ /* 0x001fc400078e08ff */
[----:B-1----:R-:W-:-:S04]  /*86c0*/  LEA R62, P2, R91, R6, 0x1 ;  /* 0x000000065b3e7211 */ /* 0x002fc800078408ff */
[----:B------:R-:W-:Y:S02]  /*86d0*/  LEA.HI.X.SX32 R63, R91, R0, 0x1, P2 ;  /* 0x000000005b3f7211 */ /* 0x000fe400010f0eff */
[----:B------:R-:W-:Y:S02]  /*86e0*/  CS2R R90, SRZ ;  /* 0x00000000005a7805 */ /* 0x000fe4000001ff00 */
[C---:B--2---:R-:W-:Y:S01]  /*86f0*/  LEA R61, R7.reuse, R59, 0x1 ;  /* 0x0000003b073d7211 */ /* 0x044fe200078e08ff */
[----:B------:R0:W-:Y:S04]  /*8700*/  STL.64 [R1+0x4f0], R62 ;  /* 0x0004f03e01007387 */ /* 0x0001e80000100a00 */
[----:B------:R1:W-:Y:S04]  /*8710*/  STL.64 [R1+0x500], R66 ;  /* 0x0005004201007387 */ /* 0x0003e80000100a00 */
[----:B------:R2:W-:Y:S04]  /*8720*/  STL.64 [R1+0x4f8], R64 ;  /* 0x0004f84001007387 */ /* 0x0005e80000100a00 */
[----:B------:R3:W-:Y:S01]  /*8730*/  STL.64 [R1+0x4e8], R70 ;  /* 0x0004e84601007387 */ /* 0x0007e20000100a00 */
[----:B0-----:R-:W-:-:S02]  /*8740*/  LEA R63, R7, R61, 0x1 ;  /* 0x0000003d073f7211 */ /* 0x001fc400078e08ff */
[C---:B-1----:R-:W-:Y:S01]  /*8750*/  LEA R66, P2, R95.reuse, R6, 0x1 ;  /* 0x000000065f427211 */ /* 0x042fe200078408ff */
[----:B------:R0:W-:Y:S03]  /*8760*/  STL.64 [R1+0x4e0], R68 ;  /* 0x0004e04401007387 */ /* 0x0001e60000100a00 */
[----:B------:R-:W-:Y:S02]  /*8770*/  LEA.HI.X.SX32 R67, R95, R0, 0x1, P2 ;  /* 0x000000005f437211 */ /* 0x000fe400010f0eff */
[----:B------:R-:W-:Y:S02]  /*8780*/  CS2R R94, SRZ ;  /* 0x00000000005e7805 */ /* 0x000fe4000001ff00 */
[----:B--2---:R-:W-:Y:S02]  /*8790*/  LEA R65, R7, R63, 0x1 ;  /* 0x0000003f07417211 */ /* 0x004fe400078e08ff */
[----:B---3--:R-:W-:Y:S01]  /*87a0*/  LEA R70, P1, R99, R6, 0x1 ;  /* 0x0000000663467211 */ /* 0x008fe200078208ff */
[----:B------:R1:W-:Y:S01]  /*87b0*/  STL.64 [R1+0x4d8], R66 ;  /* 0x0004d84201007387 */ /* 0x0003e20000100a00 */
[----:B------:R-:W-:-:S02]  /*87c0*/  LEA R5, R7, R65, 0x1 ;  /* 0x0000004107057211 */ /* 0x000fc400078e08ff */
[----:B------:R-:W-:Y:S02]  /*87d0*/  LEA.HI.X.SX32 R71, R99, R0, 0x1, P1 ;  /* 0x0000000063477211 */ /* 0x000fe400008f0eff */
[----:B------:R-:W-:Y:S02]  /*87e0*/  CS2R R98, SRZ ;  /* 0x0000000000627805 */ /* 0x000fe4000001ff00 */
[-C--:B0-----:R-:W-:Y:S02]  /*87f0*/  LEA R68, P2, R101, R6.reuse, 0x1 ;  /* 0x0000000665447211 */ /* 0x081fe400078408ff */
[----:B------:R-:W-:Y:S02]  /*8800*/  LEA R74, P1, R11, R6, 0x1 ;  /* 0x000000060b4a7211 */ /* 0x000fe400078208ff */
[----:B------:R-:W-:Y:S02]  /*8810*/  LEA.HI.X.SX32 R69, R101, R0, 0x1, P2 ;  /* 0x0000000065457211 */ /* 0x000fe400010f0eff */
[----:B------:R-:W-:-:S02]  /*8820*/  CS2R R100, SRZ ;  /* 0x0000000000647805 */ /* 0x000fc4000001ff00 */
[----:B------:R-:W-:Y:S02]  /*8830*/  LEA.HI.X.SX32 R75, R11, R0, 0x1, P1 ;  /* 0x000000000b4b7211 */ /* 0x000fe400008f0eff */
[C---:B-1----:R-:W-:Y:S01]  /*8840*/  LEA R67, R7.reuse, R5, 0x1 ;  /* 0x0000000507437211 */ /* 0x042fe200078e08ff */
        /* <DEDUP_REMOVED lines=8> */
[----:B--2---:R-:W-:Y:S02]  /*88d0*/  LEA R71, R7, R69, 0x1 ;  /* 0x0000004507477211 */ /* 0x004fe400078e08ff */
[----:B---3--:R-:W-:Y:S01]  /*88e0*/  LEA R76, P0, R19, R6, 0x1 ;  /* 0x00000006134c7211 */ /* 0x008fe200078008ff */
[----:B------:R1:W-:Y:S01]  /*88f0*/  STL.64 [R1+0x4a8], R72 ;  /* 0x0004a84801007387 */ /* 0x0003e20000100a00 */
[----:B------:R-:W-:-:S02]  /*8900*/  LEA R9, R7, R71, 0x1 ;  /* 0x0000004707097211 */ /* 0x000fc400078e08ff */
[----:B------:R-:W-:Y:S02]  /*8910*/  LEA.HI.X.SX32 R77, R19, R0, 0x1, P0 ;  /* 0x00000000134d7211 */ /* 0x000fe400000f0eff */
[----:B0-----:R-:W-:Y:S02]  /*8920*/  LEA R74, P1, R21, R6, 0x1 ;  /* 0x00000006154a7211 */ /* 0x001fe400078208ff */
[----:B------:R-:W-:Y:S01]  /*8930*/  LEA R11, R7, R9, 0x1 ;  /* 0x00000009070b7211 */ /* 0x000fe200078e08ff */
[----:B------:R0:W-:Y:S01]  /*8940*/  STL.64 [R1+0x4a0], R76 ;  /* 0x0004a04c01007387 */ /* 0x0001e20000100a00 */
[----:B------:R-:W-:Y:S02]  /*8950*/  LEA.HI.X.SX32 R75, R21, R0, 0x1, P1 ;  /* 0x00000000154b7211 */ /* 0x000fe400008f0eff */
[----:B------:R-:W-:Y:S02]  /*8960*/  LEA R17, R7, R11, 0x1 ;  /* 0x0000000b07117211 */ /* 0x000fe400078e08ff */
[----:B-1----:R-:W-:Y:S01]  /*8970*/  LEA R72, P2, R23, R6, 0x1 ;  /* 0x0000000617487211 */ /* 0x002fe200078408ff */
[----:B------:R1:W-:Y:S01]  /*8980*/  STL.64 [R1+0x498], R74 ;  /* 0x0004984a01007387 */ /* 0x0003e20000100a00 */
[----:B------:R-:W-:-:S02]  /*8990*/  LEA R19, R7, R17, 0x1 ;  /* 0x0000001107137211 */ /* 0x000fc400078e08ff */
[----:B------:R-:W-:Y:S02]  /*89a0*/  LEA.HI.X.SX32 R73, R23, R0, 0x1, P2 ;  /* 0x0000000017497211 */ /* 0x000fe400010f0eff */
[C---:B------:R-:W-:Y:S02]  /*89b0*/  LEA R20, P2, R29.reuse, R6, 0x1 ;  /* 0x000000061d147211 */ /* 0x040fe400078408ff */
[----:B0-----:R-:W-:Y:S01]  /*89c0*/  CS2R R76, SRZ ;  /* 0x00000000004c7805 */ /* 0x001fe2000001ff00 */
[----:B------:R0:W-:Y:S01]  /*89d0*/  STL.64 [R1+0x490], R72 ;  /* 0x0004904801007387 */ /* 0x0001e20000100a00 */
[----:B------:R-:W-:Y:S02]  /*89e0*/  LEA.HI.X.SX32 R21, R29, R0, 0x1, P2 ;  /* 0x000000001d157211 */ /* 0x000fe400010f0eff */
[-C--:B------:R-:W-:Y:S02]  /*89f0*/  LEA R24, P2, R35, R6.reuse, 0x1 ;  /* 0x0000000623187211 */ /* 0x080fe400078408ff */
[C---:B-1----:R-:W-:Y:S01]  /*8a00*/  LEA R74, P0, R25.reuse, R6, 0x1 ;  /* 0x00000006194a7211 */ /* 0x042fe200078008ff */
[----:B------:R1:W-:Y:S03]  /*8a10*/  STL.64 [R1+0x478], R20 ;  /* 0x0004781401007387 */ /* 0x0003e60000100a00 */
[----:B------:R-:W-:-:S02]  /*8a20*/  LEA.HI.X.SX32 R75, R25, R0, 0x1, P0 ;  /* 0x00000000194b7211 */ /* 0x000fc400000f0eff */
[----:B------:R-:W-:Y:S02]  /*8a30*/  LEA.HI.X.SX32 R25, R35, R0, 0x1, P2 ;  /* 0x0000000023197211 */ /* 0x000fe400010f0eff */
[-C--:B0-----:R-:W-:Y:S01]  /*8a40*/  LEA R72, P1, R27, R6.reuse, 0x1 ;  /* 0x000000061b487211 */ /* 0x081fe200078208ff */
[----:B------:R0:W-:Y:S01]  /*8a50*/  STL.64 [R1+0x488], R74 ;  /* 0x0004884a01007387 */ /* 0x0001e20000100a00 */
[----:B------:R-:W-:Y:S02]  /*8a60*/  LEA R28, P2, R41, R6, 0x1 ;  /* 0x00000006291c7211 */ /* 0x000fe400078408ff */
[----:B------:R-:W-:Y:S02]  /*8a70*/  LEA.HI.X.SX32 R73, R27, R0, 0x1, P1 ;  /* 0x000000001b497211 */ /* 0x000fe400008f0eff */
[----:B------:R-:W-:Y:S02]  /*8a80*/  LEA R26, P1, R33, R6, 0x1 ;  /* 0x00000006211a7211 */ /* 0x000fe400078208ff */
[-C--:B------:R-:W-:Y:S01]  /*8a90*/  LEA.HI.X.SX32 R29, R41, R0.reuse, 0x1, P2 ;  /* 0x00000000291d7211 */ /* 0x080fe200010f0eff */
[----:B------:R2:W-:Y:S01]  /*8aa0*/  STL.64 [R1+0x480], R72 ;  /* 0x0004804801007387 */ /* 0x0005e20000100a00 */
[----:B------:R-:W-:-:S02]  /*8ab0*/  LEA.HI.X.SX32 R27, R33, R0, 0x1, P1 ;  /* 0x00000000211b7211 */ /* 0x000fc400008f0eff */
[-C--:B------:R-:W-:Y:S01]  /*8ac0*/  LEA R30, P1, R39, R6.reuse, 0x1 ;  /* 0x00000006271e7211 */ /* 0x080fe200078208ff */
[----:B------:R-:W-:Y:S01]  /*8ad0*/  STL.64 [R1+0x460], R24 ;  /* 0x0004601801007387 */ /* 0x000fe20000100a00 */
[C---:B-1----:R-:W-:Y:S02]  /*8ae0*/  LEA R21, R7.reuse, R19, 0x1 ;  /* 0x0000001307157211 */ /* 0x042fe400078e08ff */
[----:B0-----:R-:W-:Y:S02]  /*8af0*/  CS2R R74, SRZ ;  /* 0x00000000004a7805 */ /* 0x001fe4000001ff00 */
[----:B------:R-:W-:Y:S02]  /*8b00*/  LEA R23, R7, R21, 0x1 ;  /* 0x0000001507177211 */ /* 0x000fe400078e08ff */
[----:B--2---:R-:W-:-:S04]  /*8b10*/  LEA R72, P0, R31, R6, 0x1 ;  /* 0x000000061f487211 */ /* 0x004fc800078008ff */
[----:B------:R-:W-:Y:S02]  /*8b20*/  LEA.HI.X.SX32 R73, R31, R0, 0x1, P0 ;  /* 0x000000001f497211 */ /* 0x000fe400000f0eff */
[----:B------:R-:W-:Y:S02]  /*8b30*/  LEA R32, P0, R37, R6, 0x1 ;  /* 0x0000000625207211 */ /* 0x000fe400078008ff */
[-C--:B------:R-:W-:Y:S01]  /*8b40*/  LEA.HI.X.SX32 R31, R39, R0.reuse, 0x1, P1 ;  /* 0x00000000271f7211 */ /* 0x080fe200008f0eff */
[----:B------:R0:W-:Y:S01]  /*8b50*/  STL.64 [R1+0x470], R72 ;  /* 0x0004704801007387 */ /* 0x0001e20000100a00 */
[----:B------:R-:W-:Y:S02]  /*8b60*/  LEA.HI.X.SX32 R33, R37, R0, 0x1, P0 ;  /* 0x0000000025217211 */ /* 0x000fe400000f0eff */
[-C--:B------:R-:W-:Y:S01]  /*8b70*/  LEA R36, P0, R43, R6.reuse, 0x1 ;  /* 0x000000062b247211 */ /* 0x080fe200078008ff */
[----:B------:R-:W-:Y:S01]  /*8b80*/  STL.64 [R1+0x468], R26 ;  /* 0x0004681a01007387 */ /* 0x000fe20000100a00 */
[----:B------:R-:W-:-:S02]  /*8b90*/  LEA R34, P1, R45, R6, 0x1 ;  /* 0x000000062d227211 */ /* 0x000fc400078208ff */
[----:B------:R-:W-:Y:S01]  /*8ba0*/  LEA.HI.X.SX32 R37, R43, R0, 0x1, P0 ;  /* 0x000000002b257211 */ /* 0x000fe200000f0eff */
[----:B------:R-:W-:Y:S01]  /*8bb0*/  STL.64 [R1+0x448], R28 ;  /* 0x0004481c01007387 */ /* 0x000fe20000100a00 */
[----:B------:R-:W-:Y:S02]  /*8bc0*/  LEA R40, P0, R49, R6, 0x1 ;  /* 0x0000000631287211 */ /* 0x000fe400078008ff */
[-C--:B------:R-:W-:Y:S01]  /*8bd0*/  LEA.HI.X.SX32 R35, R45, R0.reuse, 0x1, P1 ;  /* 0x000000002d237211 */ /* 0x080fe200008f0eff */
[----:B------:R1:W-:Y:S01]  /*8be0*/  STL.64 [R1+0x458], R32 ;  /* 0x0004582001007387 */ /* 0x0003e20000100a00 */
[----:B------:R-:W-:Y:S02]  /*8bf0*/  LEA.HI.X.SX32 R41, R49, R0, 0x1, P0 ;  /* 0x0000000031297211 */ /* 0x000fe400000f0eff */
[----:B0-----:R-:W-:Y:S02]  /*8c00*/  CS2R R72, SRZ ;  /* 0x0000000000487805 */ /* 0x001fe4000001ff00 */
[-C--:B------:R-:W-:Y:S01]  /*8c10*/  LEA R38, P1, R51, R6.reuse, 0x1 ;  /* 0x0000000633267211 */ /* 0x080fe200078208ff */
[----:B------:R-:W-:Y:S01]  /*8c20*/  STL.64 [R1+0x450], R30 ;  /* 0x0004501e01007387 */ /* 0x000fe20000100a00 */
[----:B------:R-:W-:-:S02]  /*8c30*/  LEA R44, P0, R55, R6, 0x1 ;  /* 0x00000006372c7211 */ /* 0x000fc400078008ff */
[-C--:B------:R-:W-:Y:S02]  /*8c40*/  LEA.HI.X.SX32 R39, R51, R0.reuse, 0x1, P1 ;  /* 0x0000000033277211 */ /* 0x080fe400008f0eff */
[----:B------:R-:W-:Y:S02]  /*8c50*/  LEA.HI.X.SX32 R45, R55, R0, 0x1, P0 ;  /* 0x00000000372d7211 */ /* 0x000fe400000f0eff */
[-C--:B------:R-:W-:Y:S02]  /*8c60*/  LEA R42, P1, R57, R6.reuse, 0x1 ;  /* 0x00000006392a7211 */ /* 0x080fe400078208ff */
[----:B-1----:R-:W-:Y:S02]  /*8c70*/  LEA R32, P2, R47, R6, 0x1 ;  /* 0x000000062f207211 */ /* 0x002fe400078408ff */
[----:B------:R-:W-:Y:S02]  /*8c80*/  LEA R25, R7, R23, 0x1 ;  /* 0x0000001707197211 */ /* 0x000fe400078e08ff */
[----:B------:R-:W-:-:S02]  /*8c90*/  LEA.HI.X.SX32 R33, R47, R0, 0x1, P2 ;  /* 0x000000002f217211 */ /* 0x000fc400010f0eff */
[----:B------:R-:W-:Y:S02]  /*8ca0*/  LEA.HI.X.SX32 R43, R57, R0, 0x1, P1 ;  /* 0x00000000392b7211 */ /* 0x000fe400008f0eff */
[-C--:B------:R-:W-:Y:S01]  /*8cb0*/  LEA R48, P0, R61, R6.reuse, 0x1 ;  /* 0x000000063d307211 */ /* 0x080fe200078008ff */
[----:B------:R-:W-:Y:S01]  /*8cc0*/  STL.64 [R1+0x430], R32 ;  /* 0x0004302001007387 */ /* 0x000fe20000100a00 */
[----:B------:R-:W-:Y:S02]  /*8cd0*/  LEA R46, P1, R63, R6, 0x1 ;  /* 0x000000063f2e7211 */ /* 0x000fe400078208ff */
[----:B------:R-:W-:Y:S01]  /*8ce0*/  LEA R27, R7, R25, 0x1 ;  /* 0x00000019071b7211 */ /* 0x000fe200078e08ff */
[----:B------:R0:W-:Y:S01]  /*8cf0*/  STL.64 [R1+0x440], R36 ;  /* 0x0004402401007387 */ /* 0x0001e20000100a00 */
[----:B------:R-:W-:Y:S02]  /*8d00*/  LEA.HI.X.SX32 R49, R61, R0, 0x1, P0 ;  /* 0x000000003d317211 */ /* 0x000fe400000f0eff */
[----:B------:R-:W-:-:S02]  /*8d10*/  CS2R R60, SRZ ;  /* 0x00000000003c7805 */ /* 0x000fc4000001ff00 */
[----:B------:R-:W-:Y:S01]  /*8d20*/  LEA.HI.X.SX32 R47, R63, R0, 0x1, P1 ;  /* 0x000000003f2f7211 */ /* 0x000fe200008f0eff */
[----:B------:R1:W-:Y:S01]  /*8d30*/  STL.64 [R1+0x438], R34 ;  /* 0x0004382201007387 */ /* 0x0003e20000100a00 */
[-C--:B------:R-:W-:Y:S02]  /*8d40*/  LEA R52, P0, R5, R6.reuse, 0x1 ;  /* 0x0000000605347211 */ /* 0x080fe400078008ff */
[----:B------:R-:W-:Y:S02]  /*8d50*/  CS2R R62, SRZ ;  /* 0x00000000003e7805 */ /* 0x000fe4000001ff00 */
[----:B------:R-:W-:Y:S02]  /*8d60*/  LEA R50, P1, R67, R6, 0x1 ;  /* 0x0000000643327211 */ /* 0x000fe400078208ff */
[----:B------:R-:W-:Y:S02]  /*8d70*/  LEA R29, R7, R27, 0x1 ;  /* 0x0000001b071d7211 */ /* 0x000fe400078e08ff */
[----:B------:R-:W-:-:S02]  /*8d80*/  LEA.HI.X.SX32 R51, R67, R0, 0x1, P1 ;  /* 0x0000000043337211 */ /* 0x000fc400008f0eff */
[----:B------:R-:W-:Y:S02]  /*8d90*/  CS2R R66, SRZ ;  /* 0x0000000000427805 */ /* 0x000fe4000001ff00 */
[----:B0-----:R-:W-:Y:S02]  /*8da0*/  LEA R36, P2, R53, R6, 0x1 ;  /* 0x0000000635247211 */ /* 0x001fe400078408ff */
[----:B------:R-:W-:Y:S02]  /*8db0*/  LEA R31, R7, R29, 0x1 ;  /* 0x0000001d071f7211 */ /* 0x000fe400078e08ff */
[-C--:B------:R-:W-:Y:S02]  /*8dc0*/  LEA.HI.X.SX32 R37, R53, R0.reuse, 0x1, P2 ;  /* 0x0000000035257211 */ /* 0x080fe400010f0eff */
[----:B------:R-:W-:Y:S02]  /*8dd0*/  LEA.HI.X.SX32 R53, R5, R0, 0x1, P0 ;  /* 0x0000000005357211 */ /* 0x000fe400000f0eff */
[----:B------:R-:W-:Y:S01]  /*8de0*/  LEA R33, R7, R31, 0x1 ;  /* 0x0000001f07217211 */ /* 0x000fe200078e08ff */
[----:B------:R0:W-:Y:S01]  /*8df0*/  STL.64 [R1+0x418], R36 ;  /* 0x0004182401007387 */ /* 0x0001e20000100a00 */
[----:B------:R-:W-:-:S02]  /*8e00*/  LEA R54, P0, R71, R6, 0x1 ;  /* 0x0000000647367211 */ /* 0x000fc400078008ff */
[----:B-1----:R-:W-:Y:S01]  /*8e10*/  LEA R35, R7, R33, 0x1 ;  /* 0x0000002107237211 */ /* 0x002fe200078e08ff */
[----:B------:R1:W-:Y:S01]  /*8e20*/  STL.64 [R1+0x428], R40 ;  /* 0x0004282801007387 */ /* 0x0003e20000100a00 */
[----:B------:R-:W-:Y:S02]  /*8e30*/  LEA.HI.X.SX32 R55, R71, R0, 0x1, P0 ;  /* 0x0000000047377211 */ /* 0x000fe400000f0eff */
[----:B------:R-:W-:Y:S02]  /*8e40*/  CS2R R70, SRZ ;  /* 0x0000000000467805 */ /* 0x000fe4000001ff00 */
[C---:B------:R-:W-:Y:S01]  /*8e50*/  LEA R56, P0, R17.reuse, R6, 0x1 ;  /* 0x0000000611387211 */ /* 0x040fe200078008ff */
[----:B------:R2:W-:Y:S03]  /*8e60*/  STL.64 [R1+0x420], R38 ;  /* 0x0004202601007387 */ /* 0x0005e60000100a00 */
[----:B------:R-:W-:-:S02]  /*8e70*/  LEA.HI.X.SX32 R57, R17, R0, 0x1, P0 ;  /* 0x0000000011397211 */ /* 0x000fc400000f0eff */
        /* <DEDUP_REMOVED lines=27> */
[----:B0-----:R-:W-:-:S04]  /*9030*/  LEA R50, P2, R11, R6, 0x1 ;  /* 0x000000060b327211 */ /* 0x001fc800078408ff */
[----:B------:R-:W-:Y:S02]  /*9040*/  LEA.HI.X.SX32 R51, R11, R0, 0x1, P2 ;  /* 0x000000000b337211 */ /* 0x000fe400010f0eff */
[----:B------:R-:W-:Y:S02]  /*9050*/  LEA R8, P2, R21, R6, 0x1 ;  /* 0x0000000615087211 */ /* 0x000fe400078408ff */
[----:B-1----:R-:W-:Y:S01]  /*9060*/  LEA R49, R7, R5, 0x1 ;  /* 0x0000000507317211 */ /* 0x002fe200078e08ff */
[----:B------:R0:W-:Y:S01]  /*9070*/  STL.64 [R1+0x3b8], R50 ;  /* 0x0003b83201007387 */ /* 0x0001e20000100a00 */
[----:B------:R-:W-:Y:S02]  /*9080*/  LEA.HI.X.SX32 R9, R21, R0, 0x1, P2 ;  /* 0x0000000015097211 */ /* 0x000fe400010f0eff */
[C---:B------:R-:W-:Y:S01]  /*9090*/  LEA R10, P2, R27.reuse, R6, 0x1 ;  /* 0x000000061b0a7211 */ /* 0x040fe200078408ff */
[----:B------:R1:W-:Y:S03]  /*90a0*/  STL.64 [R1+0x3c8], R54 ;  /* 0x0003c83601007387 */ /* 0x0003e60000100a00 */
[----:B------:R-:W-:Y:S01]  /*90b0*/  LEA.HI.X.SX32 R11, R27, R0, 0x1, P2 ;  /* 0x000000001b0b7211 */ /* 0x000fe200010f0eff */
[----:B------:R2:W-:Y:S04]  /*90c0*/  STL.64 [R1+0x3c0], R52 ;  /* 0x0003c03401007387 */ /* 0x0005e80000100a00 */
[----:B------:R-:W-:Y:S01]  /*90d0*/  STL.64 [R1+0x3b0], R56 ;  /* 0x0003b03801007387 */ /* 0x000fe20000100a00 */
[----:B0-----:R-:W-:-:S02]  /*90e0*/  LEA R51, R7, R49, 0x1 ;  /* 0x0000003107337211 */ /* 0x001fc400078e08ff */
[----:B-1----:R-:W-:-:S04]  /*90f0*/  LEA R54, P1, R19, R6, 0x1 ;  /* 0x0000000613367211 */ /* 0x002fc800078208ff */
[----:B------:R-:W-:Y:S02]  /*9100*/  LEA.HI.X.SX32 R55, R19, R0, 0x1, P1 ;  /* 0x0000000013377211 */ /* 0x000fe400008f0eff */
[----:B------:R-:W-:Y:S02]  /*9110*/  LEA R18, P1, R25, R6, 0x1 ;  /* 0x0000000619127211 */ /* 0x000fe400078208ff */
[----:B--2---:R-:W-:Y:S01]  /*9120*/  LEA R53, R7, R51, 0x1 ;  /* 0x0000003307357211 */ /* 0x004fe200078e08ff */
[----:B------:R0:W-:Y:S01]  /*9130*/  STL.64 [R1+0x3a8], R54 ;  /* 0x0003a83601007387 */ /* 0x0001e20000100a00 */
[----:B------:R-:W-:Y:S02]  /*9140*/  LEA.HI.X.SX32 R19, R25, R0, 0x1, P1 ;  /* 0x0000000019137211 */ /* 0x000fe400008f0eff */
[----:B------:R-:W-:Y:S01]  /*9150*/  LEA R17, R7, R53, 0x1 ;  /* 0x0000003507117211 */ /* 0x000fe200078e08ff */
[----:B------:R1:W-:Y:S01]  /*9160*/  STL.64 [R1+0x3a0], R8 ;  /* 0x0003a00801007387 */ /* 0x0003e20000100a00 */
[----:B0-----:R-:W-:-:S04]  /*9170*/  LEA R54, P0, R23, R6, 0x1 ;  /* 0x0000000617367211 */ /* 0x001fc800078008ff */
[----:B------:R-:W-:Y:S02]  /*9180*/  LEA.HI.X.SX32 R55, R23, R0, 0x1, P0 ;  /* 0x0000000017377211 */ /* 0x000fe400000f0eff */
[----:B------:R-:W-:Y:S02]  /*9190*/  LEA R20, P0, R29, R6, 0x1 ;  /* 0x000000061d147211 */ /* 0x000fe400078008ff */
[----:B-1----:R-:W-:Y:S01]  /*91a0*/  LEA R9, R7, R17, 0x1 ;  /* 0x0000001107097211 */ /* 0x002fe200078e08ff */
[----:B------:R0:W-:Y:S01]  /*91b0*/  STL.64 [R1+0x398], R54 ;  /* 0x0003983601007387 */ /* 0x0001e20000100a00 */
[----:B------:R-:W-:-:S03]  /*91c0*/  LEA.HI.X.SX32 R21, R29, R0, 0x1, P0 ;  /* 0x000000001d157211 */ /* 0x000fc600000f0eff */
[----:B------:R1:W-:Y:S04]  /*91d0*/  STL.64 [R1+0x390], R18 ;  /* 0x0003901201007387 */ /* 0x0003e80000100a00 */
[----:B------:R2:W-:Y:S04]  /*91e0*/  STL.64 [R1+0x388], R10 ;  /* 0x0003880a01007387 */ /* 0x0005e80000100a00 */
[----:B------:R3:W-:Y:S01]  /*91f0*/  STL.64 [R1+0x380], R20 ;  /* 0x0003801401007387 */ /* 0x0007e20000100a00 */
[----:B0-----:R-:W-:Y:S02]  /*9200*/  LEA R55, R7, R9, 0x1 ;  /* 0x0000000907377211 */ /* 0x001fe400078e08ff */
[----:B-1----:R-:W-:-:S02]  /*9210*/  LEA R18, P1, R31, R6, 0x1 ;  /* 0x000000061f127211 */ /* 0x002fc400078208ff */
[----:B------:R-:W-:Y:S02]  /*9220*/  LEA R57, R7, R55, 0x1 ;  /* 0x0000003707397211 */ /* 0x000fe400078e08ff */
[----:B--2---:R-:W-:Y:S02]  /*9230*/  LEA R10, P2, R33, R6, 0x1 ;  /* 0x00000006210a7211 */ /* 0x004fe400078408ff */
[-C--:B------:R-:W-:Y:S02]  /*9240*/  LEA.HI.X.SX32 R19, R31, R0.reuse, 0x1, P1 ;  /* 0x000000001f137211 */ /* 0x080fe400008f0eff */
[----:B------:R-:W-:Y:S02]  /*9250*/  LEA.HI.X.SX32 R11, R33, R0, 0x1, P2 ;  /* 0x00000000210b7211 */ /* 0x000fe400010f0eff */
[----:B---3--:R-:W-:Y:S01]  /*9260*/  LEA R20, P0, R35, R6, 0x1 ;  /* 0x0000000623147211 */ /* 0x008fe200078008ff */
[----:B------:R0:W-:Y:S01]  /*9270*/  STL.64 [R1+0x378], R18 ;  /* 0x0003781201007387 */ /* 0x0001e20000100a00 */
[----:B------:R-:W-:-:S02]  /*9280*/  LEA R25, R7, R57, 0x1 ;  /* 0x0000003907197211 */ /* 0x000fc400078e08ff */
[----:B------:R-:W-:Y:S01]  /*9290*/  LEA.HI.X.SX32 R21, R35, R0, 0x1, P0 ;  /* 0x0000000023157211 */ /* 0x000fe200000f0eff */
[----:B------:R1:W-:Y:S01]  /*92a0*/  STL.64 [R1+0x370], R10 ;  /* 0x0003700a01007387 */ /* 0x0003e20000100a00 */
[----:B------:R-:W-:Y:S02]  /*92b0*/  LEA R22, P0, R41, R6, 0x1 ;  /* 0x0000000629167211 */ /* 0x000fe400078008ff */
[----:B------:R-:W-:Y:S01]  /*92c0*/  LEA R27, R7, R25, 0x1 ;  /* 0x00000019071b7211 */ /* 0x000fe200078e08ff */
[----:B------:R2:W-:Y:S01]  /*92d0*/  STL.64 [R1+0x368], R20 ;  /* 0x0003681401007387 */ /* 0x0005e20000100a00 */
[----:B------:R-:W-:Y:S02]  /*92e0*/  LEA.HI.X.SX32 R23, R41, R0, 0x1, P0 ;  /* 0x0000000029177211 */ /* 0x000fe400000f0eff */
[----:B------:R-:W-:Y:S02]  /*92f0*/  CS2R R40, SRZ ;  /* 0x0000000000287805 */ /* 0x000fe4000001ff00 */
[----:B------:R-:W-:-:S02]  /*9300*/  LEA R32, P0, R47, R6, 0x1 ;  /* 0x000000062f207211 */ /* 0x000fc400078008ff */
[----:B0-----:R-:W-:Y:S02]  /*9310*/  LEA R18, P1, R37, R6, 0x1 ;  /* 0x0000000625127211 */ /* 0x001fe400078208ff */
[----:B------:R-:W-:Y:S02]  /*9320*/  LEA.HI.X.SX32 R33, R47, R0, 0x1, P0 ;  /* 0x000000002f217211 */ /* 0x000fe400000f0eff */
[----:B------:R-:W-:Y:S02]  /*9330*/  CS2R R46, SRZ ;  /* 0x00000000002e7805 */ /* 0x000fe4000001ff00 */
[----:B-1----:R-:W-:Y:S02]  /*9340*/  LEA R10, P2, R39, R6, 0x1 ;  /* 0x00000006270a7211 */ /* 0x002fe400078408ff */
[----:B------:R-:W-:Y:S02]  /*9350*/  LEA.HI.X.SX32 R19, R37, R0, 0x1, P1 ;  /* 0x0000000025137211 */ /* 0x000fe400008f0eff */
[----:B------:R-:W-:-:S02]  /*9360*/  CS2R R36, SRZ ;  /* 0x0000000000247805 */ /* 0x000fc4000001ff00 */
[----:B------:R-:W-:Y:S02]  /*9370*/  LEA.HI.X.SX32 R11, R39, R0, 0x1, P2 ;  /* 0x00000000270b7211 */ /* 0x000fe400010f0eff */
[----:B------:R-:W-:Y:S02]  /*9380*/  CS2R R38, SRZ ;  /* 0x0000000000267805 */ /* 0x000fe4000001ff00 */
[-C--:B--2---:R-:W-:Y:S01]  /*9390*/  LEA R20, P1, R43, R6.reuse, 0x1 ;  /* 0x000000062b147211 */ /* 0x084fe200078208ff */
[----:B------:R0:W-:Y:S01]  /*93a0*/  STL.64 [R1+0x360], R18 ;  /* 0x0003601201007387 */ /* 0x0001e20000100a00 */
[----:B------:R-:W-:Y:S02]  /*93b0*/  LEA R34, P0, R51, R6, 0x1 ;  /* 0x0000000633227211 */ /* 0x000fe400078008ff */
[----:B------:R-:W-:Y:S01]  /*93c0*/  LEA.HI.X.SX32 R21, R43, R0, 0x1, P1 ;  /* 0x000000002b157211 */ /* 0x000fe200008f0eff */
[----:B------:R1:W-:Y:S01]  /*93d0*/  STL.64 [R1+0x358], R10 ;  /* 0x0003580a01007387 */ /* 0x0003e20000100a00 */
[----:B------:R-:W-:-:S02]  /*93e0*/  LEA R30, P1, R5, R6, 0x1 ;  /* 0x00000006051e7211 */ /* 0x000fc400078208ff */
[----:B------:R-:W-:Y:S02]  /*93f0*/  CS2R R42, SRZ ;  /* 0x00000000002a7805 */ /* 0x000fe4000001ff00 */
[-C--:B------:R-:W-:Y:S01]  /*9400*/  LEA.HI.X.SX32 R35, R51, R0.reuse, 0x1, P0 ;  /* 0x0000000033237211 */ /* 0x080fe200000f0eff */
[----:B------:R2:W-:Y:S01]  /*9410*/  STL.64 [R1+0x348], R20 ;  /* 0x0003481401007387 */ /* 0x0005e20000100a00 */
[----:B------:R-:W-:Y:S02]  /*9420*/  LEA.HI.X.SX32 R31, R5, R0, 0x1, P1 ;  /* 0x00000000051f7211 */ /* 0x000fe400008f0eff */
[----:B------:R-:W-:Y:S02]  /*9430*/  CS2R R50, SRZ ;  /* 0x0000000000327805 */ /* 0x000fe4000001ff00 */
[C---:B------:R-:W-:Y:S01]  /*9440*/  LEA R29, R7.reuse, R27, 0x1 ;  /* 0x0000001b071d7211 */ /* 0x040fe200078e08ff */
[----:B------:R3:W-:Y:S03]  /*9450*/  STL.64 [R1+0x350], R22 ;  /* 0x0003501601007387 */ /* 0x0007e60000100a00 */
[----:B0-----:R-:W-:-:S02]  /*9460*/  LEA R19, R7, R29, 0x1 ;  /* 0x0000001d07137211 */ /* 0x001fc400078e08ff */
[----:B-1----:R-:W-:Y:S02]  /*9470*/  LEA R10, P2, R45, R6, 0x1 ;  /* 0x000000062d0a7211 */ /* 0x002fe400078408ff */
[----:B--2---:R-:W-:Y:S02]  /*9480*/  LEA R21, R7, R19, 0x1 ;  /* 0x0000001307157211 */ /* 0x004fe400078e08ff */
[----:B------:R-:W-:Y:S02]  /*9490*/  LEA.HI.X.SX32 R11, R45, R0, 0x1, P2 ;  /* 0x000000002d0b7211 */ /* 0x000fe400010f0eff */
[----:B------:R-:W-:Y:S02]  /*94a0*/  CS2R R44, SRZ ;  /* 0x00000000002c7805 */ /* 0x000fe4000001ff00 */
[C---:B---3--:R-:W-:Y:S01]  /*94b0*/  LEA R23, R7.reuse, R21, 0x1 ;  /* 0x0000001507177211 */ /* 0x048fe200078e08ff */
[----:B------:R0:W-:Y:S03]  /*94c0*/  STL.64 [R1+0x340], R10 ;  /* 0x0003400a01007387 */ /* 0x0001e60000100a00 */
[----:B------:R-:W-:Y:S01]  /*94d0*/  LEA R5, R7, R23, 0x1 ;  /* 0x0000001707057211 */ /* 0x000fe200078e08ff */
[----:B------:R1:W-:Y:S04]  /*94e0*/  STL.64 [R1+0x338], R32 ;  /* 0x0003382001007387 */ /* 0x0003e80000100a00 */
[----:B------:R2:W-:Y:S01]  /*94f0*/  STL.64 [R1+0x330], R30 ;  /* 0x0003301e01007387 */ /* 0x0005e20000100a00 */
[----:B0-----:R-:W-:-:S04]  /*9500*/  LEA R10, P2, R49, R6, 0x1 ;  /* 0x00000006310a7211 */ /* 0x001fc800078408ff */
[----:B------:R-:W-:Y:S02]  /*9510*/  LEA.HI.X.SX32 R11, R49, R0, 0x1, P2 ;  /* 0x00000000310b7211 */ /* 0x000fe400010f0eff */
[----:B------:R-:W-:Y:S02]  /*9520*/  CS2R R48, SRZ ;  /* 0x0000000000307805 */ /* 0x000fe4000001ff00 */
[-C--:B-1----:R-:W-:Y:S02]  /*9530*/  LEA R32, P1, R53, R6.reuse, 0x1 ;  /* 0x0000000635207211 */ /* 0x082fe400078208ff */
[----:B--2---:R-:W-:Y:S01]  /*9540*/  LEA R30, P2, R17, R6, 0x1 ;  /* 0x00000006111e7211 */ /* 0x004fe200078408ff */
[----:B------:R0:W-:Y:S01]  /*9550*/  STL.64 [R1+0x328], R10 ;  /* 0x0003280a01007387 */ /* 0x0001e20000100a00 */
[----:B------:R-:W-:Y:S02]  /*9560*/  LEA.HI.X.SX32 R33, R53, R0, 0x1, P1 ;  /* 0x0000000035217211 */ /* 0x000fe400008f0eff */
[----:B------:R-:W-:-:S02]  /*9570*/  CS2R R52, SRZ ;  /* 0x0000000000347805 */ /* 0x000fc4000001ff00 */
[----:B------:R-:W-:Y:S01]  /*9580*/  LEA.HI.X.SX32 R31, R17, R0, 0x1, P2 ;  /* 0x00000000111f7211 */ /* 0x000fe200010f0eff */
[----:B------:R1:W-:Y:S04]  /*9590*/  STL.64 [R1+0x320], R34 ;  /* 0x0003202201007387 */ /* 0x0003e80000100a00 */
[----:B------:R2:W-:Y:S04]  /*95a0*/  STL.64 [R1+0x318], R32 ;  /* 0x0003182001007387 */ /* 0x0005e80000100a00 */
[----:B------:R3:W-:Y:S01]  /*95b0*/  STL.64 [R1+0x310], R30 ;  /* 0x0003101e01007387 */ /* 0x0007e20000100a00 */
[----:B0-----:R-:W-:-:S02]  /*95c0*/  LEA R11, R7, R5, 0x1 ;  /* 0x00000005070b7211 */ /* 0x001fc400078e08ff */
[-C--:B-1----:R-:W-:Y:S02]  /*95d0*/  LEA R34, P0, R9, R6.reuse, 0x1 ;  /* 0x0000000609227211 */ /* 0x082fe400078008ff */
[----:B------:R-:W-:Y:S02]  /*95e0*/  LEA R17, R7, R11, 0x1 ;  /* 0x0000000b07117211 */ /* 0x000fe400078e08ff */
[----:B--2---:R-:W-:Y:S02]  /*95f0*/  LEA R32, P1, R55, R6, 0x1 ;  /* 0x0000000637207211 */ /* 0x004fe400078208ff */
[----:B------:R-:W-:Y:S02]  /*9600*/  LEA.HI.X.SX32 R35, R9, R0, 0x1, P0 ;  /* 0x0000000009237211 */ /* 0x000fe400000f0eff */
[----:B---3--:R-:W-:Y:S02]  /*9610*/  LEA R30, P2, R57, R6, 0x1 ;  /* 0x00000006391e7211 */ /* 0x008fe400078408ff */
[-C--:B------:R-:W-:Y:S01]  /*9620*/  LEA.HI.X.SX32 R33, R55, R0.reuse, 0x1, P1 ;  /* 0x0000000037217211 */ /* 0x080fe200008f0eff */
[----:B------:R0:W-:Y:S01]  /*9630*/  STL.64 [R1+0x308], R34 ;  /* 0x0003082201007387 */ /* 0x0001e20000100a00 */
[----:B------:R-:W-:-:S02]  /*9640*/  LEA.HI.X.SX32 R31, R57, R0, 0x1, P2 ;  /* 0x00000000391f7211 */ /* 0x000fc400010f0eff */
[----:B------:R-:W-:Y:S02]  /*9650*/  CS2R R54, SRZ ;  /* 0x0000000000367805 */ /* 0x000fe4000001ff00 */
[C---:B------:R-:W-:Y:S01]  /*9660*/  LEA R8, R7.reuse, R17, 0x1 ;  /* 0x0000001107087211 */ /* 0x040fe200078e08ff */
[----:B------:R1:W-:Y:S01]  /*9670*/  STL.64 [R1+0x300], R32 ;  /* 0x0003002001007387 */ /* 0x0003e20000100a00 */
[----:B------:R-:W-:Y:S02]  /*9680*/  CS2R R56, SRZ ;  /* 0x0000000000387805 */ /* 0x000fe4000001ff00 */
[C---:B------:R-:W-:Y:S01]  /*9690*/  LEA R9, R7.reuse, R8, 0x1 ;  /* 0x0000000807097211 */ /* 0x040fe200078e08ff */
[----:B------:R2:W-:Y:S03]  /*96a0*/  STL.64 [R1+0x2f8], R30 ;  /* 0x0002f81e01007387 */ /* 0x0005e60000100a00 */
[----:B------:R-:W-:-:S02]  /*96b0*/  LEA R14, R7, R9, 0x1 ;  /* 0x00000009070e7211 */ /* 0x000fc400078e08ff */
[----:B0-----:R-:W-:Y:S02]  /*96c0*/  LEA R34, P0, R25, R6, 0x1 ;  /* 0x0000000619227211 */ /* 0x001fe400078008ff */
[----:B------:R-:W-:Y:S02]  /*96d0*/  LEA R2, R7, R14, 0x1 ;  /* 0x0000000e07027211 */ /* 0x000fe400078e08ff */
[----:B------:R-:W-:Y:S02]  /*96e0*/  LEA.HI.X.SX32 R35, R25, R0, 0x1, P0 ;  /* 0x0000000019237211 */ /* 0x000fe400000f0eff */
[-C--:B-1----:R-:W-:Y:S02]  /*96f0*/  LEA R32, P1, R27, R6.reuse, 0x1 ;  /* 0x000000061b207211 */ /* 0x082fe400078208ff */
[----:B--2---:R-:W-:Y:S01]  /*9700*/  LEA R30, P2, R29, R6, 0x1 ;  /* 0x000000061d1e7211 */ /* 0x004fe200078408ff */
[----:B------:R0:W-:Y:S01]  /*9710*/  STL.64 [R1+0x2f0], R34 ;  /* 0x0002f02201007387 */ /* 0x0001e20000100a00 */
[----:B------:R-:W-:-:S02]  /*9720*/  LEA.HI.X.SX32 R33, R27, R0, 0x1, P1 ;  /* 0x000000001b217211 */ /* 0x000fc400008f0eff */
[----:B------:R-:W-:Y:S02]  /*9730*/  LEA.HI.X.SX32 R31, R29, R0, 0x1, P2 ;  /* 0x000000001d1f7211 */ /* 0x000fe400010f0eff */
[----:B------:R-:W-:Y:S02]  /*9740*/  CS2R R28, SRZ ;  /* 0x00000000001c7805 */ /* 0x000fe4000001ff00 */
[-C--:B------:R-:W-:Y:S02]  /*9750*/  LEA R24, P2, R23, R6.reuse, 0x1 ;  /* 0x0000000617187211 */ /* 0x080fe400078408ff */
[----:B------:R-:W-:Y:S01]  /*9760*/  LEA R26, P1, R21, R6, 0x1 ;  /* 0x00000006151a7211 */ /* 0x000fe200078208ff */
[----:B------:R1:W-:Y:S01]  /*9770*/  STL.64 [R1+0x2e0], R30 ;  /* 0x0002e01e01007387 */ /* 0x0003e20000100a00 */
[-C--:B------:R-:W-:Y:S02]  /*9780*/  LEA.HI.X.SX32 R25, R23, R0.reuse, 0x1, P2 ;  /* 0x0000000017197211 */ /* 0x080fe400010f0eff */
[----:B------:R-:W-:Y:S01]  /*9790*/  LEA.HI.X.SX32 R27, R21, R0, 0x1, P1 ;  /* 0x00000000151b7211 */ /* 0x000fe200008f0eff */
[----:B------:R2:W-:Y:S01]  /*97a0*/  STL.64 [R1+0x2e8], R32 ;  /* 0x0002e82001007387 */ /* 0x0005e20000100a00 */
[----:B------:R-:W-:-:S02]  /*97b0*/  LEA R20, P1, R11, R6, 0x1 ;  /* 0x000000060b147211 */ /* 0x000fc400078208ff */
[----:B0-----:R-:W-:Y:S02]  /*97c0*/  CS2R R34, SRZ ;  /* 0x0000000000227805 */ /* 0x001fe4000001ff00 */
[----:B------:R-:W-:Y:S02]  /*97d0*/  LEA R18, P2, R17, R6, 0x1 ;  /* 0x0000000611127211 */ /* 0x000fe400078408ff */
[----:B------:R-:W-:Y:S02]  /*97e0*/  LEA.HI.X.SX32 R21, R11, R0, 0x1, P1 ;  /* 0x000000000b157211 */ /* 0x000fe400008f0eff */
[----:B------:R-:W-:Y:S02]  /*97f0*/  LEA R10, R7, R2, 0x1 ;  /* 0x00000002070a7211 */ /* 0x000fe400078e08ff */
[----:B-1----:R-:W-:Y:S02]  /*9800*/  LEA R30, P0, R19, R6, 0x1 ;  /* 0x00000006131e7211 */ /* 0x002fe400078008ff */
[----:B------:R-:W-:-:S02]  /*9810*/  LEA R12, R7, R10, 0x1 ;  /* 0x0000000a070c7211 */ /* 0x000fc400078e08ff */
[----:B--2---:R-:W-:Y:S02]  /*9820*/  CS2R R32, SRZ ;  /* 0x0000000000207805 */ /* 0x004fe4000001ff00 */
[-C--:B------:R-:W-:Y:S02]  /*9830*/  LEA.HI.X.SX32 R31, R19, R0.reuse, 0x1, P0 ;  /* 0x00000000131f7211 */ /* 0x080fe400000f0eff */
[----:B------:R-:W-:Y:S02]  /*9840*/  LEA.HI.X.SX32 R19, R17, R0, 0x1, P2 ;  /* 0x0000000011137211 */ /* 0x000fe400010f0eff */
[----:B------:R-:W-:Y:S01]  /*9850*/  LEA R4, R7, R12, 0x1 ;  /* 0x0000000c07047211 */ /* 0x000fe200078e08ff */
[----:B------:R0:W-:Y:S04]  /*9860*/  STL.64 [R1+0x2d8], R30 ;  /* 0x0002d81e01007387 */ /* 0x0001e80000100a00 */
[----:B------:R1:W-:Y:S04]  /*9870*/  STL.64 [R1+0x2c8], R24 ;  /* 0x0002c81801007387 */ /* 0x0003e80000100a00 */
[----:B------:R2:W-:Y:S01]  /*9880*/  STL.64 [R1+0x2d0], R26 ;  /* 0x0002d01a01007387 */ /* 0x0005e20000100a00 */
[----:B0-----:R-:W-:-:S02]  /*9890*/  CS2R R30, SRZ ;  /* 0x00000000001e7805 */ /* 0x001fc4000001ff00 */
[----:B-1----:R-:W-:-:S04]  /*98a0*/  LEA R24, P0, R5, R6, 0x1 ;  /* 0x0000000605187211 */ /* 0x002fc800078008ff */
[----:B------:R-:W-:Y:S02]  /*98b0*/  LEA.HI.X.SX32 R25, R5, R0, 0x1, P0 ;  /* 0x0000000005197211 */ /* 0x000fe400000f0eff */
[----:B--2---:R-:W-:Y:S02]  /*98c0*/  CS2R R26, SRZ ;  /* 0x00000000001a7805 */ /* 0x004fe4000001ff00 */
[C---:B------:R-:W-:Y:S02]  /*98d0*/  LEA R22, P0, R8.reuse, R6, 0x1 ;  /* 0x0000000608167211 */ /* 0x040fe400078008ff */
[C---:B------:R-:W-:Y:S01]  /*98e0*/  LEA R5, R7.reuse, R4, 0x1 ;  /* 0x0000000407057211 */ /* 0x040fe200078e08ff */
[----:B------:R0:W-:Y:S01]  /*98f0*/  STL.64 [R1+0x2c0], R24 ;  /* 0x0002c01801007387 */ /* 0x0001e20000100a00 */
[----:B------:R-:W-:Y:S02]  /*9900*/  LEA.HI.X.SX32 R23, R8, R0, 0x1, P0 ;  /* 0x0000000008177211 */ /* 0x000fe400000f0eff */
[C---:B------:R-:W-:Y:S01]  /*9910*/  LEA R11, R7.reuse, R5, 0x1 ;  /* 0x00000005070b7211 */ /* 0x040fe200078e08ff */
[----:B------:R1:W-:Y:S03]  /*9920*/  STL.64 [R1+0x2b8], R20 ;  /* 0x0002b81401007387 */ /* 0x0003e60000100a00 */
[----:B------:R-:W-:Y:S01]  /*9930*/  LEA R8, R7, R11, 0x1 ;  /* 0x0000000b07087211 */ /* 0x000fe200078e08ff */
[----:B------:R2:W-:Y:S04]  /*9940*/  STL.64 [R1+0x2b0], R18 ;  /* 0x0002b01201007387 */ /* 0x0005e80000100a00 */
[----:B------:R3:W-:Y:S01]  /*9950*/  STL.64 [R1+0x2a8], R22 ;  /* 0x0002a81601007387 */ /* 0x0007e20000100a00 */
[----:B0-----:R-:W-:-:S02]  /*9960*/  CS2R R24, SRZ ;  /* 0x0000000000187805 */ /* 0x001fc4000001ff00 */
[CC--:B-1----:R-:W-:Y:S02]  /*9970*/  LEA R20, P1, R9.reuse, R6.reuse, 0x1 ;  /* 0x0000000609147211 */ /* 0x0c2fe400078208ff */
[C---:B--2---:R-:W-:Y:S02]  /*9980*/  LEA R18, P2, R14.reuse, R6, 0x1 ;  /* 0x000000060e127211 */ /* 0x044fe400078408ff */
[-C--:B------:R-:W-:Y:S02]  /*9990*/  LEA.HI.X.SX32 R21, R9, R0.reuse, 0x1, P1 ;  /* 0x0000000009157211 */ /* 0x080fe400008f0eff */
[----:B------:R-:W-:Y:S02]  /*99a0*/  LEA.HI.X.SX32 R19, R14, R0, 0x1, P2 ;  /* 0x000000000e137211 */ /* 0x000fe400010f0eff */
[----:B------:R-:W-:Y:S01]  /*99b0*/  LEA R16, P2, R12, R6, 0x1 ;  /* 0x000000060c107211 */ /* 0x000fe200078408ff */
[----:B------:R0:W-:Y:S01]  /*99c0*/  STL.64 [R1+0x2a0], R20 ;  /* 0x0002a01401007387 */ /* 0x0001e20000100a00 */
[----:B------:R-:W-:-:S02]  /*99d0*/  LEA R9, R7, R8, 0x1 ;  /* 0x0000000807097211 */ /* 0x000fc400078e08ff */
[----:B------:R-:W-:Y:S01]  /*99e0*/  LEA.HI.X.SX32 R17, R12, R0, 0x1, P2 ;  /* 0x000000000c117211 */ /* 0x000fe200010f0eff */
[----:B------:R1:W-:Y:S01]  /*99f0*/  STL.64 [R1+0x298], R18 ;  /* 0x0002981201007387 */ /* 0x0003e20000100a00 */
[C---:B------:R-:W-:Y:S01]  /*9a00*/  IMAD R12, R3.reuse, 0x6, RZ ;  /* 0x00000006030c7824 */ /* 0x040fe200078e02ff */
[C---:B------:R-:W-:Y:S02]  /*9a10*/  LEA R14, R3.reuse, -R3, 0x3 ;  /* 0x80000003030e7211 */ /* 0x040fe400078e18ff */
[----:B---3--:R-:W-:Y:S02]  /*9a20*/  SHF.L.U32 R23, R3, 0x3, RZ ;  /* 0x0000000303177819 */ /* 0x008fe400000006ff */
[----:B------:R-:W-:Y:S02]  /*9a30*/  IADD3 R22, R238, R15, RZ ;  /* 0x0000000fee167210 */ /* 0x000fe40007ffe0ff */
[-C--:B0-----:R-:W-:Y:S02]  /*9a40*/  LEA R20, P0, R2, R6.reuse, 0x1 ;  /* 0x0000000602147211 */ /* 0x081fe400078008ff */
[----:B-1----:R-:W-:-:S02]  /*9a50*/  LEA R18, P1, R10, R6, 0x1 ;  /* 0x000000060a127211 */ /* 0x002fc400078208ff */
[-C--:B------:R-:W-:Y:S02]  /*9a60*/  LEA.HI.X.SX32 R21, R2, R0.reuse, 0x1, P0 ;  /* 0x0000000002157211 */ /* 0x080fe400000f0eff */
[----:B------:R-:W-:Y:S02]  /*9a70*/  LEA.HI.X.SX32 R19, R10, R0, 0x1, P1 ;  /* 0x000000000a137211 */ /* 0x000fe400008f0eff */
[C---:B------:R-:W-:Y:S01]  /*9a80*/  LEA R10, R7.reuse, R9, 0x1 ;  /* 0x00000009070a7211 */ /* 0x040fe200078e08ff */
[----:B------:R0:W-:Y:S03]  /*9a90*/  STL.64 [R1+0x290], R20 ;  /* 0x0002901401007387 */ /* 0x0001e60000100a00 */
[----:B------:R-:W-:Y:S01]  /*9aa0*/  LEA R2, R7, R10, 0x1 ;  /* 0x0000000a07027211 */ /* 0x000fe200078e08ff */
[----:B------:R1:W-:Y:S04]  /*9ab0*/  STL.64 [R1+0x288], R18 ;  /* 0x0002881201007387 */ /* 0x0003e80000100a00 */
[----:B------:R2:W-:Y:S01]  /*9ac0*/  STL.64 [R1+0x280], R16 ;  /* 0x0002801001007387 */ /* 0x0005e20000100a00 */
[----:B0-----:R-:W-:-:S02]  /*9ad0*/  LEA R20, P0, R4, R6, 0x1 ;  /* 0x0000000604147211 */ /* 0x001fc400078008ff */
[----:B-1----:R-:W-:Y:S02]  /*9ae0*/  LEA R18, P1, R5, R6, 0x1 ;  /* 0x0000000605127211 */ /* 0x002fe400078208ff */
[----:B------:R-:W-:Y:S02]  /*9af0*/  LEA.HI.X.SX32 R21, R4, R0, 0x1, P0 ;  /* 0x0000000004157211 */ /* 0x000fe400000f0eff */
[----:B--2---:R-:W-:Y:S02]  /*9b00*/  LEA R16, P2, R11, R6, 0x1 ;  /* 0x000000060b107211 */ /* 0x004fe400078408ff */
[-C--:B------:R-:W-:Y:S01]  /*9b10*/  LEA.HI.X.SX32 R19, R5, R0.reuse, 0x1, P1 ;  /* 0x0000000005137211 */ /* 0x080fe200008f0eff */
[----:B------:R0:W-:Y:S01]  /*9b20*/  STL.64 [R1+0x278], R20 ;  /* 0x0002781401007387 */ /* 0x0001e20000100a00 */
[----:B------:R-:W-:Y:S02]  /*9b30*/  LEA.HI.X.SX32 R17, R11, R0, 0x1, P2 ;  /* 0x000000000b117211 */ /* 0x000fe400010f0eff */
[----:B------:R-:W-:Y:S01]  /*9b40*/  LEA R4, R7, R2, 0x1 ;  /* 0x0000000207047211 */ /* 0x000fe200078e08ff */
[----:B------:R1:W-:Y:S01]  /*9b50*/  STL.64 [R1+0x270], R18 ;  /* 0x0002701201007387 */ /* 0x0003e20000100a00 */
[----:B------:R-:W-:-:S02]  /*9b60*/  LEA R11, R3, R3, 0x2 ;  /* 0x00000003030b7211 */ /* 0x000fc400078e10ff */
[C---:B------:R-:W-:Y:S01]  /*9b70*/  LEA R5, R7.reuse, R4, 0x1 ;  /* 0x0000000407057211 */ /* 0x040fe200078e08ff */
[----:B------:R2:W-:Y:S03]  /*9b80*/  STL.64 [R1+0x268], R16 ;  /* 0x0002681001007387 */ /* 0x0005e60000100a00 */
[----:B------:R-:W-:Y:S02]  /*9b90*/  LEA R7, R7, R5, 0x1 ;  /* 0x0000000507077211 */ /* 0x000fe400078e08ff */
[CC--:B0-----:R-:W-:Y:S02]  /*9ba0*/  LEA R20, P0, R8.reuse, R6.reuse, 0x1 ;  /* 0x0000000608147211 */ /* 0x0c1fe400078008ff */
[----:B-1----:R-:W-:Y:S02]  /*9bb0*/  LEA R18, P1, R9, R6, 0x1 ;  /* 0x0000000609127211 */ /* 0x002fe400078208ff */
[----:B------:R-:W-:-:S02]  /*9bc0*/  LEA.HI.X.SX32 R21, R8, R0, 0x1, P0 ;  /* 0x0000000008157211 */ /* 0x000fc400000f0eff */
[C---:B--2---:R-:W-:Y:S02]  /*9bd0*/  LEA R16, P2, R10.reuse, R6, 0x1 ;  /* 0x000000060a107211 */ /* 0x044fe400078408ff */
[-C--:B------:R-:W-:Y:S01]  /*9be0*/  LEA.HI.X.SX32 R19, R9, R0.reuse, 0x1, P1 ;  /* 0x0000000009137211 */ /* 0x080fe200008f0eff */
[----:B------:R0:W-:Y:S01]  /*9bf0*/  STL.64 [R1+0x260], R20 ;  /* 0x0002601401007387 */ /* 0x0001e20000100a00 */
[----:B------:R-:W-:Y:S02]  /*9c00*/  LEA.HI.X.SX32 R17, R10, R0, 0x1, P2 ;  /* 0x000000000a117211 */ /* 0x000fe400010f0eff */
[C---:B------:R-:W-:Y:S01]  /*9c10*/  LEA R8, P3, R7.reuse, R6, 0x1 ;  /* 0x0000000607087211 */ /* 0x040fe200078608ff */
[----:B------:R1:W-:Y:S01]  /*9c20*/  STL.64 [R1+0x258], R18 ;  /* 0x0002581201007387 */ /* 0x0003e20000100a00 */
[----:B------:R-:W-:Y:S02]  /*9c30*/  IADD3 R10, R238, R13, RZ ;  /* 0x0000000dee0a7210 */ /* 0x000fe40007ffe0ff */
[----:B------:R-:W-:Y:S01]  /*9c40*/  LEA.HI.X.SX32 R9, R7, R0, 0x1, P3 ;  /* 0x0000000007097211 */ /* 0x000fe200018f0eff */
[----:B------:R2:W-:Y:S01]  /*9c50*/  STL.64 [R1+0x250], R16 ;  /* 0x0002501001007387 */ /* 0x0005e20000100a00 */
[----:B------:R-:W-:-:S02]  /*9c60*/  MOV R7, 0x3f800000 ;  /* 0x3f80000000077802 */ /* 0x000fc40000000f00 */
[-C--:B0-----:R-:W-:Y:S02]  /*9c70*/  LEA R20, P0, R2, R6.reuse, 0x1 ;  /* 0x0000000602147211 */ /* 0x081fe400078008ff */
[----:B-1----:R-:W-:Y:S02]  /*9c80*/  LEA R18, P1, R4, R6, 0x1 ;  /* 0x0000000604127211 */ /* 0x002fe400078208ff */
[----:B------:R-:W-:Y:S02]  /*9c90*/  LEA.HI.X.SX32 R21, R2, R0, 0x1, P0 ;  /* 0x0000000002157211 */ /* 0x000fe400000f0eff */
[C---:B--2---:R-:W-:Y:S02]  /*9ca0*/  LEA R16, P2, R5.reuse, R6, 0x1 ;  /* 0x0000000605107211 */ /* 0x044fe400078408ff */
[-C--:B------:R-:W-:Y:S01]  /*9cb0*/  LEA.HI.X.SX32 R19, R4, R0.reuse, 0x1, P1 ;  /* 0x0000000004137211 */ /* 0x080fe200008f0eff */
[----:B------:R0:W-:Y:S01]  /*9cc0*/  STL.64 [R1+0x248], R20 ;  /* 0x0002481401007387 */ /* 0x0001e20000100a00 */
[----:B------:R-:W-:-:S02]  /*9cd0*/  LEA.HI.X.SX32 R17, R5, R0, 0x1, P2 ;  /* 0x0000000005117211 */ /* 0x000fc400010f0eff */
[C---:B------:R-:W-:Y:S01]  /*9ce0*/  SHF.L.U32 R4, R3.reuse, 0x1, RZ ;  /* 0x0000000103047819 */ /* 0x040fe200000006ff */
[----:B------:R1:W-:Y:S01]  /*9cf0*/  STL.64 [R1+0x240], R18 ;  /* 0x0002401201007387 */ /* 0x0003e20000100a00 */
[C---:B------:R-:W-:Y:S02]  /*9d00*/  LEA R5, R3.reuse, R3, 0x1 ;  /* 0x0000000303057211 */ /* 0x040fe400078e08ff */
[----:B------:R-:W-:Y:S01]  /*9d10*/  SHF.L.U32 R6, R3, 0x2, RZ ;  /* 0x0000000203067819 */ /* 0x000fe200000006ff */
[----:B------:R2:W-:Y:S01]  /*9d20*/  STL.64 [R1+0x238], R16 ;  /* 0x0002381001007387 */ /* 0x0005e20000100a00 */
[----:B------:R-:W-:Y:S01]  /*9d30*/  MOV R0, 0xff800000 ;  /* 0xff80000000007802 */ /* 0x000fe20000000f00 */
[C---:B------:R-:W-:Y:S01]  /*9d40*/  IMAD.WIDE R210, R4.reuse, 0x2, R218 ;  /* 0x0000000204d27825 */ /* 0x040fe200078e02da */
[----:B------:R-:W-:Y:S01]  /*9d50*/  MOV R2, RZ ;  /* 0x000000ff00027202 */ /* 0x000fe20000000f00 */
[----:B------:R3:W-:Y:S01]  /*9d60*/  STL.64 [R1+0x230], R8 ;  /* 0x0002300801007387 */ /* 0x0007e20000100a00 */
[C---:B0-----:R-:W-:Y:S01]  /*9d70*/  LOP3.LUT R21, R15.reuse, 0x10, RZ, 0x3c, !PT ;  /* 0x000000100f157812 */ /* 0x041fe200078e3cff */
[----:B------:R-:W-:Y:S01]  /*9d80*/  IMAD.WIDE R208, R4, 0x2, R216 ;  /* 0x0000000204d07825 */ /* 0x000fe200078e02d8 */
[----:B------:R-:W-:-:S02]  /*9d90*/  LOP3.LUT R20, R15, 0x20, RZ, 0x3c, !PT ;  /* 0x000000200f147812 */ /* 0x000fc400078e3cff */
[----:B-1----:R-:W-:Y:S01]  /*9da0*/  LOP3.LUT R19, R15, 0x30, RZ, 0x3c, !PT ;  /* 0x000000300f137812 */ /* 0x002fe200078e3cff */
[--C-:B------:R-:W-:Y:S01]  /*9db0*/  IMAD.WIDE R212, R5, 0x2, R218.reuse ;  /* 0x0000000205d47825 */ /* 0x100fe200078e02da */
[----:B------:R-:W-:Y:S02]  /*9dc0*/  LOP3.LUT R18, R15, 0x40, RZ, 0x3c, !PT ;  /* 0x000000400f127812 */ /* 0x000fe400078e3cff */
[C---:B------:R-:W-:Y:S01]  /*9dd0*/  IADD3 R21, R238.reuse, R21, RZ ;  /* 0x00000015ee157210 */ /* 0x040fe20007ffe0ff */
[C---:B--2---:R-:W-:Y:S01]  /*9de0*/  IMAD.WIDE R16, R3.reuse, 0x2, R218 ;  /* 0x0000000203107825 */ /* 0x044fe200078e02da */
[C---:B------:R-:W-:Y:S02]  /*9df0*/  IADD3 R20, R238.reuse, R20, RZ ;  /* 0x00000014ee147210 */ /* 0x040fe40007ffe0ff */
[----:B------:R-:W-:Y:S01]  /*9e00*/  IADD3 R19, R238, R19, RZ ;  /* 0x00000013ee137210 */ /* 0x000fe20007ffe0ff */
[----:B---3--:R-:W-:Y:S01]  /*9e10*/  IMAD.WIDE R8, R3, 0x2, R216 ;  /* 0x0000000203087825 */ /* 0x008fe200078e02d8 */
[----:B------:R0:W-:Y:S01]  /*9e20*/  STL.64 [R1+0xa18], R16 ;  /* 0x000a181001007387 */ /* 0x0001e20000100a00 */
[----:B------:R-:W-:-:S02]  /*9e30*/  MOV R3, 0x3f800000 ;  /* 0x3f80000000037802 */ /* 0x000fc40000000f00 */
[----:B------:R-:W-:Y:S01]  /*9e40*/  IADD3 R18, R238, R18, RZ ;  /* 0x00000012ee127210 */ /* 0x000fe20007ffe0ff */
[----:B------:R1:W-:Y:S04]  /*9e50*/  STL.64 [R1+0xa10], R8 ;  /* 0x000a100801007387 */ /* 0x0003e80000100a00 */
[----:B------:R2:W-:Y:S04]  /*9e60*/  STL [R1+0x204], R0 ;  /* 0x0002040001007387 */ /* 0x0005e80000100800 */
[----:B------:R-:W-:Y:S01]  /*9e70*/  STL [R1+0x218], R3 ;  /* 0x0002180301007387 */ /* 0x000fe20000100800 */
[----:B0-----:R-:W-:-:S02]  /*9e80*/  LOP3.LUT R17, R15, 0x50, RZ, 0x3c, !PT ;  /* 0x000000500f117812 */ /* 0x001fc400078e3cff */
[----:B------:R-:W-:Y:S01]  /*9e90*/  LOP3.LUT R16, R15, 0x60, RZ, 0x3c, !PT ;  /* 0x000000600f107812 */ /* 0x000fe200078e3cff */
[----:B------:R-:W-:Y:S01]  /*9ea0*/  STL [R1+0x214], RZ ;  /* 0x000214ff01007387 */ /* 0x000fe20000100800 */
[----:B-1----:R-:W-:Y:S02]  /*9eb0*/  MOV R8, 0x3f800000 ;  /* 0x3f80000000087802 */ /* 0x002fe40000000f00 */
[----:B------:R-:W-:Y:S02]  /*9ec0*/  LOP3.LUT R9, R13, 0x20, RZ, 0x3c, !PT ;  /* 0x000000200d097812 */ /* 0x000fe400078e3cff */
[----:B------:R-:W-:Y:S01]  /*9ed0*/  LOP3.LUT R15, R15, 0x70, RZ, 0x3c, !PT ;  /* 0x000000700f0f7812 */ /* 0x000fe200078e3cff */
[----:B------:R0:W-:Y:S01]  /*9ee0*/  STL [R1+0x220], R8 ;  /* 0x0002200801007387 */ /* 0x0001e20000100800 */
[----:B--2---:R-:W-:Y:S02]  /*9ef0*/  MOV R0, RZ ;  /* 0x000000ff00007202 */ /* 0x004fe40000000f00 */
[C---:B------:R-:W-:Y:S01]  /*9f00*/  IADD3 R17, R238.reuse, R17, RZ ;  /* 0x00000011ee117210 */ /* 0x040fe20007ffe0ff */
[----:B------:R1:W-:Y:S01]  /*9f10*/  STL [R1+0x224], R7 ;  /* 0x0002240701007387 */ /* 0x0003e20000100800 */
[----:B------:R-:W-:-:S02]  /*9f20*/  IADD3 R16, R238, R16, RZ ;  /* 0x00000010ee107210 */ /* 0x000fc40007ffe0ff */
[C---:B------:R-:W-:Y:S01]  /*9f30*/  IADD3 R15, R238.reuse, R15, RZ ;  /* 0x0000000fee0f7210 */ /* 0x040fe20007ffe0ff */
[----:B------:R2:W-:Y:S01]  /*9f40*/  STL [R1+0x21c], R3 ;  /* 0x00021c0301007387 */ /* 0x0005e20000100800 */
[----:B------:R-:W-:Y:S02]  /*9f50*/  IADD3 R9, R238, R9, RZ ;  /* 0x00000009ee097210 */ /* 0x000fe40007ffe0ff */
[----:B0-----:R-:W-:Y:S02]  /*9f60*/  MOV R8, 0xff800000 ;  /* 0xff80000000087802 */ /* 0x001fe40000000f00 */
[----:B-1----:R-:W-:-:S03]  /*9f70*/  MOV R7, 0xff800000 ;  /* 0xff80000000077802 */ /* 0x002fc60000000f00 */
[----:B------:R0:W-:Y:S01]  /*9f80*/  STL [R1+0x208], R8 ;  /* 0x0002080801007387 */ /* 0x0001e20000100800 */
[----:B--2---:R-:W-:-:S03]  /*9f90*/  MOV R3, 0xff800000 ;  /* 0xff80000000037802 */ /* 0x004fc60000000f00 */
[----:B------:R1:W-:Y:S04]  /*9fa0*/  STL [R1+0x210], R7 ;  /* 0x0002100701007387 */ /* 0x0003e80000100800 */
[----:B------:R-:W-:Y:S01]  /*9fb0*/  STL [R1], RZ ;  /* 0x000000ff01007387 */ /* 0x000fe20000100800 */
[----:B0-----:R-:W-:-:S03]  /*9fc0*/  LOP3.LUT R8, R13, 0x40, RZ, 0x3c, !PT ;  /* 0x000000400d087812 */ /* 0x001fc600078e3cff */
[----:B------:R-:W-:Y:S01]  /*9fd0*/  STL [R1+0x20c], R3 ;  /* 0x00020c0301007387 */ /* 0x000fe20000100800 */
[----:B-1----:R-:W-:-:S03]  /*9fe0*/  LOP3.LUT R7, R13, 0x60, RZ, 0x3c, !PT ;  /* 0x000000600d077812 */ /* 0x002fc600078e3cff */
[----:B------:R-:W-:Y:S01]  /*9ff0*/  STL [R1+0x4], RZ ;  /* 0x000004ff01007387 */ /* 0x000fe20000100800 */
[C---:B------:R-:W-:Y:S02]  /*a000*/  IADD3 R8, R238.reuse, R8, RZ ;  /* 0x00000008ee087210 */ /* 0x040fe40007ffe0ff */
[----:B------:R-:W-:Y:S01]  /*a010*/  IADD3 R7, R238, R7, RZ ;  /* 0x00000007ee077210 */ /* 0x000fe20007ffe0ff */
        /* <DEDUP_REMOVED lines=126> */
[----:B------:R0:W-:Y:S04]  /*a800*/  STL.64 [R1+0xa08], R210 ;  /* 0x000a08d201007387 */ /* 0x0001e80000100a00 */
[----:B------:R1:W-:Y:S04]  /*a810*/  STL.64 [R1+0xa00], R208 ;  /* 0x000a00d001007387 */ /* 0x0003e80000100a00 */
[----:B------:R-:W-:Y:S01]  /*a820*/  STL.64 [R1+0x9f8], R212 ;  /* 0x0009f8d401007387 */ /* 0x000fe20000100a00 */
[----:B0-----:R-:W-:-:S04]  /*a830*/  IMAD.WIDE R210, R5, 0x2, R216 ;  /* 0x0000000205d27825 */ /* 0x001fc800078e02d8 */
[C---:B-1----:R-:W-:Y:S01]  /*a840*/  IMAD.WIDE R208, R6.reuse, 0x2, R218 ;  /* 0x0000000206d07825 */ /* 0x042fe200078e02da */
[----:B------:R0:W-:Y:S03]  /*a850*/  STL.64 [R1+0x9f0], R210 ;  /* 0x0009f0d201007387 */ /* 0x0001e60000100a00 */
[----:B------:R-:W-:Y:S01]  /*a860*/  IMAD.WIDE R4, R6, 0x2, R216 ;  /* 0x0000000206047825 */ /* 0x000fe200078e02d8 */
[----:B------:R1:W-:Y:S04]  /*a870*/  STL.64 [R1+0x9e8], R208 ;  /* 0x0009e8d001007387 */ /* 0x0003e80000100a00 */
[----:B------:R2:W-:Y:S01]  /*a880*/  STL.64 [R1+0x9e0], R4 ;  /* 0x0009e00401007387 */ /* 0x0005e20000100a00 */
[----:B0-----:R-:W-:-:S04]  /*a890*/  IMAD.WIDE R210, R11, 0x2, R218 ;  /* 0x000000020bd27825 */ /* 0x001fc800078e02da */
[----:B-1----:R-:W-:Y:S01]  /*a8a0*/  IMAD.WIDE R208, R11, 0x2, R216 ;  /* 0x000000020bd07825 */ /* 0x002fe200078e02d8 */
[----:B------:R-:W-:Y:S03]  /*a8b0*/  STL.64 [R1+0x9d8], R210 ;  /* 0x0009d8d201007387 */ /* 0x000fe60000100a00 */
[C---:B--2---:R-:W-:Y:S01]  /*a8c0*/  IMAD.WIDE R4, R12.reuse, 0x2, R218 ;  /* 0x000000020c047825 */ /* 0x044fe200078e02da */
[----:B------:R0:W-:Y:S03]  /*a8d0*/  STL.64 [R1+0x9d0], R208 ;  /* 0x0009d0d001007387 */ /* 0x0001e60000100a00 */
[----:B------:R-:W-:Y:S01]  /*a8e0*/  IMAD.WIDE R12, R12, 0x2, R216 ;  /* 0x000000020c0c7825 */ /* 0x000fe200078e02d8 */
[----:B------:R1:W-:Y:S04]  /*a8f0*/  STL.64 [R1+0x9c8], R4 ;  /* 0x0009c80401007387 */ /* 0x0003e80000100a00 */
[----:B------:R2:W-:Y:S01]  /*a900*/  STL.64 [R1+0x9c0], R12 ;  /* 0x0009c00c01007387 */ /* 0x0005e20000100a00 */
[----:B0-----:R-:W-:-:S04]  /*a910*/  IMAD.WIDE R208, R14, 0x2, R218 ;  /* 0x000000020ed07825 */ /* 0x001fc800078e02da */
[----:B-1----:R-:W-:Y:S01]  /*a920*/  IMAD.WIDE R4, R14, 0x2, R216 ;  /* 0x000000020e047825 */ /* 0x002fe200078e02d8 */
[----:B------:R0:W-:Y:S03]  /*a930*/  STL.64 [R1+0x9b8], R208 ;  /* 0x0009b8d001007387 */ /* 0x0001e60000100a00 */
[C---:B--2---:R-:W-:Y:S01]  /*a940*/  IMAD.WIDE R12, R23.reuse, 0x2, R218 ;  /* 0x00000002170c7825 */ /* 0x044fe200078e02da */
[----:B------:R1:W-:Y:S04]  /*a950*/  STL.64 [R1+0x9b0], R4 ;  /* 0x0009b00401007387 */ /* 0x0003e80000100a00 */
[----:B------:R2:W-:Y:S01]  /*a960*/  STL.64 [R1+0x9a8], R12 ;  /* 0x0009a80c01007387 */ /* 0x0005e20000100a00 */
[----:B0-----:R-:W-:-:S04]  /*a970*/  IMAD.WIDE R208, R23, 0x2, R216 ;  /* 0x0000000217d07825 */ /* 0x001fc800078e02d8 */
[C---:B-1----:R-:W-:Y:S01]  /*a980*/  IMAD.WIDE R4, R152.reuse, 0x2, R218 ;  /* 0x0000000298047825 */ /* 0x042fe200078e02da */
[----:B------:R0:W-:Y:S03]  /*a990*/  STL.64 [R1+0x9a0], R208 ;  /* 0x0009a0d001007387 */ /* 0x0001e60000100a00 */
[----:B--2---:R-:W-:Y:S01]  /*a9a0*/  IMAD.WIDE R12, R152, 0x2, R216 ;  /* 0x00000002980c7825 */ /* 0x004fe200078e02d8 */
        /* <DEDUP_REMOVED lines=109> */
[--C-:B--2---:R-:W-:Y:S01]  /*b080*/  IMAD.WIDE R152, R192, 0x2, R218.reuse ;  /* 0x00000002c0987825 */ /* 0x104fe200078e02da */
[----:B------:R1:W-:Y:S03]  /*b090*/  STL.64 [R1+0x7e0], R12 ;  /* 0x0007e00c01007387 */ /* 0x0003e60000100a00 */
[----:B0-----:R-:W-:-:S04]  /*b0a0*/  IMAD.WIDE R4, R180, 0x2, R218 ;  /* 0x00000002b4047825 */ /* 0x001fc800078e02da */
[----:B-1----:R-:W-:Y:S01]  /*b0b0*/  IMAD.WIDE R12, R180, 0x2, R216 ;  /* 0x00000002b40c7825 */ /* 0x002fe200078e02d8 */
[----:B------:R0:W-:Y:S04]  /*b0c0*/  STL.64 [R1+0x7d8], R4 ;  /* 0x0007d80401007387 */ /* 0x0001e80000100a00 */
[----:B------:R1:W-:Y:S01]  /*b0d0*/  STL.64 [R1+0x7d0], R12 ;  /* 0x0007d00c01007387 */ /* 0x0003e20000100a00 */
        /* <DEDUP_REMOVED lines=41> */
[--C-:B-1----:R-:W-:Y:S01]  /*b370*/  IMAD.WIDE R12, R192, 0x2, R216.reuse ;  /* 0x00000002c00c7825 */ /* 0x102fe200078e02d8 */
[----:B------:R0:W-:Y:S03]  /*b380*/  STL.64 [R1+0x728], R4 ;  /* 0x0007280401007387 */ /* 0x0001e60000100a00 */
[----:B0-----:R-:W-:-:S05]  /*b390*/  IMAD.WIDE R4, R191, 0x2, R216 ;  /* 0x00000002bf047825 */ /* 0x001fca00078e02d8 */
[----:B------:R0:W-:Y:S04]  /*b3a0*/  STL.64 [R1+0x720], R4 ;  /* 0x0007200401007387 */ /* 0x0001e80000100a00 */
        /* <DEDUP_REMOVED lines=56> */
[----:B0-----:R-:W-:-:S05]  /*b730*/  IMAD.WIDE R4, R206, 0x2, R216 ;  /* 0x00000002ce047825 */ /* 0x001fca00078e02d8 */
[----:B------:R1:W-:Y:S02]  /*b740*/  STL.64 [R1+0x630], R4 ;  /* 0x0006300401007387 */ /* 0x0003e40000100a00 */
.L_x_1:
[----:B-1----:R-:W2:Y:S04]  /*b750*/  LDL.64 R4, [R1+0xa18] ;  /* 0x000a180001047983 */ /* 0x002ea80000100a00 */
[----:B------:R-:W3:Y:S04]  /*b760*/  LDL.64 R156, [R1+0xa10] ;  /* 0x000a1000019c7983 */ /* 0x000ee80000100a00 */
[----:B------:R-:W4:Y:S04]  /*b770*/  LDL.64 R154, [R1+0xa08] ;  /* 0x000a0800019a7983 */ /* 0x000f280000100a00 */
[----:B------:R-:W5:Y:S04]  /*b780*/  LDL.64 R172, [R1+0xa00] ;  /* 0x000a000001ac7983 */ /* 0x000f680000100a00 */
[----:B------:R-:W5:Y:S04]  /*b790*/  LDL.64 R170, [R1+0x9f8] ;  /* 0x0009f80001aa7983 */ /* 0x000f680000100a00 */
[----:B------:R-:W5:Y:S04]  /*b7a0*/  LDL.64 R168, [R1+0x9f0] ;  /* 0x0009f00001a87983 */ /* 0x000f680000100a00 */
[----:B------:R-:W5:Y:S04]  /*b7b0*/  LDL.64 R166, [R1+0x9e8] ;  /* 0x0009e80001a67983 */ /* 0x000f680000100a00 */
[----:B------:R-:W5:Y:S04]  /*b7c0*/  LDL.64 R164, [R1+0x9e0] ;  /* 0x0009e00001a47983 */ /* 0x000f680000100a00 */
[----:B------:R-:W5:Y:S04]  /*b7d0*/  LDL.64 R162, [R1+0x9d8] ;  /* 0x0009d80001a27983 */ /* 0x000f680000100a00 */
[----:B------:R-:W5:Y:S04]  /*b7e0*/  LDL.64 R160, [R1+0x9d0] ;  /* 0x0009d00001a07983 */ /* 0x000f680000100a00 */
[----:B------:R-:W5:Y:S01]  /*b7f0*/  LDL.64 R158, [R1+0x9c8] ;  /* 0x0009c800019e7983 */ /* 0x000f620000100a00 */
[----:B------:R-:W-:-:S03]  /*b800*/  IMAD.WIDE R152, R2, 0x2, R218 ;  /* 0x0000000202987825 */ /* 0x000fc600078e02da */
[----:B------:R0:W-:Y:S01]  /*b810*/  STL.64 [R1+0xc28], R150 ;  /* 0x000c289601007387 */ /* 0x0001e20000100a00 */
[----:B------:R-:W-:-:S03]  /*b820*/  IMAD.WIDE R12, R2, 0x2, R216 ;  /* 0x00000002020c7825 */ /* 0x000fc600078e02d8 */
[----:B------:R1:W-:Y:S04]  /*b830*/  STL.64 [R1+0xc20], R148 ;  /* 0x000c209401007387 */ /* 0x0003e80000100a00 */
[----:B------:R1:W-:Y:S04]  /*b840*/  STL.64 [R1+0xc18], R146 ;  /* 0x000c189201007387 */ /* 0x0003e80000100a00 */
[----:B------:R-:W-:Y:S01]  /*b850*/  STL.64 [R1+0xc10], R144 ;  /* 0x000c109001007387 */ /* 0x000fe20000100a00 */
[----:B------:R-:W-:Y:S01]  /*b860*/  UMOV UR53, 0x40000040 ;  /* 0x4000004000357882 */ /* 0x000fe20000000000 */
[----:B0-----:R-:W-:-:S02]  /*b870*/  MOV R150, UR57 ;  /* 0x0000003900967c02 */ /* 0x001fc40008000f00 */
[----:B------:R-:W-:Y:S01]  /*b880*/  STL.64 [R1+0xc08], R142 ;  /* 0x000c088e01007387 */ /* 0x000fe20000100a00 */
[----:B-1----:R-:W-:Y:S02]  /*b890*/  MOV R148, UR49 ;  /* 0x0000003100947c02 */ /* 0x002fe40008000f00 */
[----:B------:R-:W-:Y:S01]  /*b8a0*/  MOV R149, UR48 ;  /* 0x0000003000957c02 */ /* 0x000fe20008000f00 */
[----:B------:R-:W-:Y:S01]  /*b8b0*/  STL.64 [R1+0xc00], R140 ;  /* 0x000c008c01007387 */ /* 0x000fe20000100a00 */
[----:B------:R-:W-:Y:S02]  /*b8c0*/  MOV R146, UR51 ;  /* 0x0000003300927c02 */ /* 0x000fe40008000f00 */
[----:B------:R-:W-:Y:S01]  /*b8d0*/  MOV R147, UR50 ;  /* 0x0000003200937c02 */ /* 0x000fe20008000f00 */
[----:B------:R-:W-:Y:S01]  /*b8e0*/  STL.64 [R1+0xbf8], R138 ;  /* 0x000bf88a01007387 */ /* 0x000fe20000100a00 */
[----:B------:R-:W-:-:S03]  /*b8f0*/  MOV R151, UR56 ;  /* 0x0000003800977c02 */ /* 0x000fc60008000f00 */
[----:B------:R-:W-:Y:S04]  /*b900*/  STL.64 [R1+0xbf0], R136 ;  /* 0x000bf08801007387 */ /* 0x000fe80000100a00 */
        /* <DEDUP_REMOVED lines=36> */
[----:B------:R0:W-:Y:S04]  /*bb50*/  STL.64 [R1+0xac8], R62 ;  /* 0x000ac83e01007387 */ /* 0x0001e80000100a00 */
[----:B------:R1:W-:Y:S04]  /*bb60*/  STL.64 [R1+0xac0], R60 ;  /* 0x000ac03c01007387 */ /* 0x0003e80000100a00 */
[----:B------:R1:W-:Y:S04]  /*bb70*/  STL.64 [R1+0xab8], R58 ;  /* 0x000ab83a01007387 */ /* 0x0003e80000100a00 */
[----:B------:R1:W-:Y:S04]  /*bb80*/  STL.64 [R1+0xab0], R56 ;  /* 0x000ab03801007387 */ /* 0x0003e80000100a00 */
        /* <DEDUP_REMOVED lines=16> */
[----:B0-----:R-:W5:Y:S01]  /*bc90*/  LDL.64 R62, [R1+0x9c0] ;  /* 0x0009c000013e7983 */ /* 0x001f620000100a00 */
[----:B--2---:R-:W-:-:S03]  /*bca0*/  IMAD.WIDE R4, R2, 0x2, R4 ;  /* 0x0000000202047825 */ /* 0x004fc600078e0204 */
[----:B-1----:R-:W2:Y:S04]  /*bcb0*/  LDL.64 R60, [R1+0x9b8] ;  /* 0x0009b800013c7983 */ /* 0x002ea80000100a00 */
[----:B------:R-:W2:Y:S04]  /*bcc0*/  LDL.64 R58, [R1+0x9b0] ;  /* 0x0009b000013a7983 */ /* 0x000ea80000100a00 */
[----:B------:R-:W2:Y:S04]  /*bcd0*/  LDL.64 R56, [R1+0x9a8] ;  /* 0x0009a80001387983 */ /* 0x000ea80000100a00 */
[----:B---3--:R-:W3:Y:S04]  /*bce0*/  LDL.64 R24, [R1+0x9a0] ;  /* 0x0009a00001187983 */ /* 0x008ee80000100a00 */
[----:B------:R-:W3:Y:S04]  /*bcf0*/  LDL.64 R54, [R1+0x990] ;  /* 0x0009900001367983 */ /* 0x000ee80000100a00 */
[----:B------:R-:W3:Y:S01]  /*bd00*/  LDL.64 R52, [R1+0x980] ;  /* 0x0009800001347983 */ /* 0x000ee20000100a00 */
[----:B------:R-:W-:-:S03]  /*bd10*/  IMAD.WIDE R156, R2, 0x2, R156 ;  /* 0x00000002029c7825 */ /* 0x000fc600078e029c */
[----:B------:R5:W3:Y:S01]  /*bd20*/  LDG.E.U16 R50, desc[UR60][R152.64] ;  /* 0x0000003c98327981 */ /* 0x000ae2000c1e1500 */
[----:B----4-:R-:W-:-:S03]  /*bd30*/  IMAD.WIDE R154, R2, 0x2, R154 ;  /* 0x00000002029a7825 */ /* 0x010fc600078e029a */
[----:B------:R0:W4:Y:S04]  /*bd40*/  LDG.E.U16 R49, desc[UR60][R12.64] ;  /* 0x0000003c0c317981 */ /* 0x000128000c1e1500 */
[----:B------:R-:W4:Y:S01]  /*bd50*/  LDL.64 R68, [R1+0x998] ;  /* 0x0009980001447983 */ /* 0x000f220000100a00 */
[----:B-----5:R-:W-:-:S03]  /*bd60*/  IMAD.WIDE R152, R2, 0x2, R172 ;  /* 0x0000000202987825 */ /* 0x020fc600078e02ac */
[----:B------:R1:W5:Y:S01]  /*bd70*/  LDG.E.U16 R46, desc[UR60][R4.64] ;  /* 0x0000003c042e7981 */ /* 0x000362000c1e1500 */
[----:B0-----:R-:W-:-:S03]  /*bd80*/  IMAD.WIDE R12, R2, 0x2, R170 ;  /* 0x00000002020c7825 */ /* 0x001fc600078e02aa */
[----:B------:R0:W5:Y:S04]  /*bd90*/  LDG.E.U16 R45, desc[UR60][R156.64] ;  /* 0x0000003c9c2d7981 */ /* 0x000168000c1e1500 */
[----:B------:R0:W5:Y:S01]  /*bda0*/  LDG.E.U16 R42, desc[UR60][R154.64] ;  /* 0x0000003c9a2a7981 */ /* 0x000162000c1e1500 */
[----:B-1----:R-:W-:-:S03]  /*bdb0*/  IMAD.WIDE R4, R2, 0x2, R168 ;  /* 0x0000000202047825 */ /* 0x002fc600078e02a8 */
[----:B------:R1:W5:Y:S01]  /*bdc0*/  LDG.E.U16 R41, desc[UR60][R152.64] ;  /* 0x0000003c98297981 */ /* 0x000362000c1e1500 */
[----:B0-----:R-:W-:-:S03]  /*bdd0*/  IMAD.WIDE R156, R2, 0x2, R166 ;  /* 0x00000002029c7825 */ /* 0x001fc600078e02a6 */
[----:B------:R0:W5:Y:S01]  /*bde0*/  LDG.E.U16 R38, desc[UR60][R12.64] ;  /* 0x0000003c0c267981 */ /* 0x000162000c1e1500 */
[----:B------:R-:W-:-:S03]  /*bdf0*/  IMAD.WIDE R154, R2, 0x2, R164 ;  /* 0x00000002029a7825 */ /* 0x000fc600078e02a4 */
[----:B------:R-:W5:Y:S01]  /*be00*/  LDL.64 R70, [R1+0x988] ;  /* 0x0009880001467983 */ /* 0x000f620000100a00 */
[----:B-1----:R-:W-:-:S03]  /*be10*/  IMAD.WIDE R152, R2, 0x2, R162 ;  /* 0x0000000202987825 */ /* 0x002fc600078e02a2 */
[----:B------:R-:W5:Y:S01]  /*be20*/  LDL.64 R66, [R1+0x978] ;  /* 0x0009780001427983 */ /* 0x000f620000100a00 */
[----:B0-----:R-:W-:-:S03]  /*be30*/  IMAD.WIDE R12, R2, 0x2, R160 ;  /* 0x00000002020c7825 */ /* 0x001fc600078e02a0 */
[----:B------:R-:W5:Y:S04]  /*be40*/  LDL.64 R64, [R1+0x970] ;  /* 0x0009700001407983 */ /* 0x000f680000100a00 */
[----:B------:R0:W5:Y:S04]  /*be50*/  LDG.E.U16 R37, desc[UR60][R4.64] ;  /* 0x0000003c04257981 */ /* 0x000168000c1e1500 */
[----:B------:R1:W5:Y:S04]  /*be60*/  LDG.E.U16 R34, desc[UR60][R156.64] ;  /* 0x0000003c9c227981 */ /* 0x000368000c1e1500 */
[----:B------:R2:W5:Y:S01]  /*be70*/  LDG.E.U16 R33, desc[UR60][R154.64] ;  /* 0x0000003c9a217981 */ /* 0x000562000c1e1500 */
[----:B0-----:R-:W-:-:S03]  /*be80*/  IMAD.WIDE R4, R2, 0x2, R158 ;  /* 0x0000000202047825 */ /* 0x001fc600078e029e */
[----:B------:R0:W5:Y:S04]  /*be90*/  LDG.E.U16 R30, desc[UR60][R152.64] ;  /* 0x0000003c981e7981 */ /* 0x000168000c1e1500 */
[----:B------:R0:W5:Y:S04]  /*bea0*/  LDG.E.U16 R29, desc[UR60][R12.64] ;  /* 0x0000003c0c1d7981 */ /* 0x000168000c1e1500 */
[----:B------:R3:W5:Y:S04]  /*beb0*/  LDG.E.U16 R27, desc[UR60][R4.64] ;  /* 0x0000003c041b7981 */ /* 0x000768000c1e1500 */
[----:B------:R-:W5:Y:S04]  /*bec0*/  LDL.64 R74, [R1+0x948] ;  /* 0x00094800014a7983 */ /* 0x000f680000100a00 */
[----:B------:R-:W5:Y:S04]  /*bed0*/  LDL.64 R72, [R1+0x930] ;  /* 0x0009300001487983 */ /* 0x000f680000100a00 */
[----:B------:R-:W5:Y:S04]  /*bee0*/  LDL.64 R76, [R1+0x790] ;  /* 0x00079000014c7983 */ /* 0x000f680000100a00 */
[----:B------:R-:W5:Y:S04]  /*bef0*/  LDL.64 R78, [R1+0x670] ;  /* 0x00067000014e7983 */ /* 0x000f680000100a00 */
[----:B------:R-:W5:Y:S04]  /*bf00*/  LDL.64 R82, [R1+0x748] ;  /* 0x0007480001527983 */ /* 0x000f680000100a00 */
[----:B------:R-:W5:Y:S01]  /*bf10*/  LDL.64 R80, [R1+0x740] ;  /* 0x0007400001507983 */ /* 0x000f620000100a00 */
[----:B------:R-:W-:-:S02]  /*bf20*/  UIADD3.64 UR48, UR4, 0x180, URZ ;  /* 0x0000018004307897 */ /* 0x000fc4000fffe03f */
[----:B------:R-:W-:Y:S01]  /*bf30*/  UIADD3.64 UR50, UR6, 0x1fe, URZ ;  /* 0x000001fe06327897 */ /* 0x000fe2000fffe03f */
[----:B------:R-:W5:Y:S01]  /*bf40*/  LDL.64 R114, [R1+0x4f0] ;  /* 0x0004f00001727983 */ /* 0x000f620000100a00 */
[----:B------:R-:W-:Y:S02]  /*bf50*/  UIADD3.64 UR56, UR4, 0x200, URZ ;  /* 0x0000020004387897 */ /* 0x000fe4000fffe03f */
[----:B------:R-:W-:Y:S01]  /*bf60*/  UIADD3.64 UR58, UR6, 0x200, URZ ;  /* 0x00000200063a7897 */ /* 0x000fe2000fffe03f */
[----:B------:R-:W5:Y:S04]  /*bf70*/  LDL.64 R122, [R1+0x4b0] ;  /* 0x0004b000017a7983 */ /* 0x000f680000100a00 */
        /* <DEDUP_REMOVED lines=14> */
[----:B-1----:R-:W-:-:S03]  /*c060*/  IMAD.WIDE R156, R2, 0x2, R62 ;  /* 0x00000002029c7825 */ /* 0x002fc600078e023e */
[----:B------:R-:W5:Y:S01]  /*c070*/  LDL.64 R62, [R1+0x968] ;  /* 0x00096800013e7983 */ /* 0x000f620000100a00 */
[----:B--2---:R-:W-:-:S03]  /*c080*/  IMAD.WIDE R154, R2, 0x2, R60 ;  /* 0x00000002029a7825 */ /* 0x004fc600078e023c */
[----:B------:R-:W2:Y:S01]  /*c090*/  LDL.64 R60, [R1+0x960] ;  /* 0x00096000013c7983 */ /* 0x000ea20000100a00 */
[----:B0-----:R-:W-:-:S03]  /*c0a0*/  IMAD.WIDE R152, R2, 0x2, R58 ;  /* 0x0000000202987825 */ /* 0x001fc600078e023a */
[----:B------:R-:W2:Y:S01]  /*c0b0*/  LDL.64 R58, [R1+0x958] ;  /* 0x00095800013a7983 */ /* 0x000ea20000100a00 */
[----:B------:R-:W-:-:S03]  /*c0c0*/  IMAD.WIDE R12, R2, 0x2, R56 ;  /* 0x00000002020c7825 */ /* 0x000fc600078e0238 */
[----:B------:R-:W2:Y:S01]  /*c0d0*/  LDL.64 R56, [R1+0x950] ;  /* 0x0009500001387983 */ /* 0x000ea20000100a00 */
[----:B---3--:R-:W-:-:S03]  /*c0e0*/  IMAD.WIDE R4, R2, 0x2, R24 ;  /* 0x0000000202047825 */ /* 0x008fc600078e0218 */
[----:B------:R0:W3:Y:S04]  /*c0f0*/  LDG.E.U16 R25, desc[UR60][R154.64] ;  /* 0x0000003c9a197981 */ /* 0x0000e8000c1e1500 */
[----:B------:R1:W3:Y:S04]  /*c100*/  LDG.E.U16 R48, desc[UR60][R12.64] ;  /* 0x0000003c0c307981 */ /* 0x0002e8000c1e1500 */
[----:B------:R4:W3:Y:S01]  /*c110*/  LDG.E.U16 R26, desc[UR60][R156.64] ;  /* 0x0000003c9c1a7981 */ /* 0x0008e2000c1e1500 */
[----:B0-----:R-:W-:-:S03]  /*c120*/  IMAD.WIDE R154, R2, 0x2, R54 ;  /* 0x00000002029a7825 */ /* 0x001fc600078e0236 */
[----:B------:R-:W3:Y:S01]  /*c130*/  LDL.64 R54, [R1+0x938] ;  /* 0x0009380001367983 */ /* 0x000ee20000100a00 */
[----:B-1----:R-:W-:-:S03]  /*c140*/  IMAD.WIDE R12, R2, 0x2, R52 ;  /* 0x00000002020c7825 */ /* 0x002fc600078e0234 */
[----:B------:R-:W3:Y:S01]  /*c150*/  LDL.64 R52, [R1+0x928] ;  /* 0x0009280001347983 */ /* 0x000ee20000100a00 */
[----:B----4-:R-:W-:-:S03]  /*c160*/  IMAD.WIDE R156, R2, 0x2, R68 ;  /* 0x00000002029c7825 */ /* 0x010fc600078e0244 */
[----:B------:R-:W4:Y:S04]  /*c170*/  LDL.64 R68, [R1+0x940] ;  /* 0x0009400001447983 */ /* 0x000f280000100a00 */
[----:B------:R5:W4:Y:S04]  /*c180*/  LDG.E.U16 R24, desc[UR60][R152.64] ;  /* 0x0000003c98187981 */ /* 0x000b28000c1e1500 */
[----:B------:R0:W4:Y:S04]  /*c190*/  LDG.E.U16 R47, desc[UR60][R4.64] ;  /* 0x0000003c042f7981 */ /* 0x000128000c1e1500 */
[----:B------:R1:W4:Y:S04]  /*c1a0*/  LDG.E.U16 R44, desc[UR60][R156.64] ;  /* 0x0000003c9c2c7981 */ /* 0x000328000c1e1500 */
[----:B------:R1:W4:Y:S04]  /*c1b0*/  LDG.E.U16 R43, desc[UR60][R154.64] ;  /* 0x0000003c9a2b7981 */ /* 0x000328000c1e1500 */
[----:B------:R-:W4:Y:S01]  /*c1c0*/  LDG.E.U16 R39, desc[UR60][R12.64] ;  /* 0x0000003c0c277981 */ /* 0x000f22000c1e1500 */
[----:B-----5:R-:W-:-:S03]  /*c1d0*/  IMAD.WIDE R152, R2, 0x2, R70 ;  /* 0x0000000202987825 */ /* 0x020fc600078e0246 */
[----:B------:R-:W5:Y:S01]  /*c1e0*/  LDL.64 R70, [R1+0x900] ;  /* 0x0009000001467983 */ /* 0x000f620000100a00 */
[----:B0-----:R-:W-:-:S03]  /*c1f0*/  IMAD.WIDE R4, R2, 0x2, R66 ;  /* 0x0000000202047825 */ /* 0x001fc600078e0242 */
[----:B------:R-:W5:Y:S01]  /*c200*/  LDL.64 R66, [R1+0x920] ;  /* 0x0009200001427983 */ /* 0x000f620000100a00 */
[----:B-1----:R-:W-:-:S03]  /*c210*/  IMAD.WIDE R156, R2, 0x2, R64 ;  /* 0x00000002029c7825 */ /* 0x002fc600078e0240 */
[----:B------:R-:W5:Y:S04]  /*c220*/  LDL.64 R64, [R1+0x918] ;  /* 0x0009180001407983 */ /* 0x000f680000100a00 */
[----:B------:R2:W5:Y:S04]  /*c230*/  LDG.E.U16 R40, desc[UR60][R152.64] ;  /* 0x0000003c98287981 */ /* 0x000568000c1e1500 */
[----:B------:R0:W5:Y:S04]  /*c240*/  LDG.E.U16 R36, desc[UR60][R4.64] ;  /* 0x0000003c04247981 */ /* 0x000168000c1e1500 */
[----:B------:R1:W5:Y:S01]  /*c250*/  LDG.E.U16 R35, desc[UR60][R156.64] ;  /* 0x0000003c9c237981 */ /* 0x000362000c1e1500 */
[----:B------:R-:W-:-:S03]  /*c260*/  IMAD.WIDE R154, R2, 0x2, R62 ;  /* 0x00000002029a7825 */ /* 0x000fc600078e023e */
[----:B------:R-:W5:Y:S01]  /*c270*/  LDL.64 R62, [R1+0x910] ;  /* 0x00091000013e7983 */ /* 0x000f620000100a00 */
[----:B--2---:R-:W-:-:S03]  /*c280*/  IMAD.WIDE R152, R2, 0x2, R60 ;  /* 0x0000000202987825 */ /* 0x004fc600078e023c */
[----:B------:R-:W2:Y:S01]  /*c290*/  LDL.64 R60, [R1+0x908] ;  /* 0x00090800013c7983 */ /* 0x000ea20000100a00 */
[----:B------:R-:W-:-:S03]  /*c2a0*/  IMAD.WIDE R12, R2, 0x2, R58 ;  /* 0x00000002020c7825 */ /* 0x000fc600078e023a */
[----:B------:R-:W2:Y:S01]  /*c2b0*/  LDL.64 R58, [R1+0x8f8] ;  /* 0x0008f800013a7983 */ /* 0x000ea20000100a00 */
[----:B0-----:R-:W-:-:S03]  /*c2c0*/  IMAD.WIDE R4, R2, 0x2, R56 ;  /* 0x0000000202047825 */ /* 0x001fc600078e0238 */
[----:B------:R3:W2:Y:S04]  /*c2d0*/  LDG.E.U16 R31, desc[UR60][R152.64] ;  /* 0x0000003c981f7981 */ /* 0x0006a8000c1e1500 */
[----:B------:R0:W2:Y:S04]  /*c2e0*/  LDG.E.U16 R252, desc[UR60][R4.64] ;  /* 0x0000003c04fc7981 */ /* 0x0000a8000c1e1500 */
[----:B------:R-:W2:Y:S01]  /*c2f0*/  LDL.64 R56, [R1+0x8f0] ;  /* 0x0008f00001387983 */ /* 0x000ea20000100a00 */
[----:B-1----:R-:W-:-:S03]  /*c300*/  IMAD.WIDE R156, R2, 0x2, R74 ;  /* 0x00000002029c7825 */ /* 0x002fc600078e024a */
[----:B------:R4:W2:Y:S01]  /*c310*/  LDG.E.U16 R32, desc[UR60][R154.64] ;  /* 0x0000003c9a207981 */ /* 0x0008a2000c1e1500 */
[----:B---3--:R-:W-:-:S03]  /*c320*/  IMAD.WIDE R152, R2, 0x2, R54 ;  /* 0x0000000202987825 */ /* 0x008fc600078e0236 */
[----:B------:R-:W3:Y:S01]  /*c330*/  LDL.64 R54, [R1+0x8e0] ;  /* 0x0008e00001367983 */ /* 0x000ee20000100a00 */
[----:B0-----:R-:W-:-:S03]  /*c340*/  IMAD.WIDE R4, R2, 0x2, R52 ;  /* 0x0000000202047825 */ /* 0x001fc600078e0234 */
[----:B------:R-:W3:Y:S01]  /*c350*/  LDL.64 R52, [R1+0x8d0] ;  /* 0x0008d00001347983 */ /* 0x000ee20000100a00 */
[----:B----4-:R-:W-:-:S03]  /*c360*/  IMAD.WIDE R154, R2, 0x2, R68 ;  /* 0x00000002029a7825 */ /* 0x010fc600078e0244 */
[----:B------:R-:W4:Y:S04]  /*c370*/  LDL.64 R68, [R1+0x8e8] ;  /* 0x0008e80001447983 */ /* 0x000f280000100a00 */
[----:B------:R0:W4:Y:S04]  /*c380*/  LDG.E.U16 R28, desc[UR60][R12.64] ;  /* 0x0000003c0c1c7981 */ /* 0x000128000c1e1500 */
[----:B------:R5:W4:Y:S04]  /*c390*/  LDG.E.U16 R251, desc[UR60][R156.64] ;  /* 0x0000003c9cfb7981 */ /* 0x000b28000c1e1500 */
[----:B------:R1:W4:Y:S01]  /*c3a0*/  LDG.E.U16 R250, desc[UR60][R154.64] ;  /* 0x0000003c9afa7981 */ /* 0x000322000c1e1500 */
[----:B0-----:R-:W-:-:S03]  /*c3b0*/  IMAD.WIDE R12, R2, 0x2, R72 ;  /* 0x00000002020c7825 */ /* 0x001fc600078e0248 */
[----:B------:R-:W4:Y:S04]  /*c3c0*/  LDL.64 R72, [R1+0x8d8] ;  /* 0x0008d80001487983 */ /* 0x000f280000100a00 */
[----:B------:R-:W4:Y:S04]  /*c3d0*/  LDG.E.U16 R249, desc[UR60][R152.64] ;  /* 0x0000003c98f97981 */ /* 0x000f28000c1e1500 */
[----:B------:R-:W4:Y:S01]  /*c3e0*/  LDG.E.U16 R248, desc[UR60][R12.64] ;  /* 0x0000003c0cf87981 */ /* 0x000f22000c1e1500 */
[----:B-----5:R-:W-:-:S03]  /*c3f0*/  IMAD.WIDE R156, R2, 0x2, R66 ;  /* 0x00000002029c7825 */ /* 0x020fc600078e0242 */
[----:B------:R-:W5:Y:S01]  /*c400*/  LDL.64 R66, [R1+0x8c8] ;  /* 0x0008c80001427983 */ /* 0x000f620000100a00 */
[----:B-1----:R-:W-:-:S03]  /*c410*/  IMAD.WIDE R154, R2, 0x2, R64 ;  /* 0x00000002029a7825 */ /* 0x002fc600078e0240 */
[----:B------:R-:W5:Y:S04]  /*c420*/  LDL.64 R64, [R1+0x8c0] ;  /* 0x0008c00001407983 */ /* 0x000f680000100a00 */
[----:B------:R0:W5:Y:S04]  /*c430*/  LDG.E.U16 R247, desc[UR60][R4.64] ;  /* 0x0000003c04f77981 */ /* 0x000168000c1e1500 */
[----:B------:R1:W5:Y:S04]  /*c440*/  LDG.E.U16 R246, desc[UR60][R156.64] ;  /* 0x0000003c9cf67981 */ /* 0x000368000c1e1500 */
[----:B------:R1:W5:Y:S01]  /*c450*/  LDG.E.U16 R245, desc[UR60][R154.64] ;  /* 0x0000003c9af57981 */ /* 0x000362000c1e1500 */
[----:B0-----:R-:W-:-:S03]  /*c460*/  IMAD.WIDE R4, R2, 0x2, R70 ;  /* 0x0000000202047825 */ /* 0x001fc600078e0246 */
[----:B------:R-:W5:Y:S04]  /*c470*/  LDL.64 R70, [R1+0x8a0] ;  /* 0x0008a00001467983 */ /* 0x000f680000100a00 */
[----:B------:R-:W5:Y:S04]  /*c480*/  LDG.E.U16 R242, desc[UR60][R4.64] ;  /* 0x0000003c04f27981 */ /* 0x000f68000c1e1500 */
[----:B------:R-:W5:Y:S01]  /*c490*/  LDL.64 R74, [R1+0x880] ;  /* 0x00088000014a7983 */ /* 0x000f620000100a00 */
[----:B------:R-:W-:-:S03]  /*c4a0*/  IMAD.WIDE R152, R2, 0x2, R62 ;  /* 0x0000000202987825 */ /* 0x000fc600078e023e */
[----:B------:R-:W5:Y:S01]  /*c4b0*/  LDL.64 R62, [R1+0x8b8] ;  /* 0x0008b800013e7983 */ /* 0x000f620000100a00 */
[----:B--2---:R-:W-:-:S03]  /*c4c0*/  IMAD.WIDE R12, R2, 0x2, R60 ;  /* 0x00000002020c7825 */ /* 0x004fc600078e023c */
[----:B------:R-:W2:Y:S01]  /*c4d0*/  LDL.64 R60, [R1+0x8b0] ;  /* 0x0008b000013c7983 */ /* 0x000ea20000100a00 */
[----:B-1----:R-:W-:-:S03]  /*c4e0*/  IMAD.WIDE R156, R2, 0x2, R58 ;  /* 0x00000002029c7825 */ /* 0x002fc600078e023a */
[----:B------:R-:W2:Y:S04]  /*c4f0*/  LDL.64 R58, [R1+0x8a8] ;  /* 0x0008a800013a7983 */ /* 0x000ea80000100a00 */
[----:B------:R3:W2:Y:S04]  /*c500*/  LDG.E.U16 R243, desc[UR60][R12.64] ;  /* 0x0000003c0cf37981 */ /* 0x0006a8000c1e1500 */
[----:B------:R0:W2:Y:S01]  /*c510*/  LDG.E.U16 R241, desc[UR60][R156.64] ;  /* 0x0000003c9cf17981 */ /* 0x0000a2000c1e1500 */
[----:B------:R-:W-:-:S03]  /*c520*/  IMAD.WIDE R154, R2, 0x2, R56 ;  /* 0x00000002029a7825 */ /* 0x000fc600078e0238 */
[----:B------:R-:W2:Y:S04]  /*c530*/  LDL.64 R56, [R1+0x898] ;  /* 0x0008980001387983 */ /* 0x000ea80000100a00 */
        /* <DEDUP_REMOVED lines=9> */
[----:B------:R-:W4:Y:S01]  /*c5d0*/  LDG.E.U16 R238, desc[UR60][R12.64] ;  /* 0x0000003c0cee7981 */ /* 0x000f22000c1e1500 */
[----:B------:R-:W-:-:S03]  /*c5e0*/  IMAD.WIDE R4, R2, 0x2, R72 ;  /* 0x0000000202047825 */ /* 0x000fc600078e0248 */
[----:B------:R-:W4:Y:S04]  /*c5f0*/  LDG.E.U16 R236, desc[UR60][R156.64] ;  /* 0x0000003c9cec7981 */ /* 0x000f28000c1e1500 */
[----:B------:R-:W4:Y:S04]  /*c600*/  LDG.E.U16 R237, desc[UR60][R4.64] ;  /* 0x0000003c04ed7981 */ /* 0x000f28000c1e1500 */
[----:B------:R-:W4:Y:S01]  /*c610*/  LDL.64 R72, [R1+0x860] ;  /* 0x0008600001487983 */ /* 0x000f220000100a00 */
[----:B-----5:R-:W-:-:S03]  /*c620*/  IMAD.WIDE R154, R2, 0x2, R66 ;  /* 0x00000002029a7825 */ /* 0x020fc600078e0242 */
[----:B------:R-:W5:Y:S01]  /*c630*/  LDL.64 R66, [R1+0x870] ;  /* 0x0008700001427983 */ /* 0x000f620000100a00 */
[----:B0-----:R-:W-:-:S03]  /*c640*/  IMAD.WIDE R152, R2, 0x2, R64 ;  /* 0x0000000202987825 */ /* 0x001fc600078e0240 */
[----:B------:R-:W5:Y:S04]  /*c650*/  LDL.64 R64, [R1+0x868] ;  /* 0x0008680001407983 */ /* 0x000f680000100a00 */
[----:B------:R0:W5:Y:S04]  /*c660*/  LDG.E.U16 R235, desc[UR60][R154.64] ;  /* 0x0000003c9aeb7981 */ /* 0x000168000c1e1500 */
[----:B------:R1:W5:Y:S01]  /*c670*/  LDG.E.U16 R234, desc[UR60][R152.64] ;  /* 0x0000003c98ea7981 */ /* 0x000362000c1e1500 */
[----:B0-----:R-:W-:-:S03]  /*c680*/  IMAD.WIDE R154, R2, 0x2, R70 ;  /* 0x00000002029a7825 */ /* 0x001fc600078e0246 */
[----:B------:R-:W5:Y:S04]  /*c690*/  LDL.64 R70, [R1+0x828] ;  /* 0x0008280001467983 */ /* 0x000f680000100a00 */
[----:B------:R-:W5:Y:S01]  /*c6a0*/  LDG.E.U16 R230, desc[UR60][R154.64] ;  /* 0x0000003c9ae67981 */ /* 0x000f62000c1e1500 */
[----:B------:R-:W-:-:S03]  /*c6b0*/  IMAD.WIDE R12, R2, 0x2, R62 ;  /* 0x00000002020c7825 */ /* 0x000fc600078e023e */
[----:B------:R-:W5:Y:S01]  /*c6c0*/  LDL.64 R62, [R1+0x858] ;  /* 0x00085800013e7983 */ /* 0x000f620000100a00 */
[----:B--2---:R-:W-:-:S03]  /*c6d0*/  IMAD.WIDE R4, R2, 0x2, R60 ;  /* 0x0000000202047825 */ /* 0x004fc600078e023c */
[----:B------:R-:W2:Y:S01]  /*c6e0*/  LDL.64 R60, [R1+0x850] ;  /* 0x00085000013c7983 */ /* 0x000ea20000100a00 */
[----:B------:R-:W-:-:S03]  /*c6f0*/  IMAD.WIDE R156, R2, 0x2, R58 ;  /* 0x00000002029c7825 */ /* 0x000fc600078e023a */
[----:B------:R-:W2:Y:S04]  /*c700*/  LDL.64 R58, [R1+0x848] ;  /* 0x00084800013a7983 */ /* 0x000ea80000100a00 */
[----:B------:R3:W2:Y:S04]  /*c710*/  LDG.E.U16 R232, desc[UR60][R4.64] ;  /* 0x0000003c04e87981 */ /* 0x0006a8000c1e1500 */
[----:B------:R4:W2:Y:S01]  /*c720*/  LDG.E.U16 R233, desc[UR60][R12.64] ;  /* 0x0000003c0ce97981 */ /* 0x0008a2000c1e1500 */
[----:B-1----:R-:W-:-:S03]  /*c730*/  IMAD.WIDE R152, R2, 0x2, R56 ;  /* 0x0000000202987825 */ /* 0x002fc600078e0238 */
[----:B------:R-:W2:Y:S04]  /*c740*/  LDL.64 R56, [R1+0x840] ;  /* 0x0008400001387983 */ /* 0x000ea80000100a00 */
[----:B------:R0:W2:Y:S01]  /*c750*/  LDG.E.U16 R231, desc[UR60][R156.64] ;  /* 0x0000003c9ce77981 */ /* 0x0000a2000c1e1500 */
[----:B---3--:R-:W-:-:S03]  /*c760*/  IMAD.WIDE R4, R2, 0x2, R54 ;  /* 0x0000000202047825 */ /* 0x008fc600078e0236 */
[----:B------:R-:W3:Y:S01]  /*c770*/  LDL.64 R54, [R1+0x818] ;  /* 0x0008180001367983 */ /* 0x000ee20000100a00 */
[----:B------:R-:W-:-:S03]  /*c780*/  IMAD.WIDE R154, R2, 0x2, R52 ;  /* 0x00000002029a7825 */ /* 0x000fc600078e0234 */
[----:B------:R-:W3:Y:S01]  /*c790*/  LDL.64 R52, [R1+0x7a8] ;  /* 0x0007a80001347983 */ /* 0x000ee20000100a00 */
[----:B----4-:R-:W-:-:S03]  /*c7a0*/  IMAD.WIDE R12, R2, 0x2, R68 ;  /* 0x00000002020c7825 */ /* 0x010fc600078e0244 */
[----:B------:R5:W4:Y:S01]  /*c7b0*/  LDG.E.U16 R229, desc[UR60][R152.64] ;  /* 0x0000003c98e57981 */ /* 0x000b22000c1e1500 */
[----:B0-----:R-:W-:-:S03]  /*c7c0*/  IMAD.WIDE R156, R2, 0x2, R74 ;  /* 0x00000002029c7825 */ /* 0x001fc600078e024a */
[----:B------:R0:W4:Y:S04]  /*c7d0*/  LDG.E.U16 R228, desc[UR60][R12.64] ;  /* 0x0000003c0ce47981 */ /* 0x000128000c1e1500 */
[----:B------:R-:W4:Y:S04]  /*c7e0*/  LDL.64 R68, [R1+0x820] ;  /* 0x0008200001447983 */ /* 0x000f280000100a00 */
[----:B------:R1:W4:Y:S04]  /*c7f0*/  LDG.E.U16 R227, desc[UR60][R4.64] ;  /* 0x0000003c04e37981 */ /* 0x000328000c1e1500 */
[----:B------:R1:W4:Y:S04]  /*c800*/  LDG.E.U16 R226, desc[UR60][R156.64] ;  /* 0x0000003c9ce27981 */ /* 0x000328000c1e1500 */
[----:B------:R2:W4:Y:S01]  /*c810*/  LDG.E.U16 R225, desc[UR60][R154.64] ;  /* 0x0000003c9ae17981 */ /* 0x000522000c1e1500 */
[----:B-----5:R-:W-:-:S03]  /*c820*/  IMAD.WIDE R152, R2, 0x2, R66 ;  /* 0x0000000202987825 */ /* 0x020fc600078e0242 */
[----:B------:R-:W5:Y:S01]  /*c830*/  LDL.64 R74, [R1+0x718] ;  /* 0x00071800014a7983 */ /* 0x000f620000100a00 */
[----:B0-----:R-:W-:-:S03]  /*c840*/  IMAD.WIDE R12, R2, 0x2, R64 ;  /* 0x00000002020c7825 */ /* 0x001fc600078e0240 */
[----:B------:R-:W5:Y:S04]  /*c850*/  LDL.64 R66, [R1+0x7a0] ;  /* 0x0007a00001427983 */ /* 0x000f680000100a00 */
[----:B------:R-:W5:Y:S01]  /*c860*/  LDL.64 R64, [R1+0x728] ;  /* 0x0007280001407983 */ /* 0x000f620000100a00 */
[----:B-1----:R-:W-:-:S03]  /*c870*/  IMAD.WIDE R4, R2, 0x2, R72 ;  /* 0x0000000202047825 */ /* 0x002fc600078e0248 */
[----:B------:R0:W5:Y:S04]  /*c880*/  LDG.E.U16 R224, desc[UR60][R152.64] ;  /* 0x0000003c98e07981 */ /* 0x000168000c1e1500 */
[----:B------:R-:W5:Y:S04]  /*c890*/  LDL.64 R72, [R1+0x720] ;  /* 0x0007200001487983 */ /* 0x000f680000100a00 */
[----:B------:R1:W5:Y:S04]  /*c8a0*/  LDG.E.U16 R223, desc[UR60][R12.64] ;  /* 0x0000003c0cdf7981 */ /* 0x000368000c1e1500 */
[----:B------:R1:W5:Y:S01]  /*c8b0*/  LDG.E.U16 R222, desc[UR60][R4.64] ;  /* 0x0000003c04de7981 */ /* 0x000362000c1e1500 */
[----:B------:R-:W-:-:S03]  /*c8c0*/  IMAD.WIDE R156, R2, 0x2, R62 ;  /* 0x00000002029c7825 */ /* 0x000fc600078e023e */
[----:B------:R-:W5:Y:S01]  /*c8d0*/  LDL.64 R62, [R1+0x6a8] ;  /* 0x0006a800013e7983 */ /* 0x000f620000100a00 */
[----:B--2---:R-:W-:-:S03]  /*c8e0*/  IMAD.WIDE R154, R2, 0x2, R60 ;  /* 0x00000002029a7825 */ /* 0x004fc600078e023c */
[----:B------:R-:W2:Y:S01]  /*c8f0*/  LDL.64 R60, [R1+0x6a0] ;  /* 0x0006a000013c7983 */ /* 0x000ea20000100a00 */
[----:B0-----:R-:W-:-:S03]  /*c900*/  IMAD.WIDE R152, R2, 0x2, R58 ;  /* 0x0000000202987825 */ /* 0x001fc600078e023a */
[----:B------:R3:W2:Y:S04]  /*c910*/  LDG.E.U16 R220, desc[UR60][R154.64] ;  /* 0x0000003c9adc7981 */ /* 0x0006a8000c1e1500 */
[----:B------:R0:W2:Y:S04]  /*c920*/  LDG.E.U16 R215, desc[UR60][R152.64] ;  /* 0x0000003c98d77981 */ /* 0x0000a8000c1e1500 */
[----:B------:R-:W2:Y:S01]  /*c930*/  LDL.64 R58, [R1+0x810] ;  /* 0x00081000013a7983 */ /* 0x000ea20000100a00 */
[----:B-1----:R-:W-:-:S03]  /*c940*/  IMAD.WIDE R12, R2, 0x2, R56 ;  /* 0x00000002020c7825 */ /* 0x002fc600078e0238 */
[----:B------:R-:W2:Y:S01]  /*c950*/  LDL.64 R56, [R1+0x798] ;  /* 0x0007980001387983 */ /* 0x000ea20000100a00 */
[----:B------:R-:W-:-:S03]  /*c960*/  IMAD.WIDE R4, R2, 0x2, R70 ;  /* 0x0000000202047825 */ /* 0x000fc600078e0246 */
[----:B------:R4:W2:Y:S01]  /*c970*/  LDG.E.U16 R221, desc[UR60][R156.64] ;  /* 0x0000003c9cdd7981 */ /* 0x0008a2000c1e1500 */
[----:B---3--:R-:W-:-:S03]  /*c980*/  IMAD.WIDE R154, R2, 0x2, R54 ;  /* 0x00000002029a7825 */ /* 0x008fc600078e0236 */
[----:B------:R-:W3:Y:S01]  /*c990*/  LDL.64 R54, [R1+0x710] ;  /* 0x0007100001367983 */ /* 0x000ee20000100a00 */
[----:B0-----:R-:W-:-:S03]  /*c9a0*/  IMAD.WIDE R152, R2, 0x2, R52 ;  /* 0x0000000202987825 */ /* 0x001fc600078e0234 */
[----:B------:R-:W3:Y:S04]  /*c9b0*/  LDL.64 R52, [R1+0x698] ;  /* 0x0006980001347983 */ /* 0x000ee80000100a00 */
[----:B------:R5:W3:Y:S04]  /*c9c0*/  LDG.E.U16 R214, desc[UR60][R12.64] ;  /* 0x0000003c0cd67981 */ /* 0x000ae8000c1e1500 */
[----:B------:R0:W3:Y:S01]  /*c9d0*/  LDG.E.U16 R213, desc[UR60][R4.64] ;  /* 0x0000003c04d57981 */ /* 0x0000e2000c1e1500 */
[----:B----4-:R-:W-:-:S03]  /*c9e0*/  IMAD.WIDE R156, R2, 0x2, R68 ;  /* 0x00000002029c7825 */ /* 0x010fc600078e0244 */
[----:B------:R-:W4:Y:S04]  /*c9f0*/  LDL.64 R70, [R1+0x690] ;  /* 0x0006900001467983 */ /* 0x000f280000100a00 */
[----:B------:R-:W4:Y:S04]  /*ca00*/  LDL.64 R68, [R1+0x808] ;  /* 0x0008080001447983 */ /* 0x000f280000100a00 */
[----:B------:R1:W4:Y:S04]  /*ca10*/  LDG.E.U16 R210, desc[UR60][R152.64] ;  /* 0x0000003c98d27981 */ /* 0x000328000c1e1500 */
[----:B------:R-:W4:Y:S04]  /*ca20*/  LDG.E.U16 R212, desc[UR60][R156.64] ;  /* 0x0000003c9cd47981 */ /* 0x000f28000c1e1500 */
[----:B------:R-:W4:Y:S01]  /*ca30*/  LDG.E.U16 R211, desc[UR60][R154.64] ;  /* 0x0000003c9ad37981 */ /* 0x000f22000c1e1500 */
[----:B-----5:R-:W-:-:S03]  /*ca40*/  IMAD.WIDE R12, R2, 0x2, R66 ;  /* 0x00000002020c7825 */ /* 0x020fc600078e0242 */
[----:B------:R-:W5:Y:S01]  /*ca50*/  LDL.64 R66, [R1+0x800] ;  /* 0x0008000001427983 */ /* 0x000f620000100a00 */
[----:B0-----:R-:W-:-:S03]  /*ca60*/  IMAD.WIDE R4, R2, 0x2, R64 ;  /* 0x0000000202047825 */ /* 0x001fc600078e0240 */
[----:B------:R-:W5:Y:S04]  /*ca70*/  LDL.64 R64, [R1+0x7f8] ;  /* 0x0007f80001407983 */ /* 0x000f680000100a00 */
[----:B------:R0:W5:Y:S01]  /*ca80*/  LDG.E.U16 R209, desc[UR60][R12.64] ;  /* 0x0000003c0cd17981 */ /* 0x000162000c1e1500 */
[----:B-1----:R-:W-:-:S03]  /*ca90*/  IMAD.WIDE R152, R2, 0x2, R72 ;  /* 0x0000000202987825 */ /* 0x002fc600078e0248 */
[----:B------:R2:W5:Y:S04]  /*caa0*/  LDG.E.U16 R208, desc[UR60][R4.64] ;  /* 0x0000003c04d07981 */ /* 0x000568000c1e1500 */
[----:B------:R-:W5:Y:S04]  /*cab0*/  LDL.64 R72, [R1+0x788] ;  /* 0x0007880001487983 */ /* 0x000f680000100a00 */
[----:B------:R3:W5:Y:S01]  /*cac0*/  LDG.E.U16 R207, desc[UR60][R152.64] ;  /* 0x0000003c98cf7981 */ /* 0x000762000c1e1500 */
[----:B0-----:R-:W-:-:S03]  /*cad0*/  IMAD.WIDE R12, R2, 0x2, R62 ;  /* 0x00000002020c7825 */ /* 0x001fc600078e023e */
[----:B------:R-:W5:Y:S01]  /*cae0*/  LDL.64 R62, [R1+0x7f0] ;  /* 0x0007f000013e7983 */ /* 0x000f620000100a00 */
[----:B--2---:R-:W-:-:S03]  /*caf0*/  IMAD.WIDE R4, R2, 0x2, R60 ;  /* 0x0000000202047825 */ /* 0x004fc600078e023c */
[----:B------:R-:W2:Y:S04]  /*cb00*/  LDL.64 R60, [R1+0x780] ;  /* 0x00078000013c7983 */ /* 0x000ea80000100a00 */
[----:B------:R0:W2:Y:S04]  /*cb10*/  LDG.E.U16 R206, desc[UR60][R12.64] ;  /* 0x0000003c0cce7981 */ /* 0x0000a8000c1e1500 */
[----:B------:R-:W2:Y:S01]  /*cb20*/  LDG.E.U16 R205, desc[UR60][R4.64] ;  /* 0x0000003c04cd7981 */ /* 0x000ea2000c1e1500 */
[----:B------:R-:W-:-:S03]  /*cb30*/  IMAD.WIDE R156, R2, 0x2, R58 ;  /* 0x00000002029c7825 */ /* 0x000fc600078e023a */
[----:B------:R-:W2:Y:S01]  /*cb40*/  LDL.64 R58, [R1+0x708] ;  /* 0x00070800013a7983 */ /* 0x000ea20000100a00 */
[----:B------:R-:W-:-:S03]  /*cb50*/  IMAD.WIDE R154, R2, 0x2, R56 ;  /* 0x00000002029a7825 */ /* 0x000fc600078e0238 */
[----:B------:R-:W2:Y:S04]  /*cb60*/  LDL.64 R56, [R1+0x700] ;  /* 0x0007000001387983 */ /* 0x000ea80000100a00 */
[----:B------:R1:W2:Y:S01]  /*cb70*/  LDG.E.U16 R204, desc[UR60][R156.64] ;  /* 0x0000003c9ccc7981 */ /* 0x0002a2000c1e1500 */
[----:B---3--:R-:W-:-:S03]  /*cb80*/  IMAD.WIDE R152, R2, 0x2, R54 ;  /* 0x0000000202987825 */ /* 0x008fc600078e0236 */
[----:B------:R-:W3:Y:S01]  /*cb90*/  LDL.64 R54, [R1+0x688] ;  /* 0x0006880001367983 */ /* 0x000ee20000100a00 */
[----:B0-----:R-:W-:-:S03]  /*cba0*/  IMAD.WIDE R12, R2, 0x2, R52 ;  /* 0x00000002020c7825 */ /* 0x001fc600078e0234 */
[----:B------:R-:W3:Y:S01]  /*cbb0*/  LDL.64 R52, [R1+0x680] ;  /* 0x0006800001347983 */ /* 0x000ee20000100a00 */
[----:B-1----:R-:W-:-:S03]  /*cbc0*/  IMAD.WIDE R156, R2, 0x2, R76 ;  /* 0x00000002029c7825 */ /* 0x002fc600078e024c */
[----:B------:R0:W3:Y:S04]  /*cbd0*/  LDG.E.U16 R203, desc[UR60][R154.64] ;  /* 0x0000003c9acb7981 */ /* 0x0000e8000c1e1500 */
[----:B------:R1:W3:Y:S01]  /*cbe0*/  LDG.E.U16 R202, desc[UR60][R156.64] ;  /* 0x0000003c9cca7981 */ /* 0x0002e2000c1e1500 */
[----:B----4-:R-:W-:-:S03]  /*cbf0*/  IMAD.WIDE R4, R2, 0x2, R70 ;  /* 0x0000000202047825 */ /* 0x010fc600078e0246 */
[----:B------:R-:W4:Y:S01]  /*cc00*/  LDG.E.U16 R200, desc[UR60][R152.64] ;  /* 0x0000003c98c87981 */ /* 0x000f22000c1e1500 */
[----:B0-----:R-:W-:-:S03]  /*cc10*/  IMAD.WIDE R154, R2, 0x2, R74 ;  /* 0x00000002029a7825 */ /* 0x001fc600078e024a */
[----:B------:R-:W4:Y:S01]  /*cc20*/  LDL.64 R70, [R1+0x778] ;  /* 0x0007780001467983 */ /* 0x000f220000100a00 */
[----:B-1----:R-:W-:-:S03]  /*cc30*/  IMAD.WIDE R156, R2, 0x2, R68 ;  /* 0x00000002029c7825 */ /* 0x002fc600078e0244 */
[----:B------:R5:W4:Y:S04]  /*cc40*/  LDG.E.U16 R201, desc[UR60][R154.64] ;  /* 0x0000003c9ac97981 */ /* 0x000b28000c1e1500 */
[----:B------:R-:W4:Y:S04]  /*cc50*/  LDL.64 R68, [R1+0x770] ;  /* 0x0007700001447983 */ /* 0x000f280000100a00 */
[----:B------:R-:W4:Y:S04]  /*cc60*/  LDG.E.U16 R199, desc[UR60][R12.64] ;  /* 0x0000003c0cc77981 */ /* 0x000f28000c1e1500 */
[----:B------:R0:W4:Y:S01]  /*cc70*/  LDG.E.U16 R198, desc[UR60][R4.64] ;  /* 0x0000003c04c67981 */ /* 0x000122000c1e1500 */
[----:B-----5:R-:W-:-:S03]  /*cc80*/  IMAD.WIDE R154, R2, 0x2, R66 ;  /* 0x00000002029a7825 */ /* 0x020fc600078e0242 */
[----:B------:R-:W5:Y:S01]  /*cc90*/  LDL.64 R66, [R1+0x6f8] ;  /* 0x0006f80001427983 */ /* 0x000f620000100a00 */
[----:B------:R-:W-:-:S03]  /*cca0*/  IMAD.WIDE R152, R2, 0x2, R64 ;  /* 0x0000000202987825 */ /* 0x000fc600078e0240 */
[----:B------:R-:W5:Y:S04]  /*ccb0*/  LDL.64 R64, [R1+0x6f0] ;  /* 0x0006f00001407983 */ /* 0x000f680000100a00 */
[----:B------:R2:W5:Y:S04]  /*ccc0*/  LDG.E.U16 R197, desc[UR60][R156.64] ;  /* 0x0000003c9cc57981 */ /* 0x000568000c1e1500 */
[----:B------:R-:W5:Y:S01]  /*ccd0*/  LDL.64 R76, [R1+0x7e8] ;  /* 0x0007e800014c7983 */ /* 0x000f620000100a00 */
[----:B0-----:R-:W-:-:S03]  /*cce0*/  IMAD.WIDE R4, R2, 0x2, R72 ;  /* 0x0000000202047825 */ /* 0x001fc600078e0248 */
[----:B------:R-:W5:Y:S04]  /*ccf0*/  LDL.64 R74, [R1+0x7e0] ;  /* 0x0007e000014a7983 */ /* 0x000f680000100a00 */
[----:B------:R-:W5:Y:S04]  /*cd00*/  LDL.64 R72, [R1+0x768] ;  /* 0x0007680001487983 */ /* 0x000f680000100a00 */
[----:B------:R0:W5:Y:S04]  /*cd10*/  LDG.E.U16 R196, desc[UR60][R154.64] ;  /* 0x0000003c9ac47981 */ /* 0x000168000c1e1500 */
[----:B------:R1:W5:Y:S04]  /*cd20*/  LDG.E.U16 R195, desc[UR60][R152.64] ;  /* 0x0000003c98c37981 */ /* 0x000368000c1e1500 */
[----:B------:R-:W5:Y:S01]  /*cd30*/  LDG.E.U16 R193, desc[UR60][R4.64] ;  /* 0x0000003c04c17981 */ /* 0x000f62000c1e1500 */
[----:B------:R-:W-:-:S03]  /*cd40*/  IMAD.WIDE R12, R2, 0x2, R62 ;  /* 0x00000002020c7825 */ /* 0x000fc600078e023e */
[----:B------:R-:W5:Y:S01]  /*cd50*/  LDL.64 R62, [R1+0x678] ;  /* 0x00067800013e7983 */ /* 0x000f620000100a00 */
[----:B--2---:R-:W-:-:S03]  /*cd60*/  IMAD.WIDE R156, R2, 0x2, R60 ;  /* 0x00000002029c7825 */ /* 0x004fc600078e023c */
[----:B------:R-:W2:Y:S04]  /*cd70*/  LDL.64 R60, [R1+0x7d8] ;  /* 0x0007d800013c7983 */ /* 0x000ea80000100a00 */
[----:B------:R3:W2:Y:S04]  /*cd80*/  LDG.E.U16 R194, desc[UR60][R12.64] ;  /* 0x0000003c0cc27981 */ /* 0x0006a8000c1e1500 */
[----:B------:R4:W2:Y:S01]  /*cd90*/  LDG.E.U16 R192, desc[UR60][R156.64] ;  /* 0x0000003c9cc07981 */ /* 0x0008a2000c1e1500 */
[----:B0-----:R-:W-:-:S03]  /*cda0*/  IMAD.WIDE R154, R2, 0x2, R58 ;  /* 0x00000002029a7825 */ /* 0x001fc600078e023a */
[----:B------:R-:W2:Y:S01]  /*cdb0*/  LDL.64 R58, [R1+0x760] ;  /* 0x00076000013a7983 */ /* 0x000ea20000100a00 */
[----:B-1----:R-:W-:-:S03]  /*cdc0*/  IMAD.WIDE R152, R2, 0x2, R56 ;  /* 0x0000000202987825 */ /* 0x002fc600078e0238 */
[----:B------:R-:W2:Y:S04]  /*cdd0*/  LDL.64 R56, [R1+0x6e8] ;  /* 0x0006e80001387983 */ /* 0x000ea80000100a00 */
[----:B------:R0:W2:Y:S01]  /*cde0*/  LDG.E.U16 R191, desc[UR60][R154.64] ;  /* 0x0000003c9abf7981 */ /* 0x0000a2000c1e1500 */
[----:B---3--:R-:W-:-:S03]  /*cdf0*/  IMAD.WIDE R12, R2, 0x2, R54 ;  /* 0x00000002020c7825 */ /* 0x008fc600078e0236 */
[----:B------:R-:W3:Y:S01]  /*ce00*/  LDL.64 R54, [R1+0x6e0] ;  /* 0x0006e00001367983 */ /* 0x000ee20000100a00 */
[----:B------:R-:W-:-:S03]  /*ce10*/  IMAD.WIDE R4, R2, 0x2, R52 ;  /* 0x0000000202047825 */ /* 0x000fc600078e0234 */
[----:B------:R-:W3:Y:S04]  /*ce20*/  LDL.64 R52, [R1+0x668] ;  /* 0x0006680001347983 */ /* 0x000ee80000100a00 */
[----:B------:R5:W3:Y:S04]  /*ce30*/  LDG.E.U16 R190, desc[UR60][R152.64] ;  /* 0x0000003c98be7981 */ /* 0x000ae8000c1e1500 */
[----:B------:R1:W3:Y:S04]  /*ce40*/  LDG.E.U16 R189, desc[UR60][R12.64] ;  /* 0x0000003c0cbd7981 */ /* 0x0002e8000c1e1500 */
[----:B------:R-:W3:Y:S01]  /*ce50*/  LDG.E.U16 R188, desc[UR60][R4.64] ;  /* 0x0000003c04bc7981 */ /* 0x000ee2000c1e1500 */
[----:B----4-:R-:W-:-:S03]  /*ce60*/  IMAD.WIDE R156, R2, 0x2, R70 ;  /* 0x00000002029c7825 */ /* 0x010fc600078e0246 */
[----:B------:R-:W4:Y:S04]  /*ce70*/  LDL.64 R70, [R1+0x660] ;  /* 0x0006600001467983 */ /* 0x000f280000100a00 */
[----:B------:R1:W4:Y:S01]  /*ce80*/  LDG.E.U16 R187, desc[UR60][R156.64] ;  /* 0x0000003c9cbb7981 */ /* 0x000322000c1e1500 */
[----:B0-----:R-:W-:-:S03]  /*ce90*/  IMAD.WIDE R154, R2, 0x2, R68 ;  /* 0x00000002029a7825 */ /* 0x001fc600078e0244 */
[----:B------:R-:W4:Y:S04]  /*cea0*/  LDL.64 R68, [R1+0x7d0] ;  /* 0x0007d00001447983 */ /* 0x000f280000100a00 */
[----:B------:R0:W4:Y:S01]  /*ceb0*/  LDG.E.U16 R186, desc[UR60][R154.64] ;  /* 0x0000003c9aba7981 */ /* 0x000122000c1e1500 */
[----:B-----5:R-:W-:-:S03]  /*cec0*/  IMAD.WIDE R152, R2, 0x2, R66 ;  /* 0x0000000202987825 */ /* 0x020fc600078e0242 */
[----:B------:R-:W5:Y:S01]  /*ced0*/  LDL.64 R66, [R1+0x7c8] ;  /* 0x0007c80001427983 */ /* 0x000f620000100a00 */
[----:B-1----:R-:W-:-:S03]  /*cee0*/  IMAD.WIDE R12, R2, 0x2, R64 ;  /* 0x00000002020c7825 */ /* 0x002fc600078e0240 */
[----:B------:R-:W5:Y:S04]  /*cef0*/  LDG.E.U16 R185, desc[UR60][R152.64] ;  /* 0x0000003c98b97981 */ /* 0x000f68000c1e1500 */
[----:B------:R1:W5:Y:S01]  /*cf00*/  LDG.E.U16 R184, desc[UR60][R12.64] ;  /* 0x0000003c0cb87981 */ /* 0x000362000c1e1500 */
[----:B------:R-:W-:-:S03]  /*cf10*/  IMAD.WIDE R156, R2, 0x2, R76 ;  /* 0x00000002029c7825 */ /* 0x000fc600078e024c */
[----:B------:R-:W5:Y:S01]  /*cf20*/  LDL.64 R64, [R1+0x758] ;  /* 0x0007580001407983 */ /* 0x000f620000100a00 */
[----:B0-----:R-:W-:-:S03]  /*cf30*/  IMAD.WIDE R154, R2, 0x2, R74 ;  /* 0x00000002029a7825 */ /* 0x001fc600078e024a */
[----:B------:R0:W5:Y:S01]  /*cf40*/  LDG.E.U16 R181, desc[UR60][R156.64] ;  /* 0x0000003c9cb57981 */ /* 0x000162000c1e1500 */
[----:B-1----:R-:W-:-:S03]  /*cf50*/  IMAD.WIDE R12, R2, 0x2, R72 ;  /* 0x00000002020c7825 */ /* 0x002fc600078e0248 */
[----:B------:R1:W5:Y:S04]  /*cf60*/  LDG.E.U16 R180, desc[UR60][R154.64] ;  /* 0x0000003c9ab47981 */ /* 0x000368000c1e1500 */
[----:B------:R-:W5:Y:S04]  /*cf70*/  LDG.E.U16 R178, desc[UR60][R12.64] ;  /* 0x0000003c0cb27981 */ /* 0x000f68000c1e1500 */
[----:B------:R-:W5:Y:S04]  /*cf80*/  LDL.64 R76, [R1+0x6c0] ;  /* 0x0006c000014c7983 */ /* 0x000f680000100a00 */
[----:B------:R-:W5:Y:S04]  /*cf90*/  LDL.64 R74, [R1+0x648] ;  /* 0x00064800014a7983 */ /* 0x000f680000100a00 */
[----:B------:R-:W5:Y:S01]  /*cfa0*/  LDL.64 R72, [R1+0x640] ;  /* 0x0006400001487983 */ /* 0x000f620000100a00 */
        /* <DEDUP_REMOVED lines=9> */
[----:B------:R-:W2:Y:S01]  /*d040*/  LDL.64 R56, [R1+0x658] ;  /* 0x0006580001387983 */ /* 0x000ea20000100a00 */
[----:B---3--:R-:W-:-:S03]  /*d050*/  IMAD.WIDE R152, R2, 0x2, R54 ;  /* 0x0000000202987825 */ /* 0x008fc600078e0236 */
[----:B------:R-:W3:Y:S01]  /*d060*/  LDG.E.U16 R177, desc[UR60][R156.64] ;  /* 0x0000003c9cb17981 */ /* 0x000ee2000c1e1500 */
[----:B------:R-:W-:-:S03]  /*d070*/  IMAD.WIDE R12, R2, 0x2, R52 ;  /* 0x00000002020c7825 */ /* 0x000fc600078e0234 */
[----:B------:R-:W3:Y:S04]  /*d080*/  LDL.64 R54, [R1+0x650] ;  /* 0x0006500001367983 */ /* 0x000ee80000100a00 */
[----:B------:R-:W3:Y:S01]  /*d090*/  LDL.64 R52, [R1+0x7c0] ;  /* 0x0007c00001347983 */ /* 0x000ee20000100a00 */
[----:B------:R-:W-:-:S03]  /*d0a0*/  IMAD.WIDE R4, R2, 0x2, R78 ;  /* 0x0000000202047825 */ /* 0x000fc600078e024e */
[----:B------:R-:W3:Y:S04]  /*d0b0*/  LDL.64 R78, [R1+0x6c8] ;  /* 0x0006c800014e7983 */ /* 0x000ee80000100a00 */
[----:B------:R4:W3:Y:S04]  /*d0c0*/  LDG.E.U16 R182, desc[UR60][R4.64] ;  /* 0x0000003c04b67981 */ /* 0x0008e8000c1e1500 */
[----:B------:R5:W3:Y:S04]  /*d0d0*/  LDG.E.U16 R176, desc[UR60][R154.64] ;  /* 0x0000003c9ab07981 */ /* 0x000ae8000c1e1500 */
[----:B------:R0:W3:Y:S01]  /*d0e0*/  LDG.E.U16 R175, desc[UR60][R152.64] ;  /* 0x0000003c98af7981 */ /* 0x0000e2000c1e1500 */
[----:B----4-:R-:W-:-:S03]  /*d0f0*/  IMAD.WIDE R4, R2, 0x2, R70 ;  /* 0x0000000202047825 */ /* 0x010fc600078e0246 */
[----:B------:R1:W4:Y:S01]  /*d100*/  LDG.E.U16 R174, desc[UR60][R12.64] ;  /* 0x0000003c0cae7981 */ /* 0x000322000c1e1500 */
[----:B------:R-:W-:-:S03]  /*d110*/  IMAD.WIDE R156, R2, 0x2, R68 ;  /* 0x00000002029c7825 */ /* 0x000fc600078e0244 */
[----:B------:R2:W4:Y:S04]  /*d120*/  LDG.E.U16 R173, desc[UR60][R4.64] ;  /* 0x0000003c04ad7981 */ /* 0x000528000c1e1500 */
[----:B------:R-:W4:Y:S01]  /*d130*/  LDL.64 R70, [R1+0x838] ;  /* 0x0008380001467983 */ /* 0x000f220000100a00 */
[----:B-----5:R-:W-:-:S03]  /*d140*/  IMAD.WIDE R154, R2, 0x2, R66 ;  /* 0x00000002029a7825 */ /* 0x020fc600078e0242 */
[----:B------:R-:W5:Y:S04]  /*d150*/  LDL.64 R68, [R1+0x830] ;  /* 0x0008300001447983 */ /* 0x000f680000100a00 */
[----:B------:R-:W4:Y:S04]  /*d160*/  LDL.64 R66, [R1+0x7b8] ;  /* 0x0007b80001427983 */ /* 0x000f280000100a00 */
[----:B------:R-:W5:Y:S01]  /*d170*/  LDG.E.U16 R172, desc[UR60][R156.64] ;  /* 0x0000003c9cac7981 */ /* 0x000f62000c1e1500 */
[----:B0-----:R-:W-:-:S03]  /*d180*/  IMAD.WIDE R152, R2, 0x2, R64 ;  /* 0x0000000202987825 */ /* 0x001fc600078e0240 */
[----:B------:R-:W5:Y:S04]  /*d190*/  LDG.E.U16 R171, desc[UR60][R154.64] ;  /* 0x0000003c9aab7981 */ /* 0x000f68000c1e1500 */
[----:B------:R-:W5:Y:S04]  /*d1a0*/  LDL.64 R64, [R1+0x7b0] ;  /* 0x0007b00001407983 */ /* 0x000f680000100a00 */
[----:B------:R0:W5:Y:S01]  /*d1b0*/  LDG.E.U16 R170, desc[UR60][R152.64] ;  /* 0x0000003c98aa7981 */ /* 0x000162000c1e1500 */
[----:B-1----:R-:W-:-:S03]  /*d1c0*/  IMAD.WIDE R12, R2, 0x2, R62 ;  /* 0x00000002020c7825 */ /* 0x002fc600078e023e */
[----:B------:R-:W5:Y:S01]  /*d1d0*/  LDL.64 R62, [R1+0x738] ;  /* 0x00073800013e7983 */ /* 0x000f620000100a00 */
[----:B--2---:R-:W-:-:S03]  /*d1e0*/  IMAD.WIDE R4, R2, 0x2, R60 ;  /* 0x0000000202047825 */ /* 0x004fc600078e023c */
[----:B------:R1:W2:Y:S04]  /*d1f0*/  LDG.E.U16 R169, desc[UR60][R12.64] ;  /* 0x0000003c0ca97981 */ /* 0x0002a8000c1e1500 */
[----:B------:R3:W2:Y:S04]  /*d200*/  LDG.E.U16 R168, desc[UR60][R4.64] ;  /* 0x0000003c04a87981 */ /* 0x0006a8000c1e1500 */
[----:B------:R-:W2:Y:S01]  /*d210*/  LDL.64 R60, [R1+0x730] ;  /* 0x00073000013c7983 */ /* 0x000ea20000100a00 */
[----:B0-----:R-:W-:-:S03]  /*d220*/  IMAD.WIDE R152, R2, 0x2, R58 ;  /* 0x0000000202987825 */ /* 0x001fc600078e023a */
[----:B------:R-:W2:Y:S01]  /*d230*/  LDL.64 R58, [R1+0x6b8] ;  /* 0x0006b800013a7983 */ /* 0x000ea20000100a00 */
[----:B-1----:R-:W-:-:S03]  /*d240*/  IMAD.WIDE R12, R2, 0x2, R56 ;  /* 0x00000002020c7825 */ /* 0x002fc600078e0238 */
[----:B------:R-:W2:Y:S01]  /*d250*/  LDL.64 R56, [R1+0x6b0] ;  /* 0x0006b00001387983 */ /* 0x000ea20000100a00 */
[----:B---3--:R-:W-:-:S03]  /*d260*/  IMAD.WIDE R156, R2, 0x2, R52 ;  /* 0x00000002029c7825 */ /* 0x008fc600078e0234 */
[----:B------:R0:W3:Y:S01]  /*d270*/  LDG.E.U16 R167, desc[UR60][R152.64] ;  /* 0x0000003c98a77981 */ /* 0x0000e2000c1e1500 */
[----:B------:R-:W-:-:S03]  /*d280*/  IMAD.WIDE R4, R2, 0x2, R54 ;  /* 0x0000000202047825 */ /* 0x000fc600078e0236 */
[----:B------:R-:W3:Y:S04]  /*d290*/  LDL.64 R52, [R1+0x630] ;  /* 0x0006300001347983 */ /* 0x000ee80000100a00 */
[----:B------:R-:W3:Y:S01]  /*d2a0*/  LDL.64 R54, [R1+0x638] ;  /* 0x0006380001367983 */ /* 0x000ee20000100a00 */
[----:B------:R-:W-:-:S03]  /*d2b0*/  IMAD.WIDE R154, R2, 0x2, R82 ;  /* 0x00000002029a7825 */ /* 0x000fc600078e0252 */
[----:B------:R1:W3:Y:S01]  /*d2c0*/  LDG.E.U16 R166, desc[UR60][R12.64] ;  /* 0x0000003c0ca67981 */ /* 0x0002e2000c1e1500 */
[----:B0-----:R-:W-:-:S03]  /*d2d0*/  IMAD.WIDE R152, R2, 0x2, R76 ;  /* 0x0000000202987825 */ /* 0x001fc600078e024c */
[----:B------:R0:W3:Y:S04]  /*d2e0*/  LDG.E.U16 R165, desc[UR60][R4.64] ;  /* 0x0000003c04a57981 */ /* 0x0000e8000c1e1500 */
[----:B------:R0:W3:Y:S01]  /*d2f0*/  LDG.E.U16 R164, desc[UR60][R156.64] ;  /* 0x0000003c9ca47981 */ /* 0x0000e2000c1e1500 */
[----:B-1----:R-:W-:-:S03]  /*d300*/  IMAD.WIDE R12, R2, 0x2, R74 ;  /* 0x00000002020c7825 */ /* 0x002fc600078e024a */
[----:B------:R1:W3:Y:S01]  /*d310*/  LDG.E.U16 R163, desc[UR60][R154.64] ;  /* 0x0000003c9aa37981 */ /* 0x0002e2000c1e1500 */
[----:B0-----:R-:W-:-:S03]  /*d320*/  IMAD.WIDE R4, R2, 0x2, R72 ;  /* 0x0000000202047825 */ /* 0x001fc600078e0248 */
[----:B------:R4:W3:Y:S01]  /*d330*/  LDG.E.U16 R160, desc[UR60][R152.64] ;  /* 0x0000003c98a07981 */ /* 0x0008e2000c1e1500 */
[----:B------:R-:W-:-:S03]  /*d340*/  IMAD.WIDE R156, R2, 0x2, R80 ;  /* 0x00000002029c7825 */ /* 0x000fc600078e0250 */
[----:B------:R-:W3:Y:S01]  /*d350*/  LDG.E.U16 R159, desc[UR60][R12.64] ;  /* 0x0000003c0c9f7981 */ /* 0x000ee2000c1e1500 */
[----:B-1----:R-:W-:-:S03]  /*d360*/  IMAD.WIDE R154, R2, 0x2, R78 ;  /* 0x00000002029a7825 */ /* 0x002fc600078e024e */
[----:B------:R0:W3:Y:S01]  /*d370*/  LDG.E.U16 R162, desc[UR60][R156.64] ;  /* 0x0000003c9ca27981 */ /* 0x0000e2000c1e1500 */
[----:B----4-:R-:W-:-:S03]  /*d380*/  IMAD.WIDE R152, R2, 0x2, R66 ;  /* 0x0000000202987825 */ /* 0x010fc600078e0242 */
[----:B------:R5:W4:Y:S04]  /*d390*/  LDG.E.U16 R161, desc[UR60][R154.64] ;  /* 0x0000003c9aa17981 */ /* 0x000b28000c1e1500 */
[----:B------:R1:W4:Y:S01]  /*d3a0*/  LDG.E.U16 R158, desc[UR60][R4.64] ;  /* 0x0000003c049e7981 */ /* 0x000322000c1e1500 */
[----:B0-----:R-:W-:-:S03]  /*d3b0*/  IMAD.WIDE R156, R2, 0x2, R70 ;  /* 0x00000002029c7825 */ /* 0x001fc600078e0246 */
[----:B------:R-:W4:Y:S01]  /*d3c0*/  LDG.E.U16 R11, desc[UR60][R152.64] ;  /* 0x0000003c980b7981 */ /* 0x000f22000c1e1500 */
[----:B-----5:R-:W-:-:S03]  /*d3d0*/  IMAD.WIDE R154, R2, 0x2, R68 ;  /* 0x00000002029a7825 */ /* 0x020fc600078e0244 */
[----:B------:R2:W5:Y:S01]  /*d3e0*/  LDG.E.U16 R23, desc[UR60][R156.64] ;  /* 0x0000003c9c177981 */ /* 0x000562000c1e1500 */
[----:B------:R-:W-:-:S03]  /*d3f0*/  IMAD.WIDE R12, R2, 0x2, R64 ;  /* 0x00000002020c7825 */ /* 0x000fc600078e0240 */
[----:B------:R0:W5:Y:S04]  /*d400*/  LDG.E.U16 R14, desc[UR60][R154.64] ;  /* 0x0000003c9a0e7981 */ /* 0x000168000c1e1500 */
[----:B------:R-:W5:Y:S01]  /*d410*/  LDG.E.U16 R6, desc[UR60][R12.64] ;  /* 0x0000003c0c067981 */ /* 0x000f62000c1e1500 */
[----:B-1----:R-:W-:-:S05]  /*d420*/  IMAD.WIDE R4, R2, 0x2, R62 ;  /* 0x0000000202047825 */ /* 0x002fca00078e023e */
[----:B------:R3:W5:Y:S01]  /*d430*/  LDG.E.U16 R3, desc[UR60][R4.64] ;  /* 0x0000003c04037981 */ /* 0x000762000c1e1500 */
[----:B--2---:R-:W-:-:S04]  /*d440*/  IMAD.WIDE R156, R2, 0x2, R60 ;  /* 0x00000002029c7825 */ /* 0x004fc800078e023c */
[C---:B0-----:R-:W-:Y:S02]  /*d450*/  IMAD.WIDE R154, R2.reuse, 0x2, R58 ;  /* 0x00000002029a7825 */ /* 0x041fe400078e023a */
[----:B------:R-:W2:Y:S02]  /*d460*/  LDG.E.U16 R156, desc[UR60][R156.64] ;  /* 0x0000003c9c9c7981 */ /* 0x000ea4000c1e1500 */
[C---:B------:R-:W-:Y:S02]  /*d470*/  IMAD.WIDE R152, R2.reuse, 0x2, R56 ;  /* 0x0000000202987825 */ /* 0x040fe400078e0238 */
[----:B------:R-:W2:Y:S04]  /*d480*/  LDG.E.U16 R154, desc[UR60][R154.64] ;  /* 0x0000003c9a9a7981 */ /* 0x000ea8000c1e1500 */
[----:B------:R-:W2:Y:S01]  /*d490*/  LDG.E.U16 R152, desc[UR60][R152.64] ;  /* 0x0000003c98987981 */ /* 0x000ea2000c1e1500 */
[----:B---3--:R-:W-:-:S03]  /*d4a0*/  IMAD.WIDE R4, R2, 0x2, R52 ;  /* 0x0000000202047825 */ /* 0x008fc600078e0234 */
[----:B------:R-:W3:Y:S01]  /*d4b0*/  LDL.64 R52, [R1+0x488] ;  /* 0x0004880001347983 */ /* 0x000ee20000100a00 */
[----:B------:R-:W-:-:S03]  /*d4c0*/  IMAD.WIDE R12, R2, 0x2, R54 ;  /* 0x00000002020c7825 */ /* 0x000fc600078e0236 */
[----:B------:R-:W3:Y:S04]  /*d4d0*/  LDG.E.U16 R4, desc[UR60][R4.64] ;  /* 0x0000003c04047981 */ /* 0x000ee8000c1e1500 */
[----:B------:R0:W3:Y:S01]  /*d4e0*/  LDG.E.U16 R12, desc[UR60][R12.64] ;  /* 0x0000003c0c0c7981 */ /* 0x0000e2000c1e1500 */
[----:B------:R-:W-:Y:S06]  /*d4f0*/  BAR.SYNC.DEFER_BLOCKING 0x0 ;  /* 0x0000000000007b1d */ /* 0x000fec0000010000 */
[----:B0-----:R-:W0:Y:S01]  /*d500*/  S2R R13, SR_CgaCtaId ;  /* 0x00000000000d7919 */ /* 0x001e220000008800 */
        /* <DEDUP_REMOVED lines=108> */
[----:B----4-:R-:W-:Y:S04]  /*dbd0*/  STS.U16 [R16+0x11b00], R161 ;  /* 0x011b00a110007388 */ /* 0x010fe80000000400 */
        /* <DEDUP_REMOVED lines=9> */
[----:B-----5:R5:W-:Y:S04]  /*dc70*/  STS.U16 [R15+0x10f80], R23 ;  /* 0x010f80170f007388 */ /* 0x020be80000000400 */
[----:B------:R-:W-:Y:S04]  /*dc80*/  STS.U16 [R15+0x14f80], R14 ;  /* 0x014f800e0f007388 */ /* 0x000fe80000000400 */
[----:B------:R-:W-:Y:S04]  /*dc90*/  STS.U16 [R15+0x11380], R11 ;  /* 0x0113800b0f007388 */ /* 0x000fe80000000400 */
[----:B------:R-:W-:Y:S04]  /*dca0*/  STS.U16 [R15+0x15380], R6 ;  /* 0x015380060f007388 */ /* 0x000fe80000000400 */
[----:B------:R-:W-:Y:S04]  /*dcb0*/  STS.U16 [R15+0x11780], R3 ;  /* 0x011780030f007388 */ /* 0x000fe80000000400 */
[----:B--2---:R-:W-:Y:S04]  /*dcc0*/  STS.U16 [R15+0x15780], R156 ;  /* 0x0157809c0f007388 */ /* 0x004fe80000000400 */
[----:B------:R-:W-:Y:S04]  /*dcd0*/  STS.U16 [R15+0x11b80], R154 ;  /* 0x011b809a0f007388 */ /* 0x000fe80000000400 */
[----:B------:R2:W-:Y:S04]  /*dce0*/  STS.U16 [R15+0x15b80], R152 ;  /* 0x015b80980f007388 */ /* 0x0005e80000000400 */
[----:B---3--:R-:W-:Y:S04]  /*dcf0*/  STS.U16 [R15+0x11f80], R12 ;  /* 0x011f800c0f007388 */ /* 0x008fe80000000400 */
[----:B------:R3:W-:Y:S01]  /*dd00*/  STS.U16 [R15+0x15f80], R4 ;  /* 0x015f80040f007388 */ /* 0x0007e20000000400 */
[----:B------:R0:W-:Y:S06]  /*dd10*/  MEMBAR.ALL.CTA ;  /* 0x0000000000007992 */ /* 0x0001ec0000008000 */
[----:B0-----:R-:W0:Y:S01]  /*dd20*/  FENCE.VIEW.ASYNC.S ;  /* 0x00000000000073c6 */ /* 0x001e220000000000 */
[----:B------:R-:W-:-:S02]  /*dd30*/  MOV R5, 0x400 ;  /* 0x0000040000057802 */ /* 0x000fc40000000f00 */
[----:B-1----:R-:W-:Y:S01]  /*dd40*/  MOV R222, UR11 ;  /* 0x0000000b00de7c02 */ /* 0x002fe20008000f00 */
[----:B----4-:R-:W4:Y:S01]  /*dd50*/  LDL.64 R24, [R1+0x628] ;  /* 0x0006280001187983 */ /* 0x010f220000100a00 */
[----:B------:R-:W-:Y:S02]  /*dd60*/  LEA R5, R13, R5, 0x18 ;  /* 0x000000050d057211 */ /* 0x000fe400078ec0ff */
[----:B------:R-:W-:Y:S01]  /*dd70*/  MOV R221, UR10 ;  /* 0x0000000a00dd7c02 */ /* 0x000fe20008000f00 */
[----:B------:R-:W4:Y:S01]  /*dd80*/  LDL.64 R30, [R1+0x620] ;  /* 0x00062000011e7983 */ /* 0x000f220000100a00 */
[----:B------:R-:W-:Y:S02]  /*dd90*/  SHF.R.U32.HI R5, RZ, 0x4, R5 ;  /* 0x00000004ff057819 */ /* 0x000fe40000011605 */
[----:B------:R-:W-:Y:S01]  /*dda0*/  MOV R220, UR9 ;  /* 0x0000000900dc7c02 */ /* 0x000fe20008000f00 */
[----:B------:R-:W4:Y:S04]  /*ddb0*/  LDL.64 R26, [R1+0x608] ;  /* 0x00060800011a7983 */ /* 0x000f280000100a00 */
[----:B------:R-:W4:Y:S04]  /*ddc0*/  LDL.64 R28, [R1+0x5f8] ;  /* 0x0005f800011c7983 */ /* 0x000f280000100a00 */
[----:B------:R-:W4:Y:S01]  /*ddd0*/  LDL.64 R44, [R1+0x618] ;  /* 0x00061800012c7983 */ /* 0x000f220000100a00 */
[----:B0-----:R-:W-:Y:S01]  /*dde0*/  BAR.SYNC.DEFER_BLOCKING 0x0 ;  /* 0x0000000000007b1d */ /* 0x001fe20000010000 */
[----:B------:R-:W-:-:S04]  /*ddf0*/  SGXT.U32 R5, R5, 0xe ;  /* 0x0000000e0505781a */ /* 0x000fc80000000000 */
[----:B------:R-:W-:Y:S01]  /*de00*/  R2UR UR52, R5 ;  /* 0x00000000053472ca */ /* 0x000fe200000e0000 */
[----:B------:R-:W4:Y:S04]  /*de10*/  LDL.64 R38, [R1+0x610] ;  /* 0x0006100001267983 */ /* 0x000f280000100a00 */
[----:B------:R-:W4:Y:S04]  /*de20*/  LDL.64 R40, [R1+0x5e8] ;  /* 0x0005e80001287983 */ /* 0x000f280000100a00 */
[----:B------:R-:W4:Y:S04]  /*de30*/  LDL.64 R32, [R1+0x5e0] ;  /* 0x0005e00001207983 */ /* 0x000f280000100a00 */
[----:B------:R-:W4:Y:S01]  /*de40*/  LDL.64 R42, [R1+0x600] ;  /* 0x00060000012a7983 */ /* 0x000f220000100a00 */
[----:B------:R-:W-:-:S03]  /*de50*/  WARPGROUP.ARRIVE ;  /* 0x00000000000079c5 */ /* 0x000fc60000000000 */
[----:B------:R-:W4:Y:S04]  /*de60*/  LDL.64 R36, [R1+0x5c0] ;  /* 0x0005c00001247983 */ /* 0x000f280000100a00 */
[----:B------:R-:W4:Y:S01]  /*de70*/  LDL.64 R34, [R1+0x5a8] ;  /* 0x0005a80001227983 */ /* 0x000f220000100a00 */
[----:B------:R-:W-:Y:S03]  /*de80*/  HGMMA.64x64x16.F32.BF16 R184, gdesc[UR52].tnspA, RZ, !UPT, gsb0 ;  /* 0x20e0000034b879f0 */ /* 0x000fe6000c0018ff */
[----:B------:R-:W4:Y:S04]  /*de90*/  LDL.64 R46, [R1+0x540] ;  /* 0x00054000012e7983 */ /* 0x000f280000100a00 */
[----:B------:R-:W4:Y:S04]  /*dea0*/  LDL.64 R50, [R1+0x5c8] ;  /* 0x0005c80001327983 */ /* 0x000f280000100a00 */
[----:B------:R-:W4:Y:S01]  /*deb0*/  LDL.64 R48, [R1+0x580] ;  /* 0x0005800001307983 */ /* 0x000f220000100a00 */
[----:B------:R-:W-:-:S02]  /*dec0*/  WARPGROUP.DEPBAR.LE gsb0, 0x0 ;  /* 0x00008000000079c5 */ /* 0x000fc40000010000 */
[----:B------:R-:W-:-:S06]  /*ded0*/  WARPGROUP.ARRIVE ;  /* 0x00000000000079c5 */ /* 0x000fcc0000000000 */
[----:B------:R-:W-:Y:S03]  /*dee0*/  HGMMA.64x64x16.F32.BF16 R184, gdesc[UR4].tnspA, R184, gsb0 ;  /* 0x20e0000004b879f0 */ /* 0x000fe600080018b8 */
[----:B------:R-:W-:Y:S02]  /*def0*/  WARPGROUP.DEPBAR.LE gsb0, 0x0 ;  /* 0x00008000000079c5 */ /* 0x000fe40000010000 */
        /* <DEDUP_REMOVED lines=10> */
[----:B------:R-:W-:Y:S01]  /*dfa0*/  HGMMA.64x64x16.F32.BF16 R184, gdesc[UR56].tnspA, R184, gsb0 ;  /* 0x20e0000038b879f0 */ /* 0x000fe200080018b8 */
[----:B-----5:R-:W-:Y:S01]  /*dfb0*/  MOV R23, UR8 ;  /* 0x0000000800177c02 */ /* 0x020fe20008000f00 */
[----:B------:R-:W-:Y:S02]  /*dfc0*/  UIADD3.64 UR8, UR4, 0x280, URZ ;  /* 0x0000028004087897 */ /* 0x000fe4000fffe03f */
[----:B------:R-:W-:Y:S01]  /*dfd0*/  UIADD3.64 UR10, UR6, 0x202, URZ ;  /* 0x00000202060a7897 */ /* 0x000fe2000fffe03f */
        /* <DEDUP_REMOVED lines=27> */
[----:B------:R-:W-:Y:S02]  /*e190*/  R2UR UR51, R146 ;  /* 0x00000000923372ca */ /* 0x000fe400000e0000 */
[----:B------:R-:W-:Y:S02]  /*e1a0*/  R2UR UR50, R147 ;  /* 0x00000000933272ca */ /* 0x000fe400000e0000 */
[----:B------:R-:W-:Y:S02]  /*e1b0*/  R2UR UR49, R148 ;  /* 0x00000000943172ca */ /* 0x000fe400000e0000 */
[----:B------:R-:W-:Y:S01]  /*e1c0*/  R2UR UR48, R149 ;  /* 0x00000000953072ca */ /* 0x000fe200000e0000 */
[----:B------:R-:W-:Y:S02]  /*e1d0*/  WARPGROUP.DEPBAR.LE gsb0, 0x0 ;  /* 0x00008000000079c5 */ /* 0x000fe40000010000 */
[----:B------:R-:W-:-:S10]  /*e1e0*/  WARPGROUP.ARRIVE ;  /* 0x00000000000079c5 */ /* 0x000fd40000000000 */
[----:B------:R-:W-:Y:S01]  /*e1f0*/  HGMMA.64x64x16.F32.BF16 R184, gdesc[UR48].tnspA, R184, gsb0 ;  /* 0x20e0000030b879f0 */ /* 0x000fe200080018b8 */
[----:B------:R-:W-:Y:S01]  /*e200*/  UIADD3.64 UR8, UR4, 0x780, URZ ;  /* 0x0000078004087897 */ /* 0x000fe2000fffe03f */
[----:B------:R-:W-:Y:S01]  /*e210*/  UMOV UR52, UR10 ;  /* 0x0000000a00347c82 */ /* 0x000fe20008000000 */
[----:B------:R-:W-:Y:S01]  /*e220*/  UMOV UR53, UR11 ;  /* 0x0000000b00357c82 */ /* 0x000fe20008000000 */
[----:B------:R-:W-:Y:S01]  /*e230*/  UMOV UR10, UR54 ;  /* 0x00000036000a7c82 */ /* 0x000fe20008000000 */
[----:B------:R-:W-:Y:S01]  /*e240*/  UMOV UR11, UR55 ;  /* 0x00000037000b7c82 */ /* 0x000fe20008000000 */
[----:B------:R-:W-:Y:S02]  /*e250*/  WARPGROUP.DEPBAR.LE gsb0, 0x0 ;  /* 0x00008000000079c5 */ /* 0x000fe40000010000 */
[----:B--2---:R-:W-:-:S06]  /*e260*/  WARPGROUP.ARRIVE ;  /* 0x00000000000079c5 */ /* 0x004fcc0000000000 */
[----:B------:R-:W-:Y:S01]  /*e270*/  HGMMA.64x64x16.F32.BF16 R152, gdesc[UR8].tnspA, RZ, !UPT, gsb0 ;  /* 0x20e00000089879f0 */ /* 0x000fe2000c0018ff */
[----:B---3--:R-:W-:Y:S02]  /*e280*/  MOV R4, UR45 ;  /* 0x0000002d00047c02 */ /* 0x008fe40008000f00 */
[----:B------:R-:W-:Y:S01]  /*e290*/  MOV R3, UR44 ;  /* 0x0000002c00037c02 */ /* 0x000fe20008000f00 */
[----:B------:R-:W-:Y:S01]  /*e2a0*/  UIADD3.64 UR44, UR4, 0x800, URZ ;  /* 0x00000800042c7897 */ /* 0x000fe2000fffe03f */
[----:B------:R-:W-:Y:S01]  /*e2b0*/  MOV R6, UR47 ;  /* 0x0000002f00067c02 */ /* 0x000fe20008000f00 */
[----:B------:R-:W-:Y:S01]  /*e2c0*/  UMOV UR47, UR7 ;  /* 0x00000007002f7c82 */ /* 0x000fe20008000000 */
[----:B------:R-:W-:Y:S01]  /*e2d0*/  MOV R5, UR46 ;  /* 0x0000002e00057c02 */ /* 0x000fe20008000f00 */
[----:B------:R-:W-:Y:S01]  /*e2e0*/  UMOV UR46, UR6 ;  /* 0x00000006002e7c82 */ /* 0x000fe20008000000 */
[----:B------:R-:W-:Y:S02]  /*e2f0*/  WARPGROUP.DEPBAR.LE gsb0, 0x0 ;  /* 0x00008000000079c5 */ /* 0x000fe40000010000 */
[----:B------:R-:W-:-:S06]  /*e300*/  WARPGROUP.ARRIVE ;  /* 0x00000000000079c5 */ /* 0x000fcc0000000000 */
[----:B------:R-:W-:Y:S01]  /*e310*/  HGMMA.64x64x16.F32.BF16 R152, gdesc[UR44].tnspA, R152, gsb0 ;  /* 0x20e000002c9879f0 */ /* 0x000fe20008001898 */
[----:B------:R-:W-:Y:S02]  /*e320*/  R2UR UR11, R222 ;  /* 0x00000000de0b72ca */ /* 0x000fe400000e0000 */
[----:B------:R-:W-:Y:S02]  /*e330*/  R2UR UR10, R221 ;  /* 0x00000000dd0a72ca */ /* 0x000fe400000e0000 */
[----:B------:R-:W-:Y:S02]  /*e340*/  MOV R12, UR41 ;  /* 0x00000029000c7c02 */ /* 0x000fe40008000f00 */
[----:B------:R-:W-:Y:S01]  /*e350*/  MOV R11, UR40 ;  /* 0x00000028000b7c02 */ /* 0x000fe20008000f00 */
[----:B------:R-:W-:Y:S01]  /*e360*/  UIADD3.64 UR40, UR4, 0x880, URZ ;  /* 0x0000088004287897 */ /* 0x000fe2000fffe03f */
[----:B------:R-:W-:Y:S02]  /*e370*/  MOV R14, UR43 ;  /* 0x0000002b000e7c02 */ /* 0x000fe40008000f00 */
[----:B------:R-:W-:-:S03]  /*e380*/  MOV R13, UR42 ;  /* 0x0000002a000d7c02 */ /* 0x000fc60008000f00 */
[----:B------:R-:W-:Y:S02]  /*e390*/  UMOV UR43, UR11 ;  /* 0x0000000b002b7c82 */ /* 0x000fe40008000000 */
[----:B------:R-:W-:Y:S01]  /*e3a0*/  UMOV UR42, UR10 ;  /* 0x0000000a002a7c82 */ /* 0x000fe20008000000 */
[----:B------:R-:W-:Y:S02]  /*e3b0*/  WARPGROUP.DEPBAR.LE gsb0, 0x0 ;  /* 0x00008000000079c5 */ /* 0x000fe40000010000 */
[----:B------:R-:W-:-:S06]  /*e3c0*/  WARPGROUP.ARRIVE ;  /* 0x00000000000079c5 */ /* 0x000fcc0000000000 */
[----:B------:R-:W-:Y:S01]  /*e3d0*/  HGMMA.64x64x16.F32.BF16 R152, gdesc[UR40].tnspA, R152, gsb0 ;  /* 0x20e00000289879f0 */ /* 0x000fe20008001898 */
[----:B------:R-:W-:Y:S01]  /*e3e0*/  UIADD3.64 UR44, UR4, 0x900, URZ ;  /* 0x00000900042c7897 */ /* 0x000fe2000fffe03f */
[----:B------:R-:W-:Y:S01]  /*e3f0*/  UMOV UR46, UR14 ;  /* 0x0000000e002e7c82 */ /* 0x000fe20008000000 */
[----:B------:R-:W-:Y:S01]  /*e400*/  UMOV UR47, UR15 ;  /* 0x0000000f002f7c82 */ /* 0x000fe20008000000 */
[----:B------:R-:W-:Y:S02]  /*e410*/  WARPGROUP.DEPBAR.LE gsb0, 0x0 ;  /* 0x00008000000079c5 */ /* 0x000fe40000010000 */
[----:B------:R-:W-:-:S06]  /*e420*/  WARPGROUP.ARRIVE ;  /* 0x00000000000079c5 */ /* 0x000fcc0000000000 */
[----:B------:R-:W-:Y:S01]  /*e430*/  HGMMA.64x64x16.F32.BF16 R152, gdesc[UR44].tnspA, R152, gsb0 ;  /* 0x20e000002c9879f0 */ /* 0x000fe20008001898 */
[----:B------:R-:W-:Y:S02]  /*e440*/  UIADD3.64 UR40, UR4, 0x980, URZ ;  /* 0x0000098004287897 */ /* 0x000fe4000fffe03f */
[----:B------:R-:W-:Y:S01]  /*e450*/  UIADD3.64 UR42, UR6, 0x1fe, URZ ;  /* 0x000001fe062a7897 */ /* 0x000fe2000fffe03f */
[----:B------:R-:W-:Y:S02]  /*e460*/  WARPGROUP.DEPBAR.LE gsb0, 0x0 ;  /* 0x00008000000079c5 */ /* 0x000fe40000010000 */
[----:B------:R-:W-:-:S06]  /*e470*/  WARPGROUP.ARRIVE ;  /* 0x00000000000079c5 */ /* 0x000fcc0000000000 */
[----:B------:R-:W-:Y:S01]  /*e480*/  HGMMA.64x64x16.F32.BF16 R152, gdesc[UR40].tnspA, R152, gsb0 ;  /* 0x20e00000289879f0 */ /* 0x000fe20008001898 */
[----:B------:R-:W-:Y:S02]  /*e490*/  UIADD3.64 UR56, UR4, 0xa00, URZ ;  /* 0x00000a0004387897 */ /* 0x000fe4000fffe03f */
        /* <DEDUP_REMOVED lines=24> */
[----:B----4-:R-:W-:Y:S02]  /*e620*/  IMAD.WIDE R222, R0, 0x2, R24 ;  /* 0x0000000200de7825 */ /* 0x010fe400078e0218 */
[----:B------:R-:W2:Y:S01]  /*e630*/  LDL.64 R24, [R1+0x5a0] ;  /* 0x0005a00001187983 */ /* 0x000ea20000100a00 */
[----:B------:R-:W-:Y:S01]  /*e640*/  R2UR UR9, R220 ;  /* 0x00000000dc0972ca */ /* 0x000fe200000e0000 */
[C---:B------:R-:W-:Y:S02]  /*e650*/  IMAD.WIDE R220, R0.reuse, 0x2, R30 ;  /* 0x0000000200dc7825 */ /* 0x040fe400078e021e */
[----:B------:R-:W3:Y:S02]  /*e660*/  LDL.64 R30, [R1+0x588] ;  /* 0x00058800011e7983 */ /* 0x000ee40000100a00 */
[----:B------:R-:W-:-:S02]  /*e670*/  IMAD.WIDE R224, R0, 0x2, R26 ;  /* 0x0000000200e07825 */ /* 0x000fc400078e021a */
[----:B------:R-:W4:Y:S04]  /*e680*/  LDL.64 R26, [R1+0x560] ;  /* 0x00056000011a7983 */ /* 0x000f280000100a00 */
[----:B------:R0:W5:Y:S01]  /*e690*/  LDG.E.U16 R82, desc[UR60][R220.64] ;  /* 0x0000003cdc527981 */ /* 0x000162000c1e1500 */
[----:B------:R-:W-:Y:S01]  /*e6a0*/  UIADD3.64 UR40, UR4, 0xc80, URZ ;  /* 0x00000c8004287897 */ /* 0x000fe2000fffe03f */
[----:B------:R-:W-:Y:S01]  /*e6b0*/  UMOV UR42, UR30 ;  /* 0x0000001e002a7c82 */ /* 0x000fe20008000000 */
[----:B------:R-:W-:Y:S01]  /*e6c0*/  UMOV UR43, UR31 ;  /* 0x0000001f002b7c82 */ /* 0x000fe20008000000 */
[----:B------:R1:W5:Y:S04]  /*e6d0*/  LDG.E.U16 R113, desc[UR60][R222.64] ;  /* 0x0000003cde717981 */ /* 0x000368000c1e1500 */
[----:B------:R-:W5:Y:S01]  /*e6e0*/  LDG.E.U16 R112, desc[UR60][R224.64] ;  /* 0x0000003ce0707981 */ /* 0x000f62000c1e1500 */
[----:B------:R-:W-:-:S02]  /*e6f0*/  WARPGROUP.DEPBAR.LE gsb0, 0x0 ;  /* 0x00008000000079c5 */ /* 0x000fc40000010000 */
[----:B------:R-:W-:-:S06]  /*e700*/  WARPGROUP.ARRIVE ;  /* 0x00000000000079c5 */ /* 0x000fcc0000000000 */
[----:B------:R-:W-:Y:S01]  /*e710*/  HGMMA.64x64x16.F32.BF16 R152, gdesc[UR44].tnspA, R152, gsb0 ;  /* 0x20e000002c9879f0 */ /* 0x000fe20008001898 */
[C---:B0-----:R-:W-:Y:S02]  /*e720*/  IMAD.WIDE R220, R0.reuse, 0x2, R28 ;  /* 0x0000000200dc7825 */ /* 0x041fe400078e021c */
[----:B------:R-:W3:Y:S01]  /*e730*/  LDL.64 R28, [R1+0x548] ;  /* 0x00054800011c7983 */ /* 0x000ee20000100a00 */
[----:B------:R-:W-:Y:S01]  /*e740*/  UIADD3.64 UR44, UR4, 0xd00, URZ ;  /* 0x00000d00042c7897 */ /* 0x000fe2000fffe03f */
[----:B------:R-:W-:Y:S01]  /*e750*/  UMOV UR46, UR34 ;  /* 0x00000022002e7c82 */ /* 0x000fe20008000000 */
[----:B------:R-:W-:Y:S01]  /*e760*/  UMOV UR47, UR35 ;  /* 0x00000023002f7c82 */ /* 0x000fe20008000000 */
[----:B-1----:R-:W-:Y:S01]  /*e770*/  IMAD.WIDE R222, R0, 0x2, R42 ;  /* 0x0000000200de7825 */ /* 0x002fe200078e022a */
[----:B------:R-:W5:Y:S04]  /*e780*/  LDG.E.U16 R60, desc[UR60][R220.64] ;  /* 0x0000003cdc3c7981 */ /* 0x000f68000c1e1500 */
[----:B------:R-:W5:Y:S04]  /*e790*/  LDG.E.U16 R81, desc[UR60][R222.64] ;  /* 0x0000003cde517981 */ /* 0x000f68000c1e1500 */
[----:B------:R-:W5:Y:S01]  /*e7a0*/  LDL.64 R42, [R1+0x528] ;  /* 0x00052800012a7983 */ /* 0x000f620000100a00 */
[----:B------:R-:W-:-:S02]  /*e7b0*/  WARPGROUP.DEPBAR.LE gsb0, 0x0 ;  /* 0x00008000000079c5 */ /* 0x000fc40000010000 */
[----:B------:R-:W-:-:S06]  /*e7c0*/  WARPGROUP.ARRIVE ;  /* 0x00000000000079c5 */ /* 0x000fcc0000000000 */
[----:B------:R-:W-:Y:S03]  /*e7d0*/  HGMMA.64x64x16.F32.BF16 R152, gdesc[UR40].tnspA, R152, gsb0 ;  /* 0x20e00000289879f0 */ /* 0x000fe60008001898 */
        /* <DEDUP_REMOVED lines=9> */
[----:B------:R-:W-:Y:S02]  /*e870*/  R2UR UR43, R14 ;  /* 0x000000000e2b72ca */ /* 0x000fe400000e0000 */
[----:B------:R-:W-:Y:S01]  /*e880*/  R2UR UR42, R13 ;  /* 0x000000000d2a72ca */ /* 0x000fe200000e0000 */
[----:B------:R-:W-:Y:S01]  /*e890*/  UIADD3.64 UR44, UR4, 0xe00, URZ ;  /* 0x00000e00042c7897 */ /* 0x000fe2000fffe03f */
[----:B------:R-:W-:Y:S01]  /*e8a0*/  R2UR UR41, R12 ;  /* 0x000000000c2972ca */ /* 0x000fe200000e0000 */
[----:B------:R-:W-:-:S05]  /*e8b0*/  IMAD.WIDE R12, R0, 0x2, R44 ;  /* 0x00000002000c7825 */ /* 0x000fca00078e022c */
[----:B------:R0:W5:Y:S03]  /*e8c0*/  LDG.E.U16 R61, desc[UR60][R12.64] ;  /* 0x0000003c0c3d7981 */ /* 0x000166000c1e1500 */
[----:B------:R-:W-:Y:S02]  /*e8d0*/  UMOV UR47, UR43 ;  /* 0x0000002b002f7c82 */ /* 0x000fe40008000000 */
[----:B------:R-:W-:Y:S01]  /*e8e0*/  UMOV UR46, UR42 ;  /* 0x0000002a002e7c82 */ /* 0x000fe20008000000 */
[C---:B0-----:R-:W-:Y:S02]  /*e8f0*/  IMAD.WIDE R12, R0.reuse, 0x2, R40 ;  /* 0x00000002000c7825 */ /* 0x041fe400078e0228 */
[----:B------:R-:W5:Y:S04]  /*e900*/  LDL.64 R40, [R1+0x520] ;  /* 0x0005200001287983 */ /* 0x000f680000100a00 */
[----:B------:R2:W5:Y:S01]  /*e910*/  LDG.E.U16 R111, desc[UR60][R12.64] ;  /* 0x0000003c0c6f7981 */ /* 0x000562000c1e1500 */
[----:B------:R-:W-:-:S03]  /*e920*/  IMAD.WIDE R222, R0, 0x2, R36 ;  /* 0x0000000200de7825 */ /* 0x000fc600078e0224 */
[----:B------:R-:W5:Y:S01]  /*e930*/  LDL.64 R36, [R1+0x500] ;  /* 0x0005000001247983 */ /* 0x000f620000100a00 */
[----:B------:R-:W-:-:S03]  /*e940*/  IMAD.WIDE R220, R0, 0x2, R34 ;  /* 0x0000000200dc7825 */ /* 0x000fc600078e0222 */
[----:B------:R-:W5:Y:S01]  /*e950*/  LDL.64 R34, [R1+0x4e0] ;  /* 0x0004e00001227983 */ /* 0x000f620000100a00 */
[----:B--2---:R-:W-:-:S03]  /*e960*/  IMAD.WIDE R12, R0, 0x2, R24 ;  /* 0x00000002000c7825 */ /* 0x004fc600078e0218 */
[----:B------:R-:W2:Y:S04]  /*e970*/  LDL.64 R24, [R1+0x4e8] ;  /* 0x0004e80001187983 */ /* 0x000ea80000100a00 */
[----:B------:R4:W2:Y:S04]  /*e980*/  LDG.E.U16 R109, desc[UR60][R220.64] ;  /* 0x0000003cdc6d7981 */ /* 0x0008a8000c1e1500 */
[----:B------:R3:W2:Y:S01]  /*e990*/  LDG.E.U16 R78, desc[UR60][R12.64] ;  /* 0x0000003c0c4e7981 */ /* 0x0006a2000c1e1500 */
[----:B------:R-:W-:-:S03]  /*e9a0*/  IMAD.WIDE R224, R0, 0x2, R50 ;  /* 0x0000000200e07825 */ /* 0x000fc600078e0232 */
[----:B------:R-:W2:Y:S01]  /*e9b0*/  LDG.E.U16 R79, desc[UR60][R222.64] ;  /* 0x0000003cde4f7981 */ /* 0x000ea2000c1e1500 */
[----:B------:R-:W-:Y:S02]  /*e9c0*/  WARPGROUP.DEPBAR.LE gsb0, 0x0 ;  /* 0x00008000000079c5 */ /* 0x000fe40000010000 */
[----:B------:R-:W-:Y:S01]  /*e9d0*/  WARPGROUP.ARRIVE ;  /* 0x00000000000079c5 */ /* 0x000fe20000000000 */
[----:B----4-:R-:W-:Y:S01]  /*e9e0*/  IMAD.WIDE R220, R0, 0x2, R26 ;  /* 0x0000000200dc7825 */ /* 0x010fe200078e021a */
[----:B------:R-:W4:Y:S04]  /*e9f0*/  LDG.E.U16 R110, desc[UR60][R224.64] ;  /* 0x0000003ce06e7981 */ /* 0x000f28000c1e1500 */
[----:B------:R-:W-:Y:S01]  /*ea00*/  HGMMA.64x64x16.F32.BF16 R152, gdesc[UR44].tnspA, R152, gsb0 ;  /* 0x20e000002c9879f0 */ /* 0x000fe20008001898 */
[----:B------:R-:W-:Y:S01]  /*ea10*/  R2UR UR46, R5 ;  /* 0x00000000052e72ca */ /* 0x000fe200000e0000 */
[----:B------:R-:W4:Y:S01]  /*ea20*/  LDL.64 R26, [R1+0x4a8] ;  /* 0x0004a800011a7983 */ /* 0x000f220000100a00 */
[----:B------:R-:W-:Y:S01]  /*ea30*/  R2UR UR45, R4 ;  /* 0x00000000042d72ca */ /* 0x000fe200000e0000 */
[----:B------:R-:W-:-:S02]  /*ea40*/  IMAD.WIDE R4, R0, 0x2, R38 ;  /* 0x0000000200047825 */ /* 0x000fc400078e0226 */
[----:B------:R-:W4:Y:S04]  /*ea50*/  LDL.64 R38, [R1+0x568] ;  /* 0x0005680001267983 */ /* 0x000f280000100a00 */
[----:B------:R0:W4:Y:S01]  /*ea60*/  LDG.E.U16 R44, desc[UR60][R4.64] ;  /* 0x0000003c042c7981 */ /* 0x000122000c1e1500 */
[----:B---3--:R-:W-:-:S03]  /*ea70*/  IMAD.WIDE R12, R0, 0x2, R28 ;  /* 0x00000002000c7825 */ /* 0x008fc600078e021c */
[----:B------:R-:W3:Y:S04]  /*ea80*/  LDL.64 R28, [R1+0x4a0] ;  /* 0x0004a000011c7983 */ /* 0x000ee80000100a00 */
[----:B------:R-:W3:Y:S01]  /*ea90*/  LDG.E.U16 R76, desc[UR60][R220.64] ;  /* 0x0000003cdc4c7981 */ /* 0x000ee2000c1e1500 */
[----:B0-----:R-:W-:-:S03]  /*eaa0*/  IMAD.WIDE R4, R0, 0x2, R32 ;  /* 0x0000000200047825 */ /* 0x001fc600078e0220 */
[----:B------:R-:W3:Y:S04]  /*eab0*/  LDL.64 R32, [R1+0x508] ;  /* 0x0005080001207983 */ /* 0x000ee80000100a00 */
[----:B------:R0:W3:Y:S01]  /*eac0*/  LDG.E.U16 R80, desc[UR60][R4.64] ;  /* 0x0000003c04507981 */ /* 0x0000e2000c1e1500 */
[----:B------:R-:W-:-:S03]  /*ead0*/  IMAD.WIDE R224, R0, 0x2, R48 ;  /* 0x0000000200e07825 */ /* 0x000fc600078e0230 */
[----:B------:R-:W3:Y:S04]  /*eae0*/  LDG.E.U16 R106, desc[UR60][R12.64] ;  /* 0x0000003c0c6a7981 */ /* 0x000ee8000c1e1500 */
[----:B------:R-:W3:Y:S01]  /*eaf0*/  LDG.E.U16 R77, desc[UR60][R224.64] ;  /* 0x0000003ce04d7981 */ /* 0x000ee2000c1e1500 */
[----:B0-----:R-:W-:-:S03]  /*eb00*/  IMAD.WIDE R4, R0, 0x2, R30 ;  /* 0x0000000200047825 */ /* 0x001fc600078e021e */
[----:B------:R-:W3:Y:S04]  /*eb10*/  LDL.64 R30, [R1+0x4c8] ;  /* 0x0004c800011e7983 */ /* 0x000ee80000100a00 */
[----:B------:R0:W3:Y:S04]  /*eb20*/  LDG.E.U16 R108, desc[UR60][R4.64] ;  /* 0x0000003c046c7981 */ /* 0x0000e8000c1e1500 */
[----:B------:R-:W3:Y:S04]  /*eb30*/  LDL.64 R50, [R1+0x480] ;  /* 0x0004800001327983 */ /* 0x000ee80000100a00 */
[----:B------:R-:W3:Y:S01]  /*eb40*/  LDL.64 R48, [R1+0x408] ;  /* 0x0004080001307983 */ /* 0x000ee20000100a00 */
[----:B0-----:R-:W-:-:S03]  /*eb50*/  IMAD.WIDE R4, R0, 0x2, R46 ;  /* 0x0000000200047825 */ /* 0x001fc600078e022e */
[----:B------:R-:W3:Y:S04]  /*eb60*/  LDL.64 R46, [R1+0x388] ;  /* 0x00038800012e7983 */ /* 0x000ee80000100a00 */
[----:B------:R2:W3:Y:S01]  /*eb70*/  LDG.E.U16 R75, desc[UR60][R4.64] ;  /* 0x0000003c044b7981 */ /* 0x0004e2000c1e1500 */
[----:B-----5:R-:W-:-:S03]  /*eb80*/  IMAD.WIDE R224, R0, 0x2, R42 ;  /* 0x0000000200e07825 */ /* 0x020fc600078e022a */
[----:B------:R-:W5:Y:S04]  /*eb90*/  LDL.64 R42, [R1+0x368] ;  /* 0x00036800012a7983 */ /* 0x000f680000100a00 */
[----:B------:R0:W5:Y:S01]  /*eba0*/  LDG.E.U16 R105, desc[UR60][R224.64] ;  /* 0x0000003ce0697981 */ /* 0x000162000c1e1500 */
[----:B------:R-:W-:-:S03]  /*ebb0*/  IMAD.WIDE R12, R0, 0x2, R36 ;  /* 0x00000002000c7825 */ /* 0x000fc600078e0224 */
[----:B------:R-:W5:Y:S01]  /*ebc0*/  LDL.64 R36, [R1+0x448] ;  /* 0x0004480001247983 */ /* 0x000f620000100a00 */
[----:B--2---:R-:W-:-:S03]  /*ebd0*/  IMAD.WIDE R4, R0, 0x2, R24 ;  /* 0x0000000200047825 */ /* 0x004fc600078e0218 */
[----:B------:R-:W2:Y:S04]  /*ebe0*/  LDG.E.U16 R73, desc[UR60][R12.64] ;  /* 0x0000003c0c497981 */ /* 0x000ea8000c1e1500 */
[----:B------:R-:W2:Y:S01]  /*ebf0*/  LDL.64 R24, [R1+0x428] ;  /* 0x0004280001187983 */ /* 0x000ea20000100a00 */
[----:B0-----:R-:W-:-:S03]  /*ec00*/  IMAD.WIDE R224, R0, 0x2, R34 ;  /* 0x0000000200e07825 */ /* 0x001fc600078e0222 */
[----:B------:R-:W2:Y:S04]  /*ec10*/  LDL.64 R34, [R1+0x3e8] ;  /* 0x0003e80001227983 */ /* 0x000ea80000100a00 */
[----:B------:R-:W2:Y:S04]  /*ec20*/  LDG.E.U16 R103, desc[UR60][R4.64] ;  /* 0x0000003c04677981 */ /* 0x000ea8000c1e1500 */
[----:B------:R-:W2:Y:S01]  /*ec30*/  LDG.E.U16 R72, desc[UR60][R224.64] ;  /* 0x0000003ce0487981 */ /* 0x000ea2000c1e1500 */
[----:B----4-:R-:W-:-:S03]  /*ec40*/  IMAD.WIDE R222, R0, 0x2, R38 ;  /* 0x0000000200de7825 */ /* 0x010fc600078e0226 */
[----:B------:R-:W4:Y:S04]  /*ec50*/  LDL.64 R38, [R1+0x4c0] ;  /* 0x0004c00001267983 */ /* 0x000f280000100a00 */
[----:B------:R0:W4:Y:S01]  /*ec60*/  LDG.E.U16 R107, desc[UR60][R222.64] ;  /* 0x0000003cde6b7981 */ /* 0x000122000c1e1500 */
[----:B---3--:R-:W-:-:S03]  /*ec70*/  IMAD.WIDE R220, R0, 0x2, R32 ;  /* 0x0000000200dc7825 */ /* 0x008fc600078e0220 */
[----:B------:R-:W3:Y:S01]  /*ec80*/  LDL.64 R32, [R1+0x460] ;  /* 0x0004600001207983 */ /* 0x000ee20000100a00 */
[----:B0-----:R-:W-:-:S03]  /*ec90*/  IMAD.WIDE R222, R0, 0x2, R40 ;  /* 0x0000000200de7825 */ /* 0x001fc600078e0228 */
[----:B------:R-:W3:Y:S04]  /*eca0*/  LDL.64 R40, [R1+0x468] ;  /* 0x0004680001287983 */ /* 0x000ee80000100a00 */
[----:B------:R0:W3:Y:S01]  /*ecb0*/  LDG.E.U16 R74, desc[UR60][R222.64] ;  /* 0x0000003cde4a7981 */ /* 0x0000e2000c1e1500 */
[----:B------:R-:W-:-:S03]  /*ecc0*/  IMAD.WIDE R12, R0, 0x2, R26 ;  /* 0x00000002000c7825 */ /* 0x000fc600078e021a */
[----:B------:R-:W3:Y:S01]  /*ecd0*/  LDL.64 R26, [R1+0x3a8] ;  /* 0x0003a800011a7983 */ /* 0x000ee20000100a00 */
[----:B------:R-:W-:-:S03]  /*ece0*/  IMAD.WIDE R4, R0, 0x2, R28 ;  /* 0x0000000200047825 */ /* 0x000fc600078e021c */
[----:B------:R-:W3:Y:S01]  /*ecf0*/  LDL.64 R28, [R1+0x328] ;  /* 0x00032800011c7983 */ /* 0x000ee20000100a00 */
[----:B0-----:R-:W-:-:S03]  /*ed00*/  IMAD.WIDE R222, R0, 0x2, R30 ;  /* 0x0000000200de7825 */ /* 0x001fc600078e021e */
[----:B------:R-:W3:Y:S01]  /*ed10*/  LDL.64 R30, [R1+0x3c8] ;  /* 0x0003c800011e7983 */ /* 0x000ee20000100a00 */
[----:B------:R-:W-:-:S03]  /*ed20*/  IMAD.WIDE R224, R0, 0x2, R52 ;  /* 0x0000000200e07825 */ /* 0x000fc600078e0234 */
[----:B------:R-:W3:Y:S04]  /*ed30*/  LDG.E.U16 R104, desc[UR60][R220.64] ;  /* 0x0000003cdc687981 */ /* 0x000ee8000c1e1500 */
[----:B------:R-:W3:Y:S04]  /*ed40*/  LDG.E.U16 R101, desc[UR60][R12.64] ;  /* 0x0000003c0c657981 */ /* 0x000ee8000c1e1500 */
[----:B------:R-:W3:Y:S04]  /*ed50*/  LDG.E.U16 R100, desc[UR60][R224.64] ;  /* 0x0000003ce0647981 */ /* 0x000ee8000c1e1500 */
[----:B------:R5:W3:Y:S04]  /*ed60*/  LDG.E.U16 R70, desc[UR60][R4.64] ;  /* 0x0000003c04467981 */ /* 0x000ae8000c1e1500 */
[----:B------:R-:W3:Y:S04]  /*ed70*/  LDG.E.U16 R102, desc[UR60][R222.64] ;  /* 0x0000003cde667981 */ /* 0x000ee8000c1e1500 */
[----:B------:R-:W3:Y:S01]  /*ed80*/  LDL.64 R52, [R1+0x440] ;  /* 0x0004400001347983 */ /* 0x000ee20000100a00 */
[----:B-----5:R-:W-:-:S03]  /*ed90*/  IMAD.WIDE R4, R0, 0x2, R36 ;  /* 0x0000000200047825 */ /* 0x020fc600078e0224 */
[----:B------:R-:W5:Y:S04]  /*eda0*/  LDL.64 R36, [R1+0x2c8] ;  /* 0x0002c80001247983 */ /* 0x000f680000100a00 */
[----:B------:R-:W5:Y:S01]  /*edb0*/  LDG.E.U16 R98, desc[UR60][R4.64] ;  /* 0x0000003c04627981 */ /* 0x000f62000c1e1500 */
[----:B--2---:R-:W-:-:S03]  /*edc0*/  IMAD.WIDE R224, R0, 0x2, R24 ;  /* 0x0000000200e07825 */ /* 0x004fc600078e0218 */
[----:B------:R-:W2:Y:S01]  /*edd0*/  LDL.64 R24, [R1+0x2a8] ;  /* 0x0002a80001187983 */ /* 0x000ea20000100a00 */
[----:B----4-:R-:W-:-:S03]  /*ede0*/  IMAD.WIDE R220, R0, 0x2, R38 ;  /* 0x0000000200dc7825 */ /* 0x010fc600078e0226 */
[----:B------:R-:W4:Y:S04]  /*edf0*/  LDG.E.U16 R97, desc[UR60][R224.64] ;  /* 0x0000003ce0617981 */ /* 0x000f28000c1e1500 */
[----:B------:R-:W2:Y:S04]  /*ee00*/  LDL.64 R38, [R1+0x348] ;  /* 0x0003480001267983 */ /* 0x000ea80000100a00 */
[----:B------:R0:W4:Y:S01]  /*ee10*/  LDG.E.U16 R71, desc[UR60][R220.64] ;  /* 0x0000003cdc477981 */ /* 0x000122000c1e1500 */
[----:B---3--:R-:W-:-:S03]  /*ee20*/  IMAD.WIDE R12, R0, 0x2, R32 ;  /* 0x00000002000c7825 */ /* 0x008fc600078e0220 */
[----:B------:R-:W3:Y:S01]  /*ee30*/  LDL.64 R32, [R1+0x308] ;  /* 0x0003080001207983 */ /* 0x000ee20000100a00 */
[----:B0-----:R-:W-:-:S03]  /*ee40*/  IMAD.WIDE R220, R0, 0x2, R40 ;  /* 0x0000000200dc7825 */ /* 0x001fc600078e0228 */
[----:B------:R-:W4:Y:S04]  /*ee50*/  LDL.64 R40, [R1+0x2e8] ;  /* 0x0002e80001287983 */ /* 0x000f280000100a00 */
[----:B------:R0:W4:Y:S01]  /*ee60*/  LDG.E.U16 R68, desc[UR60][R12.64] ;  /* 0x0000003c0c447981 */ /* 0x000122000c1e1500 */
[----:B------:R-:W-:-:S03]  /*ee70*/  IMAD.WIDE R4, R0, 0x2, R26 ;  /* 0x0000000200047825 */ /* 0x000fc600078e021a */
[----:B------:R1:W4:Y:S04]  /*ee80*/  LDG.E.U16 R99, desc[UR60][R220.64] ;  /* 0x0000003cdc637981 */ /* 0x000328000c1e1500 */
[----:B------:R-:W4:Y:S01]  /*ee90*/  LDL.64 R26, [R1+0x248] ;  /* 0x00024800011a7983 */ /* 0x000f220000100a00 */
[----:B0-----:R-:W-:-:S03]  /*eea0*/  IMAD.WIDE R12, R0, 0x2, R30 ;  /* 0x00000002000c7825 */ /* 0x001fc600078e021e */
[----:B------:R-:W4:Y:S01]  /*eeb0*/  LDL.64 R30, [R1+0x268] ;  /* 0x00026800011e7983 */ /* 0x000f220000100a00 */
[----:B-1----:R-:W-:-:S03]  /*eec0*/  IMAD.WIDE R220, R0, 0x2, R34 ;  /* 0x0000000200dc7825 */ /* 0x002fc600078e0222 */
[----:B------:R-:W4:Y:S04]  /*eed0*/  LDL.64 R34, [R1+0x288] ;  /* 0x0002880001227983 */ /* 0x000f280000100a00 */
[----:B------:R0:W4:Y:S01]  /*eee0*/  LDG.E.U16 R94, desc[UR60][R12.64] ;  /* 0x0000003c0c5e7981 */ /* 0x000122000c1e1500 */
[----:B------:R-:W-:-:S03]  /*eef0*/  IMAD.WIDE R222, R0, 0x2, R50 ;  /* 0x0000000200de7825 */ /* 0x000fc600078e0232 */
[----:B------:R-:W4:Y:S04]  /*ef00*/  LDL.64 R50, [R1+0x420] ;  /* 0x0004200001327983 */ /* 0x000f280000100a00 */
[----:B------:R1:W4:Y:S01]  /*ef10*/  LDG.E.U16 R69, desc[UR60][R222.64] ;  /* 0x0000003cde457981 */ /* 0x000322000c1e1500 */
[----:B0-----:R-:W-:-:S03]  /*ef20*/  IMAD.WIDE R12, R0, 0x2, R28 ;  /* 0x00000002000c7825 */ /* 0x001fc600078e021c */
[----:B------:R-:W4:Y:S04]  /*ef30*/  LDL.64 R28, [R1+0x3e0] ;  /* 0x0003e000011c7983 */ /* 0x000f280000100a00 */
[----:B------:R-:W4:Y:S01]  /*ef40*/  LDG.E.U16 R95, desc[UR60][R220.64] ;  /* 0x0000003cdc5f7981 */ /* 0x000f22000c1e1500 */
[----:B-1----:R-:W-:-:S03]  /*ef50*/  IMAD.WIDE R222, R0, 0x2, R48 ;  /* 0x0000000200de7825 */ /* 0x002fc600078e0230 */
[----:B------:R-:W4:Y:S01]  /*ef60*/  LDG.E.U16 R93, desc[UR60][R4.64] ;  /* 0x0000003c045d7981 */ /* 0x000f22000c1e1500 */
[----:B------:R-:W-:-:S03]  /*ef70*/  IMAD.WIDE R224, R0, 0x2, R46 ;  /* 0x0000000200e07825 */ /* 0x000fc600078e022e */
[----:B------:R0:W4:Y:S04]  /*ef80*/  LDG.E.U16 R96, desc[UR60][R222.64] ;  /* 0x0000003cde607981 */ /* 0x000128000c1e1500 */
[----:B------:R-:W4:Y:S04]  /*ef90*/  LDL.64 R48, [R1+0x400] ;  /* 0x0004000001307983 */ /* 0x000f280000100a00 */
[----:B------:R-:W4:Y:S01]  /*efa0*/  LDG.E.U16 R92, desc[UR60][R224.64] ;  /* 0x0000003ce05c7981 */ /* 0x000f22000c1e1500 */
[----:B0-----:R-:W-:-:S03]  /*efb0*/  IMAD.WIDE R222, R0, 0x2, R42 ;  /* 0x0000000200de7825 */ /* 0x001fc600078e022a */
[----:B------:R-:W4:Y:S04]  /*efc0*/  LDG.E.U16 R89, desc[UR60][R12.64] ;  /* 0x0000003c0c597981 */ /* 0x000f28000c1e1500 */
[----:B------:R5:W4:Y:S04]  /*efd0*/  LDG.E.U16 R91, desc[UR60][R222.64] ;  /* 0x0000003cde5b7981 */ /* 0x000b28000c1e1500 */
[----:B------:R-:W4:Y:S01]  /*efe0*/  LDL.64 R46, [R1+0x320] ;  /* 0x00032000012e7983 */ /* 0x000f220000100a00 */
[----:B------:R-:W-:-:S03]  /*eff0*/  R2UR UR8, R23 ;  /* 0x00000000170872ca */ /* 0x000fc600000e0000 */
[----:B------:R-:W4:Y:S01]  /*f000*/  LDL.64 R42, [R1+0x5f0] ;  /* 0x0005f000012a7983 */ /* 0x000f220000100a00 */
[----:B-----5:R-:W-:-:S03]  /*f010*/  IMAD.WIDE R222, R0, 0x2, R36 ;  /* 0x0000000200de7825 */ /* 0x020fc600078e0224 */
[----:B------:R-:W5:Y:S04]  /*f020*/  LDL.64 R36, [R1+0x360] ;  /* 0x0003600001247983 */ /* 0x000f680000100a00 */
[----:B------:R-:W5:Y:S01]  /*f030*/  LDG.E.U16 R86, desc[UR60][R222.64] ;  /* 0x0000003cde567981 */ /* 0x000f62000c1e1500 */
[----:B--2---:R-:W-:-:S03]  /*f040*/  IMAD.WIDE R220, R0, 0x2, R38 ;  /* 0x0000000200dc7825 */ /* 0x004fc600078e0226 */
        /* <DEDUP_REMOVED lines=9> */
[----:B------:R-:W4:Y:S04]  /*f0e0*/  LDG.E.U16 R87, desc[UR60][R224.64] ;  /* 0x0000003ce0577981 */ /* 0x000f28000c1e1500 */
[----:B------:R-:W4:Y:S01]  /*f0f0*/  LDG.E.U16 R85, desc[UR60][R220.64] ;  /* 0x0000003cdc557981 */ /* 0x000f22000c1e1500 */
[----:B0-----:R-:W-:-:S03]  /*f100*/  IMAD.WIDE R4, R0, 0x2, R30 ;  /* 0x0000000200047825 */ /* 0x001fc600078e021e */
[----:B------:R-:W4:Y:S01]  /*f110*/  LDL.64 R30, [R1+0x5d0] ;  /* 0x0005d000011e7983 */ /* 0x000f220000100a00 */
[----:B------:R-:W-:-:S03]  /*f120*/  IMAD.WIDE R12, R0, 0x2, R34 ;  /* 0x00000002000c7825 */ /* 0x000fc600078e0222 */
[----:B------:R0:W4:Y:S04]  /*f130*/  LDG.E.U16 R83, desc[UR60][R4.64] ;  /* 0x0000003c04537981 */ /* 0x000128000c1e1500 */
[----:B------:R-:W4:Y:S04]  /*f140*/  LDL.64 R34, [R1+0x5d8] ;  /* 0x0005d80001227983 */ /* 0x000f280000100a00 */
[----:B------:R1:W4:Y:S01]  /*f150*/  LDG.E.U16 R84, desc[UR60][R12.64] ;  /* 0x0000003c0c547981 */ /* 0x000322000c1e1500 */
[----:B0-----:R-:W-:-:S03]  /*f160*/  IMAD.WIDE R4, R0, 0x2, R26 ;  /* 0x0000000200047825 */ /* 0x001fc600078e021a */
[----:B------:R-:W4:Y:S01]  /*f170*/  LDL.64 R26, [R1+0x5b8] ;  /* 0x0005b800011a7983 */ /* 0x000f220000100a00 */
[----:B------:R-:W-:-:S03]  /*f180*/  IMAD.WIDE R222, R0, 0x2, R50 ;  /* 0x0000000200de7825 */ /* 0x000fc600078e0232 */
[----:B------:R-:W4:Y:S01]  /*f190*/  LDL.64 R50, [R1+0x598] ;  /* 0x0005980001327983 */ /* 0x000f220000100a00 */
[----:B-1----:R-:W-:-:S03]  /*f1a0*/  IMAD.WIDE R12, R0, 0x2, R28 ;  /* 0x00000002000c7825 */ /* 0x002fc600078e021c */
[----:B------:R-:W4:Y:S01]  /*f1b0*/  LDL.64 R28, [R1+0x5b0] ;  /* 0x0005b000011c7983 */ /* 0x000f220000100a00 */
[----:B------:R-:W-:-:S03]  /*f1c0*/  IMAD.WIDE R224, R0, 0x2, R52 ;  /* 0x0000000200e07825 */ /* 0x000fc600078e0234 */
[----:B------:R-:W4:Y:S01]  /*f1d0*/  LDG.E.U16 R66, desc[UR60][R222.64] ;  /* 0x0000003cde427981 */ /* 0x000f22000c1e1500 */
[----:B------:R-:W-:-:S03]  /*f1e0*/  IMAD.WIDE R220, R0, 0x2, R48 ;  /* 0x0000000200dc7825 */ /* 0x000fc600078e0230 */
[----:B------:R-:W4:Y:S04]  /*f1f0*/  LDG.E.U16 R67, desc[UR60][R224.64] ;  /* 0x0000003ce0437981 */ /* 0x000f28000c1e1500 */
[----:B------:R-:W4:Y:S04]  /*f200*/  LDG.E.U16 R23, desc[UR60][R4.64] ;  /* 0x0000003c04177981 */ /* 0x000f28000c1e1500 */
[----:B------:R-:W4:Y:S04]  /*f210*/  LDG.E.U16 R65, desc[UR60][R220.64] ;  /* 0x0000003cdc417981 */ /* 0x000f28000c1e1500 */
[----:B------:R5:W4:Y:S04]  /*f220*/  LDG.E.U16 R64, desc[UR60][R12.64] ;  /* 0x0000003c0c407981 */ /* 0x000b28000c1e1500 */
[----:B------:R-:W4:Y:S04]  /*f230*/  LDL.64 R48, [R1+0x570] ;  /* 0x0005700001307983 */ /* 0x000f280000100a00 */
[----:B------:R-:W4:Y:S01]  /*f240*/  LDL.64 R52, [R1+0x538] ;  /* 0x0005380001347983 */ /* 0x000f220000100a00 */
[----:B-----5:R-:W-:-:S03]  /*f250*/  IMAD.WIDE R12, R0, 0x2, R36 ;  /* 0x00000002000c7825 */ /* 0x020fc600078e0224 */
[----:B------:R-:W5:Y:S04]  /*f260*/  LDL.64 R36, [R1+0x558] ;  /* 0x0005580001247983 */ /* 0x000f680000100a00 */
[----:B------:R-:W5:Y:S01]  /*f270*/  LDG.E.U16 R252, desc[UR60][R12.64] ;  /* 0x0000003c0cfc7981 */ /* 0x000f62000c1e1500 */
[----:B--2---:R-:W-:-:S03]  /*f280*/  IMAD.WIDE R224, R0, 0x2, R38 ;  /* 0x0000000200e07825 */ /* 0x004fc600078e0226 */
[----:B------:R-:W2:Y:S01]  /*f290*/  LDL.64 R38, [R1+0x590] ;  /* 0x0005900001267983 */ /* 0x000ea20000100a00 */
[----:B------:R-:W-:-:S03]  /*f2a0*/  R2UR UR44, R3 ;  /* 0x00000000032c72ca */ /* 0x000fc600000e0000 */
[----:B------:R-:W5:Y:S01]  /*f2b0*/  LDG.E.U16 R63, desc[UR60][R224.64] ;  /* 0x0000003ce03f7981 */ /* 0x000f62000c1e1500 */
[----:B---3--:R-:W-:-:S03]  /*f2c0*/  IMAD.WIDE R222, R0, 0x2, R32 ;  /* 0x0000000200de7825 */ /* 0x008fc600078e0220 */
[----:B------:R-:W3:Y:S01]  /*f2d0*/  LDL.64 R32, [R1+0x578] ;  /* 0x0005780001207983 */ /* 0x000ee20000100a00 */
[----:B------:R-:W-:-:S03]  /*f2e0*/  IMAD.WIDE R4, R0, 0x2, R24 ;  /* 0x0000000200047825 */ /* 0x000fc600078e0218 */
[----:B------:R-:W5:Y:S01]  /*f2f0*/  LDL.64 R24, [R1+0x550] ;  /* 0x0005500001187983 */ /* 0x000f620000100a00 */
[----:B----4-:R-:W-:-:S03]  /*f300*/  IMAD.WIDE R220, R0, 0x2, R40 ;  /* 0x0000000200dc7825 */ /* 0x010fc600078e0228 */
[----:B------:R-:W4:Y:S04]  /*f310*/  LDG.E.U16 R62, desc[UR60][R222.64] ;  /* 0x0000003cde3e7981 */ /* 0x000f28000c1e1500 */
[----:B------:R0:W4:Y:S04]  /*f320*/  LDG.E.U16 R40, desc[UR60][R220.64] ;  /* 0x0000003cdc287981 */ /* 0x000128000c1e1500 */
[----:B------:R1:W4:Y:S01]  /*f330*/  LDG.E.U16 R250, desc[UR60][R4.64] ;  /* 0x0000003c04fa7981 */ /* 0x000322000c1e1500 */
[----:B0-----:R-:W-:-:S03]  /*f340*/  IMAD.WIDE R220, R0, 0x2, R30 ;  /* 0x0000000200dc7825 */ /* 0x001fc600078e021e */
[----:B------:R-:W4:Y:S01]  /*f350*/  LDL.64 R30, [R1+0x530] ;  /* 0x00053000011e7983 */ /* 0x000f220000100a00 */
[----:B-1----:R-:W-:-:S03]  /*f360*/  IMAD.WIDE R4, R0, 0x2, R46 ;  /* 0x0000000200047825 */ /* 0x002fc600078e022e */
[----:B------:R-:W4:Y:S01]  /*f370*/  LDL.64 R46, [R1+0x518] ;  /* 0x00051800012e7983 */ /* 0x000f220000100a00 */
[----:B------:R-:W-:-:S03]  /*f380*/  IMAD.WIDE R222, R0, 0x2, R34 ;  /* 0x0000000200de7825 */ /* 0x000fc600078e0222 */
[----:B------:R-:W4:Y:S04]  /*f390*/  LDL.64 R34, [R1+0x510] ;  /* 0x0005100001227983 */ /* 0x000f280000100a00 */
[----:B------:R0:W4:Y:S01]  /*f3a0*/  LDG.E.U16 R59, desc[UR60][R222.64] ;  /* 0x0000003cde3b7981 */ /* 0x000122000c1e1500 */
[----:B------:R-:W-:-:S03]  /*f3b0*/  IMAD.WIDE R12, R0, 0x2, R26 ;  /* 0x00000002000c7825 */ /* 0x000fc600078e021a */
[----:B------:R-:W4:Y:S01]  /*f3c0*/  LDL.64 R26, [R1+0x300] ;  /* 0x00030000011a7983 */ /* 0x000f220000100a00 */
[----:B------:R-:W-:-:S03]  /*f3d0*/  IMAD.WIDE R224, R0, 0x2, R42 ;  /* 0x0000000200e07825 */ /* 0x000fc600078e022a */
[----:B------:R-:W4:Y:S01]  /*f3e0*/  LDG.E.U16 R3, desc[UR60][R4.64] ;  /* 0x0000003c04037981 */ /* 0x000f22000c1e1500 */
[----:B0-----:R-:W-:-:S03]  /*f3f0*/  IMAD.WIDE R222, R0, 0x2, R28 ;  /* 0x0000000200de7825 */ /* 0x001fc600078e021c */
[----:B------:R-:W4:Y:S04]  /*f400*/  LDL.64 R28, [R1+0x4f8] ;  /* 0x0004f800011c7983 */ /* 0x000f280000100a00 */
[----:B------:R0:W4:Y:S04]  /*f410*/  LDG.E.U16 R42, desc[UR60][R220.64] ;  /* 0x0000003cdc2a7981 */ /* 0x000128000c1e1500 */
[----:B------:R-:W4:Y:S01]  /*f420*/  LDG.E.U16 R58, desc[UR60][R12.64] ;  /* 0x0000003c0c3a7981 */ /* 0x000f22000c1e1500 */
[----:B------:R-:W-:Y:S01]  /*f430*/  R2UR UR47, R6 ;  /* 0x00000000062f72ca */ /* 0x000fe200000e0000 */
[----:B------:R-:W-:Y:S01]  /*f440*/  UIADD3.64 UR56, UR4, 0xe80, URZ ;  /* 0x00000e8004387897 */ /* 0x000fe2000fffe03f */
[----:B------:R-:W-:-:S02]  /*f450*/  WARPGROUP.DEPBAR.LE gsb0, 0x0 ;  /* 0x00008000000079c5 */ /* 0x000fc40000010000 */
[----:B------:R-:W-:Y:S01]  /*f460*/  UMOV UR58, UR46 ;  /* 0x0000002e003a7c82 */ /* 0x000fe20008000000 */
[C---:B0-----:R-:W-:Y:S01]  /*f470*/  IMAD.WIDE R220, R0.reuse, 0x2, R50 ;  /* 0x0000000200dc7825 */ /* 0x041fe200078e0232 */
[----:B------:R-:W4:Y:S04]  /*f480*/  LDG.E.U16 R43, desc[UR60][R224.64] ;  /* 0x0000003ce02b7981 */ /* 0x000f28000c1e1500 */
[----:B------:R-:W4:Y:S04]  /*f490*/  LDL.64 R50, [R1+0x4d8] ;  /* 0x0004d80001327983 */ /* 0x000f280000100a00 */
[----:B------:R0:W4:Y:S04]  /*f4a0*/  LDG.E.U16 R57, desc[UR60][R220.64] ;  /* 0x0000003cdc397981 */ /* 0x000128000c1e1500 */
[----:B------:R-:W4:Y:S01]  /*f4b0*/  LDG.E.U16 R41, desc[UR60][R222.64] ;  /* 0x0000003cde297981 */ /* 0x000f22000c1e1500 */
[----:B0-----:R-:W-:-:S03]  /*f4c0*/  IMAD.WIDE R220, R0, 0x2, R48 ;  /* 0x0000000200dc7825 */ /* 0x001fc600078e0230 */
[----:B------:R-:W4:Y:S01]  /*f4d0*/  LDL.64 R48, [R1+0x498] ;  /* 0x0004980001307983 */ /* 0x000f220000100a00 */
[----:B--2---:R-:W-:-:S03]  /*f4e0*/  IMAD.WIDE R12, R0, 0x2, R38 ;  /* 0x00000002000c7825 */ /* 0x004fc600078e0226 */
[----:B------:R-:W2:Y:S04]  /*f4f0*/  LDG.E.U16 R38, desc[UR60][R220.64] ;  /* 0x0000003cdc267981 */ /* 0x000ea8000c1e1500 */
[----:B------:R5:W2:Y:S01]  /*f500*/  LDG.E.U16 R39, desc[UR60][R12.64] ;  /* 0x0000003c0c277981 */ /* 0x000aa2000c1e1500 */
[----:B---3--:R-:W-:-:S03]  /*f510*/  IMAD.WIDE R4, R0, 0x2, R32 ;  /* 0x0000000200047825 */ /* 0x008fc600078e0220 */
[----:B------:R-:W3:Y:S04]  /*f520*/  LDL.64 R32, [R1+0x4d0] ;  /* 0x0004d00001207983 */ /* 0x000ee80000100a00 */
[----:B------:R0:W2:Y:S01]  /*f530*/  LDG.E.U16 R56, desc[UR60][R4.64] ;  /* 0x0000003c04387981 */ /* 0x0000a2000c1e1500 */
[----:B-----5:R-:W-:-:S04]  /*f540*/  IMAD.WIDE R12, R0, 0x2, R36 ;  /* 0x00000002000c7825 */ /* 0x020fc800078e0224 */
[C---:B------:R-:W-:Y:S01]  /*f550*/  IMAD.WIDE R220, R0.reuse, 0x2, R52 ;  /* 0x0000000200dc7825 */ /* 0x040fe200078e0234 */
[----:B------:R4:W5:Y:S03]  /*f560*/  LDG.E.U16 R55, desc[UR60][R12.64] ;  /* 0x0000003c0c377981 */ /* 0x000966000c1e1500 */
[C---:B0-----:R-:W-:Y:S01]  /*f570*/  IMAD.WIDE R4, R0.reuse, 0x2, R24 ;  /* 0x0000000200047825 */ /* 0x041fe200078e0218 */
[----:B------:R0:W5:Y:S04]  /*f580*/  LDG.E.U16 R54, desc[UR60][R220.64] ;  /* 0x0000003cdc367981 */ /* 0x000168000c1e1500 */
[----:B------:R-:W2:Y:S01]  /*f590*/  LDL.64 R24, [R1+0x4b8] ;  /* 0x0004b80001187983 */ /* 0x000ea20000100a00 */
[----:B----4-:R-:W-:-:S03]  /*f5a0*/  IMAD.WIDE R12, R0, 0x2, R30 ;  /* 0x00000002000c7825 */ /* 0x010fc600078e021e */
[----:B------:R1:W4:Y:S04]  /*f5b0*/  LDG.E.U16 R37, desc[UR60][R4.64] ;  /* 0x0000003c04257981 */ /* 0x000328000c1e1500 */
[----:B------:R-:W5:Y:S01]  /*f5c0*/  LDL.64 R30, [R1+0x478] ;  /* 0x00047800011e7983 */ /* 0x000f620000100a00 */
[----:B0-----:R-:W-:-:S03]  /*f5d0*/  IMAD.WIDE R220, R0, 0x2, R46 ;  /* 0x0000000200dc7825 */ /* 0x001fc600078e022e */
[----:B------:R-:W4:Y:S04]  /*f5e0*/  LDL.64 R46, [R1+0x450] ;  /* 0x00045000012e7983 */ /* 0x000f280000100a00 */
[----:B------:R0:W4:Y:S01]  /*f5f0*/  LDG.E.U16 R53, desc[UR60][R220.64] ;  /* 0x0000003cdc357981 */ /* 0x000122000c1e1500 */
[----:B-1----:R-:W-:-:S03]  /*f600*/  IMAD.WIDE R4, R0, 0x2, R26 ;  /* 0x0000000200047825 */ /* 0x002fc600078e021a */
[----:B------:R-:W4:Y:S04]  /*f610*/  LDG.E.U16 R36, desc[UR60][R12.64] ;  /* 0x0000003c0c247981 */ /* 0x000f28000c1e1500 */
[----:B------:R-:W4:Y:S04]  /*f620*/  LDL.64 R26, [R1+0x470] ;  /* 0x00047000011a7983 */ /* 0x000f280000100a00 */
[----:B------:R1:W4:Y:S01]  /*f630*/  LDG.E.U16 R6, desc[UR60][R4.64] ;  /* 0x0000003c04067981 */ /* 0x000322000c1e1500 */
[----:B0-----:R-:W-:-:S03]  /*f640*/  IMAD.WIDE R220, R0, 0x2, R114 ;  /* 0x0000000200dc7825 */ /* 0x001fc600078e0272 */
[----:B------:R-:W4:Y:S01]  /*f650*/  LDL.64 R114, [R1+0x418] ;  /* 0x0004180001727983 */ /* 0x000f220000100a00 */
[----:B-1----:R-:W-:-:S03]  /*f660*/  IMAD.WIDE R4, R0, 0x2, R28 ;  /* 0x0000000200047825 */ /* 0x002fc600078e021c */
[----:B------:R-:W4:Y:S01]  /*f670*/  LDL.64 R28, [R1+0x438] ;  /* 0x00043800011c7983 */ /* 0x000f220000100a00 */
[----:B------:R-:W-:-:S03]  /*f680*/  IMAD.WIDE R12, R0, 0x2, R34 ;  /* 0x00000002000c7825 */ /* 0x000fc600078e0222 */
[----:B------:R-:W4:Y:S04]  /*f690*/  LDG.E.U16 R52, desc[UR60][R4.64] ;  /* 0x0000003c04347981 */ /* 0x000f28000c1e1500 */
[----:B------:R0:W4:Y:S04]  /*f6a0*/  LDG.E.U16 R35, desc[UR60][R12.64] ;  /* 0x0000003c0c237981 */ /* 0x000128000c1e1500 */
[----:B------:R-:W4:Y:S01]  /*f6b0*/  LDG.E.U16 R34, desc[UR60][R220.64] ;  /* 0x0000003cdc227981 */ /* 0x000f22000c1e1500 */
[----:B0-----:R-:W-:-:S05]  /*f6c0*/  IMAD.WIDE R12, R0, 0x2, R50 ;  /* 0x00000002000c7825 */ /* 0x001fca00078e0232 */
[----:B------:R0:W4:Y:S02]  /*f6d0*/  LDG.E.U16 R51, desc[UR60][R12.64] ;  /* 0x0000003c0c337981 */ /* 0x000124000c1e1500 */
[C---:B0-----:R-:W-:Y:S02]  /*f6e0*/  IMAD.WIDE R12, R0.reuse, 0x2, R122 ;  /* 0x00000002000c7825 */ /* 0x041fe400078e027a */
[----:B------:R-:W4:Y:S02]  /*f6f0*/  LDL.64 R122, [R1+0x3d0] ;  /* 0x0003d000017a7983 */ /* 0x000f240000100a00 */
[C---:B---3--:R-:W-:Y:S02]  /*f700*/  IMAD.WIDE R4, R0.reuse, 0x2, R32 ;  /* 0x0000000200047825 */ /* 0x048fe400078e0220 */
[----:B------:R-:W3:Y:S04]  /*f710*/  LDG.E.U16 R32, desc[UR60][R12.64] ;  /* 0x0000003c0c207981 */ /* 0x000ee8000c1e1500 */
[----:B------:R0:W3:Y:S01]  /*f720*/  LDG.E.U16 R33, desc[UR60][R4.64] ;  /* 0x0000003c04217981 */ /* 0x0000e2000c1e1500 */
[----:B--2---:R-:W-:-:S03]  /*f730*/  IMAD.WIDE R220, R0, 0x2, R24 ;  /* 0x0000000200dc7825 */ /* 0x004fc600078e0218 */
[----:B------:R-:W2:Y:S01]  /*f740*/  LDL.64 R24, [R1+0x410] ;  /* 0x0004100001187983 */ /* 0x000ea20000100a00 */
[----:B0-----:R-:W-:-:S03]  /*f750*/  IMAD.WIDE R4, R0, 0x2, R48 ;  /* 0x0000000200047825 */ /* 0x001fc600078e0230 */
[----:B------:R0:W3:Y:S01]  /*f760*/  LDG.E.U16 R50, desc[UR60][R220.64] ;  /* 0x0000003cdc327981 */ /* 0x0000e2000c1e1500 */
[----:B-----5:R-:W-:-:S03]  /*f770*/  IMAD.WIDE R12, R0, 0x2, R30 ;  /* 0x00000002000c7825 */ /* 0x020fc600078e021e */
[----:B------:R4:W5:Y:S04]  /*f780*/  LDG.E.U16 R49, desc[UR60][R4.64] ;  /* 0x0000003c04317981 */ /* 0x000968000c1e1500 */
[----:B------:R1:W5:Y:S01]  /*f790*/  LDG.E.U16 R48, desc[UR60][R12.64] ;  /* 0x0000003c0c307981 */ /* 0x000362000c1e1500 */
[----:B0-----:R-:W-:-:S03]  /*f7a0*/  IMAD.WIDE R220, R0, 0x2, R120 ;  /* 0x0000000200dc7825 */ /* 0x001fc600078e0278 */
[----:B------:R-:W3:Y:S04]  /*f7b0*/  LDL.64 R120, [R1+0x3b8] ;  /* 0x0003b80001787983 */ /* 0x000ee80000100a00 */
[----:B------:R0:W5:Y:S01]  /*f7c0*/  LDG.E.U16 R31, desc[UR60][R220.64] ;  /* 0x0000003cdc1f7981 */ /* 0x000162000c1e1500 */
[----:B----4-:R-:W-:-:S03]  /*f7d0*/  IMAD.WIDE R4, R0, 0x2, R26 ;  /* 0x0000000200047825 */ /* 0x010fc600078e021a */
[----:B------:R-:W4:Y:S01]  /*f7e0*/  LDL.64 R26, [R1+0x3b0] ;  /* 0x0003b000011a7983 */ /* 0x000f220000100a00 */
[----:B-1----:R-:W-:-:S03]  /*f7f0*/  IMAD.WIDE R12, R0, 0x2, R46 ;  /* 0x00000002000c7825 */ /* 0x002fc600078e022e */
[----:B------:R1:W5:Y:S01]  /*f800*/  LDG.E.U16 R30, desc[UR60][R4.64] ;  /* 0x0000003c041e7981 */ /* 0x000362000c1e1500 */
[----:B0-----:R-:W-:-:S03]  /*f810*/  IMAD.WIDE R220, R0, 0x2, R118 ;  /* 0x0000000200dc7825 */ /* 0x001fc600078e0276 */
[----:B------:R-:W5:Y:S04]  /*f820*/  LDL.64 R118, [R1+0x2c0] ;  /* 0x0002c00001767983 */ /* 0x000f680000100a00 */
[----:B------:R0:W5:Y:S01]  /*f830*/  LDG.E.U16 R47, desc[UR60][R220.64] ;  /* 0x0000003cdc2f7981 */ /* 0x000162000c1e1500 */
[----:B-1----:R-:W-:-:S03]  /*f840*/  IMAD.WIDE R4, R0, 0x2, R28 ;  /* 0x0000000200047825 */ /* 0x002fc600078e021c */
[----:B------:R1:W5:Y:S04]  /*f850*/  LDG.E.U16 R29, desc[UR60][R12.64] ;  /* 0x0000003c0c1d7981 */ /* 0x000368000c1e1500 */
[----:B------:R-:W5:Y:S01]  /*f860*/  LDG.E.U16 R46, desc[UR60][R4.64] ;  /* 0x0000003c042e7981 */ /* 0x000f62000c1e1500 */
[----:B0-----:R-:W-:-:S03]  /*f870*/  IMAD.WIDE R220, R0, 0x2, R116 ;  /* 0x0000000200dc7825 */ /* 0x001fc600078e0274 */
[----:B------:R-:W5:Y:S01]  /*f880*/  LDL.64 R116, [R1+0x280] ;  /* 0x0002800001747983 */ /* 0x000f620000100a00 */
[----:B-1----:R-:W-:-:S03]  /*f890*/  IMAD.WIDE R12, R0, 0x2, R114 ;  /* 0x00000002000c7825 */ /* 0x002fc600078e0272 */
[----:B------:R-:W5:Y:S04]  /*f8a0*/  LDL.64 R114, [R1+0x260] ;  /* 0x0002600001727983 */ /* 0x000f680000100a00 */
[----:B------:R0:W5:Y:S04]  /*f8b0*/  LDG.E.U16 R28, desc[UR60][R220.64] ;  /* 0x0000003cdc1c7981 */ /* 0x000168000c1e1500 */
[----:B------:R1:W5:Y:S01]  /*f8c0*/  LDG.E.U16 R45, desc[UR60][R12.64] ;  /* 0x0000003c0c2d7981 */ /* 0x000362000c1e1500 */
[----:B0-----:R-:W-:-:S03]  /*f8d0*/  IMAD.WIDE R220, R0, 0x2, R128 ;  /* 0x0000000200dc7825 */ /* 0x001fc600078e0280 */
[----:B------:R-:W5:Y:S01]  /*f8e0*/  LDL.64 R128, [R1+0x398] ;  /* 0x0003980001807983 */ /* 0x000f620000100a00 */
[----:B-1----:R-:W-:-:S03]  /*f8f0*/  IMAD.WIDE R12, R0, 0x2, R126 ;  /* 0x00000002000c7825 */ /* 0x002fc600078e027e */
[----:B------:R0:W5:Y:S04]  /*f900*/  LDG.E.U16 R251, desc[UR60][R220.64] ;  /* 0x0000003cdcfb7981 */ /* 0x000168000c1e1500 */
[----:B------:R-:W5:Y:S01]  /*f910*/  LDL.64 R126, [R1+0x378] ;  /* 0x00037800017e7983 */ /* 0x000f620000100a00 */
[----:B0-----:R-:W-:-:S03]  /*f920*/  IMAD.WIDE R220, R0, 0x2, R122 ;  /* 0x0000000200dc7825 */ /* 0x001fc600078e027a */
[----:B------:R-:W5:Y:S01]  /*f930*/  LDL.64 R122, [R1+0x338] ;  /* 0x00033800017a7983 */ /* 0x000f620000100a00 */
[----:B--2---:R-:W-:-:S03]  /*f940*/  IMAD.WIDE R4, R0, 0x2, R24 ;  /* 0x0000000200047825 */ /* 0x004fc600078e0218 */
[----:B------:R-:W2:Y:S04]  /*f950*/  LDG.E.U16 R25, desc[UR60][R12.64] ;  /* 0x0000003c0c197981 */ /* 0x000ea8000c1e1500 */
[----:B------:R0:W2:Y:S02]  /*f960*/  LDG.E.U16 R24, desc[UR60][R4.64] ;  /* 0x0000003c04187981 */ /* 0x0000a4000c1e1500 */
[C---:B0-----:R-:W-:Y:S02]  /*f970*/  IMAD.WIDE R4, R0.reuse, 0x2, R124 ;  /* 0x0000000200047825 */ /* 0x041fe400078e027c */
[----:B------:R-:W2:Y:S02]  /*f980*/  LDL.64 R124, [R1+0x358] ;  /* 0x00035800017c7983 */ /* 0x000ea40000100a00 */
[----:B---3--:R-:W-:-:S02]  /*f990*/  IMAD.WIDE R12, R0, 0x2, R120 ;  /* 0x00000002000c7825 */ /* 0x008fc400078e0278 */
[----:B------:R4:W3:Y:S04]  /*f9a0*/  LDG.E.U16 R249, desc[UR60][R4.64] ;  /* 0x0000003c04f97981 */ /* 0x0008e8000c1e1500 */
[----:B------:R5:W3:Y:S04]  /*f9b0*/  LDG.E.U16 R248, desc[UR60][R12.64] ;  /* 0x0000003c0cf87981 */ /* 0x000ae8000c1e1500 */
[----:B------:R-:W3:Y:S01]  /*f9c0*/  LDL.64 R120, [R1+0x318] ;  /* 0x0003180001787983 */ /* 0x000ee20000100a00 */
[----:B----4-:R-:W-:-:S03]  /*f9d0*/  IMAD.WIDE R4, R0, 0x2, R26 ;  /* 0x0000000200047825 */ /* 0x010fc600078e021a */
[----:B------:R0:W4:Y:S01]  /*f9e0*/  LDG.E.U16 R26, desc[UR60][R220.64] ;  /* 0x0000003cdc1a7981 */ /* 0x000122000c1e1500 */
[----:B-----5:R-:W-:-:S03]  /*f9f0*/  IMAD.WIDE R12, R0, 0x2, R118 ;  /* 0x00000002000c7825 */ /* 0x020fc600078e0276 */
[----:B------:R-:W5:Y:S04]  /*fa00*/  LDL.64 R118, [R1+0x2f8] ;  /* 0x0002f80001767983 */ /* 0x000f680000100a00 */
[----:B------:R1:W4:Y:S01]  /*fa10*/  LDG.E.U16 R247, desc[UR60][R12.64] ;  /* 0x0000003c0cf77981 */ /* 0x000322000c1e1500 */
[----:B0-----:R-:W-:-:S03]  /*fa20*/  IMAD.WIDE R220, R0, 0x2, R134 ;  /* 0x0000000200dc7825 */ /* 0x001fc600078e0286 */
[----:B------:R0:W4:Y:S04]  /*fa30*/  LDG.E.U16 R27, desc[UR60][R4.64] ;  /* 0x0000003c041b7981 */ /* 0x000128000c1e1500 */
[----:B------:R0:W4:Y:S01]  /*fa40*/  LDG.E.U16 R14, desc[UR60][R220.64] ;  /* 0x0000003cdc0e7981 */ /* 0x000122000c1e1500 */
[----:B-1----:R-:W-:-:S03]  /*fa50*/  IMAD.WIDE R12, R0, 0x2, R114 ;  /* 0x00000002000c7825 */ /* 0x002fc600078e0272 */
[----:B------:R-:W4:Y:S01]  /*fa60*/  LDL.64 R114, [R1+0x2b8] ;  /* 0x0002b80001727983 */ /* 0x000f220000100a00 */
[----:B0-----:R-:W-:-:S03]  /*fa70*/  IMAD.WIDE R4, R0, 0x2, R132 ;  /* 0x0000000200047825 */ /* 0x001fc600078e0284 */
[----:B------:R-:W4:Y:S01]  /*fa80*/  LDL.64 R134, [R1+0x370] ;  /* 0x0003700001867983 */ /* 0x000f220000100a00 */
[----:B------:R-:W-:-:S03]  /*fa90*/  IMAD.WIDE R220, R0, 0x2, R116 ;  /* 0x0000000200dc7825 */ /* 0x000fc600078e0274 */
[----:B------:R-:W4:Y:S04]  /*faa0*/  LDL.64 R116, [R1+0x2d8] ;  /* 0x0002d80001747983 */ /* 0x000f280000100a00 */
[----:B------:R-:W4:Y:S04]  /*fab0*/  LDL.64 R132, [R1+0x350] ;  /* 0x0003500001847983 */ /* 0x000f280000100a00 */
[----:B------:R0:W4:Y:S04]  /*fac0*/  LDG.E.U16 R246, desc[UR60][R4.64] ;  /* 0x0000003c04f67981 */ /* 0x000128000c1e1500 */
        /* <DEDUP_REMOVED lines=8> */
[----:B------:R-:W4:Y:S04]  /*fb50*/  LDG.E.U16 R240, desc[UR60][R4.64] ;  /* 0x0000003c04f07981 */ /* 0x000f28000c1e1500 */
[----:B------:R0:W4:Y:S04]  /*fb60*/  LDG.E.U16 R244, desc[UR60][R220.64] ;  /* 0x0000003cdcf47981 */ /* 0x000128000c1e1500 */
[----:B------:R3:W4:Y:S01]  /*fb70*/  LDG.E.U16 R242, desc[UR60][R12.64] ;  /* 0x0000003c0cf27981 */ /* 0x000722000c1e1500 */
[----:B0-----:R-:W-:-:S03]  /*fb80*/  IMAD.WIDE R220, R0, 0x2, R122 ;  /* 0x0000000200dc7825 */ /* 0x001fc600078e027a */
[----:B------:R-:W4:Y:S04]  /*fb90*/  LDL.64 R122, [R1+0x2b0] ;  /* 0x0002b000017a7983 */ /* 0x000f280000100a00 */
[----:B------:R-:W4:Y:S01]  /*fba0*/  LDG.E.U16 R239, desc[UR60][R220.64] ;  /* 0x0000003cdcef7981 */ /* 0x000f22000c1e1500 */
[----:B------:R-:W-:Y:S01]  /*fbb0*/  WARPGROUP.ARRIVE ;  /* 0x00000000000079c5 */ /* 0x000fe20000000000 */
[----:B------:R-:W-:-:S05]  /*fbc0*/  UMOV UR59, UR47 ;  /* 0x0000002f003b7c82 */ /* 0x000fca0008000000 */
[----:B------:R-:W-:Y:S01]  /*fbd0*/  HGMMA.64x64x16.F32.BF16 R152, gdesc[UR56].tnspA, R152, gsb0 ;  /* 0x20e00000389879f0 */ /* 0x000fe20008001898 */
[C---:B--2---:R-:W-:Y:S02]  /*fbe0*/  IMAD.WIDE R4, R0.reuse, 0x2, R124 ;  /* 0x0000000200047825 */ /* 0x044fe400078e027c */
[----:B------:R-:W2:Y:S04]  /*fbf0*/  LDL.64 R124, [R1+0x2d0] ;  /* 0x0002d000017c7983 */ /* 0x000ea80000100a00 */
[----:B------:R5:W2:Y:S01]  /*fc00*/  LDG.E.U16 R241, desc[UR60][R4.64] ;  /* 0x0000003c04f17981 */ /* 0x000aa2000c1e1500 */
[----:B---3--:R-:W-:-:S03]  /*fc10*/  IMAD.WIDE R12, R0, 0x2, R120 ;  /* 0x00000002000c7825 */ /* 0x008fc600078e0278 */
[----:B------:R-:W3:Y:S04]  /*fc20*/  LDL.64 R120, [R1+0x290] ;  /* 0x0002900001787983 */ /* 0x000ee80000100a00 */
[----:B------:R0:W3:Y:S01]  /*fc30*/  LDG.E.U16 R238, desc[UR60][R12.64] ;  /* 0x0000003c0cee7981 */ /* 0x0000e2000c1e1500 */
[----:B-----5:R-:W-:-:S03]  /*fc40*/  IMAD.WIDE R4, R0, 0x2, R118 ;  /* 0x0000000200047825 */ /* 0x020fc600078e0276 */
[----:B------:R-:W5:Y:S01]  /*fc50*/  LDL.64 R118, [R1+0x270] ;  /* 0x0002700001767983 */ /* 0x000f620000100a00 */
[----:B----4-:R-:W-:Y:S01]  /*fc60*/  IMAD.WIDE R220, R0, 0x2, R116 ;  /* 0x0000000200dc7825 */ /* 0x010fe200078e0274 */
[----:B------:R-:W-:Y:S02]  /*fc70*/  R2UR UR57, R150 ;  /* 0x00000000963972ca */ /* 0x000fe400000e0000 */
[----:B------:R-:W4:Y:S01]  /*fc80*/  LDL.64 R116, [R1+0x250] ;  /* 0x0002500001747983 */ /* 0x000f220000100a00 */
[----:B0-----:R-:W-:-:S03]  /*fc90*/  IMAD.WIDE R12, R0, 0x2, R114 ;  /* 0x00000002000c7825 */ /* 0x001fc600078e0272 */
[----:B------:R-:W4:Y:S01]  /*fca0*/  LDL.64 R114, [R1+0x230] ;  /* 0x0002300001727983 */ /* 0x000f220000100a00 */
[----:B------:R-:W-:Y:S01]  /*fcb0*/  R2UR UR56, R151 ;  /* 0x00000000973872ca */ /* 0x000fe200000e0000 */
[----:B------:R-:W-:Y:S02]  /*fcc0*/  WARPGROUP.DEPBAR.LE gsb0, 0x0 ;  /* 0x00008000000079c5 */ /* 0x000fe40000010000 */
[----:B------:R-:W-:Y:S01]  /*fcd0*/  WARPGROUP.ARRIVE ;  /* 0x00000000000079c5 */ /* 0x000fe20000000000 */
[----:B------:R-:W-:Y:S01]  /*fce0*/  UMOV UR58, UR50 ;  /* 0x00000032003a7c82 */ /* 0x000fe20008000000 */
[----:B------:R-:W-:Y:S01]  /*fcf0*/  UMOV UR59, UR51 ;  /* 0x00000033003b7c82 */ /* 0x000fe20008000000 */
[----:B------:R0:W4:Y:S04]  /*fd00*/  LDG.E.U16 R237, desc[UR60][R4.64] ;  /* 0x0000003c04ed7981 */ /* 0x000128000c1e1500 */
[----:B------:R1:W4:Y:S03]  /*fd10*/  LDG.E.U16 R236, desc[UR60][R220.64] ;  /* 0x0000003cdcec7981 */ /* 0x000326000c1e1500 */
[----:B------:R-:W-:Y:S01]  /*fd20*/  HGMMA.64x64x16.F32.BF16 R152, gdesc[UR56].tnspA, R152, gsb0 ;  /* 0x20e00000389879f0 */ /* 0x000fe20008001898 */
[----:B------:R1:W4:Y:S01]  /*fd30*/  LDG.E.U16 R235, desc[UR60][R12.64] ;  /* 0x0000003c0ceb7981 */ /* 0x000322000c1e1500 */
[----:B0-----:R-:W-:-:S04]  /*fd40*/  IMAD.WIDE R4, R0, 0x2, R144 ;  /* 0x0000000200047825 */ /* 0x001fc800078e0290 */
[C---:B-1----:R-:W-:Y:S01]  /*fd50*/  IMAD.WIDE R220, R0.reuse, 0x2, R142 ;  /* 0x0000000200dc7825 */ /* 0x042fe200078e028e */
[----:B------:R0:W4:Y:S03]  /*fd60*/  LDG.E.U16 R233, desc[UR60][R4.64] ;  /* 0x0000003c04e97981 */ /* 0x000126000c1e1500 */
[C---:B------:R-:W-:Y:S01]  /*fd70*/  IMAD.WIDE R12, R0.reuse, 0x2, R140 ;  /* 0x00000002000c7825 */ /* 0x040fe200078e028c */
[----:B------:R1:W4:Y:S04]  /*fd80*/  LDG.E.U16 R231, desc[UR60][R220.64] ;  /* 0x0000003cdce77981 */ /* 0x000328000c1e1500 */
        /* <DEDUP_REMOVED lines=11> */
[----:B------:R-:W4:Y:S04]  /*fe40*/  LDG.E.U16 R229, desc[UR60][R220.64] ;  /* 0x0000003cdce57981 */ /* 0x000f28000c1e1500 */
[----:B------:R1:W4:Y:S01]  /*fe50*/  LDG.E.U16 R227, desc[UR60][R12.64] ;  /* 0x0000003c0ce37981 */ /* 0x000322000c1e1500 */
[----:B0-----:R-:W-:-:S05]  /*fe60*/  IMAD.WIDE R4, R0, 0x2, R126 ;  /* 0x0000000200047825 */ /* 0x001fca00078e027e */
[----:B------:R3:W4:Y:S01]  /*fe70*/  LDG.E.U16 R225, desc[UR60][R4.64] ;  /* 0x0000003c04e17981 */ /* 0x000722000c1e1500 */
[----:B-1----:R-:W-:-:S05]  /*fe80*/  IMAD.WIDE R12, R0, 0x2, R122 ;  /* 0x00000002000c7825 */ /* 0x002fca00078e027a */
[----:B------:R-:W4:Y:S01]  /*fe90*/  LDG.E.U16 R223, desc[UR60][R12.64] ;  /* 0x0000003c0cdf7981 */ /* 0x000f22000c1e1500 */
[----:B------:R-:W-:Y:S01]  /*fea0*/  R2UR UR40, R11 ;  /* 0x000000000b2872ca */ /* 0x000fe200000e0000 */
[----:B------:R-:W-:Y:S02]  /*feb0*/  WARPGROUP.DEPBAR.LE gsb0, 0x0 ;  /* 0x00008000000079c5 */ /* 0x000fe40000010000 */
[----:B--2---:R-:W-:-:S05]  /*fec0*/  IMAD.WIDE R220, R0, 0x2, R124 ;  /* 0x0000000200dc7825 */ /* 0x004fca00078e027c */
[----:B------:R5:W2:Y:S01]  /*fed0*/  LDG.E.U16 R224, desc[UR60][R220.64] ;  /* 0x0000003cdce07981 */ /* 0x000aa2000c1e1500 */
[----:B---3--:R-:W-:-:S05]  /*fee0*/  IMAD.WIDE R4, R0, 0x2, R120 ;  /* 0x0000000200047825 */ /* 0x008fca00078e0278 */
[----:B------:R0:W3:Y:S01]  /*fef0*/  LDG.E.U16 R222, desc[UR60][R4.64] ;  /* 0x0000003c04de7981 */ /* 0x0000e2000c1e1500 */
[----:B-----5:R-:W-:-:S06]  /*ff00*/  IMAD.WIDE R220, R0, 0x2, R118 ;  /* 0x0000000200dc7825 */ /* 0x020fcc00078e0276 */
[----:B------:R-:W5:Y:S01]  /*ff10*/  LDG.E.U16 R220, desc[UR60][R220.64] ;  /* 0x0000003cdcdc7981 */ /* 0x000f62000c1e1500 */
[----:B----4-:R-:W-:-:S04]  /*ff20*/  IMAD.WIDE R12, R0, 0x2, R116 ;  /* 0x00000002000c7825 */ /* 0x010fc800078e0274 */
[----:B0-----:R-:W-:Y:S02]  /*ff30*/  IMAD.WIDE R4, R0, 0x2, R114 ;  /* 0x0000000200047825 */ /* 0x001fe400078e0272 */
[----:B------:R-:W4:Y:S04]  /*ff40*/  LDG.E.U16 R12, desc[UR60][R12.64] ;  /* 0x0000003c0c0c7981 */ /* 0x000f28000c1e1500 */
[----:B------:R0:W4:Y:S01]  /*ff50*/  LDG.E.U16 R11, desc[UR60][R4.64] ;  /* 0x0000003c040b7981 */ /* 0x000122000c1e1500 */
[----:B------:R-:W-:Y:S06]  /*ff60*/  BAR.SYNC.DEFER_BLOCKING 0x0 ;  /* 0x0000000000007b1d */ /* 0x000fec0000010000 */
        /* <DEDUP_REMOVED lines=33> */
[----:B-1----:R-:W1:Y:S03]  /*10180*/  LDC R23, c[0x0][0x238] ;  /* 0x00008e00ff177b82 */ /* 0x002e660000000800 */
[----:B0-----:R-:W2:Y:S04]  /*10190*/  LDL.LU R40, [R1+0x204] ;  /* 0x0002040001287983 */ /* 0x001ea80000300800 */
[----:B------:R0:W-:Y:S04]  /*101a0*/  STS.U16 [R9+0x16100], R3 ;  /* 0x0161000309007388 */ /* 0x0001e80000000400 */
[----:B------:R0:W-:Y:S04]  /*101b0*/  STS.U16 [R9+0x16500], R6 ;  /* 0x0165000609007388 */ /* 0x0001e80000000400 */
[----:B------:R-:W-:Y:S04]  /*101c0*/  STS.U16 [R9+0x16900], R14 ;  /* 0x0169000e09007388 */ /* 0x000fe80000000400 */
[----:B------:R-:W-:Y:S01]  /*101d0*/  STS.U16 [R9+0x16d00], R247 ;  /* 0x016d00f709007388 */ /* 0x000fe20000000400 */
[-C--:B-1----:R-:W-:Y:S01]  /*101e0*/  FMUL R4, R184, R23.reuse ;  /* 0x00000017b8047220 */ /* 0x082fe20000400000 */
[-C--:B0-----:R-:W-:Y:S01]  /*101f0*/  FMUL R3, R185, R23.reuse ;  /* 0x00000017b9037220 */ /* 0x081fe20000400000 */
[----:B------:R-:W-:Y:S01]  /*10200*/  FMUL R5, R187, R23 ;  /* 0x00000017bb057220 */ /* 0x000fe20000400000 */
[----:B------:R-:W-:Y:S03]  /*10210*/  STS.U16 [R9+0x17100], R246 ;  /* 0x017100f609007388 */ /* 0x000fe60000000400 */
[----:B------:R-:W-:Y:S01]  /*10220*/  FMNMX R3, R4, R3, !PT ;  /* 0x0000000304037209 */ /* 0x000fe20007800000 */
[----:B------:R-:W-:Y:S01]  /*10230*/  FMUL R4, R188, R23 ;  /* 0x00000017bc047220 */ /* 0x000fe20000400000 */
[----:B------:R-:W-:Y:S04]  /*10240*/  STS.U16 [R9+0x10100], R82 ;  /* 0x0101005209007388 */ /* 0x000fe80000000400 */
        /* <DEDUP_REMOVED lines=16> */
[-C--:B------:R-:W-:Y:S01]  /*10350*/  FMUL R4, R200, R23.reuse ;  /* 0x00000017c8047220 */ /* 0x080fe20000400000 */
[----:B------:R-:W-:Y:S01]  /*10360*/  FMUL R6, R186, R23 ;  /* 0x00000017ba067220 */ /* 0x000fe20000400000 */
[----:B------:R-:W-:Y:S03]  /*10370*/  STS.U16 [R9+0x11900], R76 ;  /* 0x0119004c09007388 */ /* 0x000fe60000000400 */
[----:B------:R-:W-:Y:S01]  /*10380*/  FMNMX R3, R4, R3, !PT ;  /* 0x0000000304037209 */ /* 0x000fe20007800000 */
[----:B------:R-:W-:Y:S01]  /*10390*/  FMUL R4, R201, R23 ;  /* 0x00000017c9047220 */ /* 0x000fe20000400000 */
[----:B------:R-:W-:Y:S01]  /*103a0*/  FMNMX R6, R6, R5, !PT ;  /* 0x0000000506067209 */ /* 0x000fe20007800000 */
[----:B------:R-:W-:Y:S01]  /*103b0*/  FMUL R5, R190, R23 ;  /* 0x00000017be057220 */ /* 0x000fe20000400000 */
[----:B------:R-:W-:Y:S02]  /*103c0*/  STS.U16 [R9+0x11d00], R75 ;  /* 0x011d004b09007388 */ /* 0x000fe40000000400 */
[----:B------:R-:W-:Y:S01]  /*103d0*/  FMNMX R3, R4, R3, !PT ;  /* 0x0000000304037209 */ /* 0x000fe20007800000 */
[-C--:B------:R-:W-:Y:S01]  /*103e0*/  FMUL R4, R204, R23.reuse ;  /* 0x00000017cc047220 */ /* 0x080fe20000400000 */
        /* <DEDUP_REMOVED lines=28> */
[----:B------:R-:W-:-:S02]  /*105b0*/  FMNMX R3, R4, R3, !PT ;  /* 0x0000000304037209 */ /* 0x000fc40007800000 */
[----:B------:R-:W-:Y:S01]  /*105c0*/  FMNMX R5, R5, R6, !PT ;  /* 0x0000000605057209 */ /* 0x000fe20007800000 */
[----:B------:R-:W-:Y:S04]  /*105d0*/  STS.U16 [R9+0x13900], R68 ;  /* 0x0139004409007388 */ /* 0x000fe80000000400 */
[----:B------:R-:W0:Y:S04]  /*105e0*/  SHFL.BFLY PT, R6, R3, 0x2, 0x1f ;  /* 0x0c401f0003067f89 */ /* 0x000e2800000e0000 */
[----:B------:R-:W-:Y:S04]  /*105f0*/  STS.U16 [R9+0x13d00], R67 ;  /* 0x013d004309007388 */ /* 0x000fe80000000400 */
[----:B------:R-:W-:Y:S04]  /*10600*/  STS.U16 [R9+0x14100], R66 ;  /* 0x0141004209007388 */ /* 0x000fe80000000400 */
[----:B------:R-:W-:Y:S04]  /*10610*/  STS.U16 [R9+0x14500], R65 ;  /* 0x0145004109007388 */ /* 0x000fe80000000400 */
[----:B------:R-:W-:Y:S04]  /*10620*/  STS.U16 [R9+0x14900], R64 ;  /* 0x0149004009007388 */ /* 0x000fe80000000400 */
[----:B------:R-:W-:Y:S01]  /*10630*/  STS.U16 [R9+0x14d00], R63 ;  /* 0x014d003f09007388 */ /* 0x000fe20000000400 */
[----:B0-----:R-:W-:-:S03]  /*10640*/  FMNMX R3, R3, R6, !PT ;  /* 0x0000000603037209 */ /* 0x001fc60007800000 */
[----:B------:R-:W-:Y:S04]  /*10650*/  STS.U16 [R9+0x15100], R62 ;  /* 0x0151003e09007388 */ /* 0x000fe80000000400 */
[----:B------:R-:W0:Y:S01]  /*10660*/  SHFL.BFLY PT, R14, R3, 0x1, 0x1f ;  /* 0x0c201f00030e7f89 */ /* 0x000e2200000e0000 */
[----:B------:R-:W-:Y:S02]  /*10670*/  MOV R247, R25 ;  /* 0x0000001900f77202 */ /* 0x000fe40000000f00 */
[----:B------:R-:W-:Y:S01]  /*10680*/  MOV R246, R24 ;  /* 0x0000001800f67202 */ /* 0x000fe20000000f00 */
[----:B------:R1:W-:Y:S04]  /*10690*/  STS.U16 [R9+0x15900], R252 ;  /* 0x015900fc09007388 */ /* 0x0003e80000000400 */
[----:B------:R3:W-:Y:S04]  /*106a0*/  STS.U16 [R9+0x15d00], R250 ;  /* 0x015d00fa09007388 */ /* 0x0007e80000000400 */
[----:B------:R-:W-:Y:S01]  /*106b0*/  STS.U16 [R9+0x17500], R245 ;  /* 0x017500f509007388 */ /* 0x000fe20000000400 */
[----:B-1----:R-:W-:-:S03]  /*106c0*/  MOV R252, R27 ;  /* 0x0000001b00fc7202 */ /* 0x002fc60000000f00 */
[----:B------:R-:W-:Y:S01]  /*106d0*/  STS.U16 [R9+0x17900], R243 ;  /* 0x017900f309007388 */ /* 0x000fe20000000400 */
[----:B---3--:R-:W-:-:S03]  /*106e0*/  MOV R250, R26 ;  /* 0x0000001a00fa7202 */ /* 0x008fc60000000f00 */
[----:B------:R-:W-:Y:S01]  /*106f0*/  STS.U16 [R9+0x17d00], R240 ;  /* 0x017d00f009007388 */ /* 0x000fe20000000400 */
[----:B0-----:R-:W-:-:S03]  /*10700*/  FMNMX R14, R3, R14, !PT ;  /* 0x0000000e030e7209 */ /* 0x001fc60007800000 */
[----:B------:R-:W3:Y:S04]  /*10710*/  LDL.LU R221, [R1+0x208] ;  /* 0x0002080001dd7983 */ /* 0x000ee80000300800 */
        /* <DEDUP_REMOVED lines=32> */
[----:B--2---:R-:W-:-:S03]  /*10920*/  FMNMX R14, R14, R40, !PT ;  /* 0x000000280e0e7209 */ /* 0x004fc60007800000 */
[----:B------:R-:W2:Y:S04]  /*10930*/  LDL.LU.64 R24, [R1] ;  /* 0x0000000001187983 */ /* 0x000ea80000300a00 */
[----:B------:R-:W-:Y:S04]  /*10940*/  STS.U16 [R7+0x13b00], R29 ;  /* 0x013b001d07007388 */ /* 0x000fe80000000400 */
[----:B------:R0:W-:Y:S04]  /*10950*/  STS.U16 [R7+0x13f00], R28 ;  /* 0x013f001c07007388 */ /* 0x0001e80000000400 */
[----:B------:R-:W2:Y:S04]  /*10960*/  LDL.LU.64 R26, [R1+0x8] ;  /* 0x00000800011a7983 */ /* 0x000ea80000300a00 */
[----:B------:R-:W-:Y:S04]  /*10970*/  STS.U16 [R7+0x13300], R31 ;  /* 0x0133001f07007388 */ /* 0x000fe80000000400 */
[----:B------:R1:W-:Y:S04]  /*10980*/  STS.U16 [R7+0x13700], R30 ;  /* 0x0137001e07007388 */ /* 0x0003e80000000400 */
[----:B0-----:R-:W2:Y:S04]  /*10990*/  LDL.LU.64 R28, [R1+0x10] ;  /* 0x00001000011c7983 */ /* 0x001ea80000300a00 */
[----:B------:R-:W-:Y:S04]  /*109a0*/  STS.U16 [R7+0x12b00], R33 ;  /* 0x012b002107007388 */ /* 0x000fe80000000400 */
[----:B------:R0:W-:Y:S04]  /*109b0*/  STS.U16 [R7+0x12f00], R32 ;  /* 0x012f002007007388 */ /* 0x0001e80000000400 */
[----:B-1----:R-:W2:Y:S01]  /*109c0*/  LDL.LU.64 R30, [R1+0x18] ;  /* 0x00001800011e7983 */ /* 0x002ea20000300a00 */
[----:B------:R-:W-:-:S03]  /*109d0*/  FADD R6, -R14, R40 ;  /* 0x000000280e067221 */ /* 0x000fc60000000100 */
[----:B------:R-:W-:Y:S04]  /*109e0*/  STS.U16 [R7+0x12300], R35 ;  /* 0x0123002307007388 */ /* 0x000fe80000000400 */
[----:B------:R1:W-:Y:S04]  /*109f0*/  STS.U16 [R7+0x12700], R34 ;  /* 0x0127002207007388 */ /* 0x0003e80000000400 */
[----:B0-----:R-:W2:Y:S04]  /*10a00*/  LDL.LU.64 R32, [R1+0x20] ;  /* 0x0000200001207983 */ /* 0x001ea80000300a00 */
[----:B------:R-:W-:Y:S04]  /*10a10*/  STS.U16 [R7+0x11b00], R37 ;  /* 0x011b002507007388 */ /* 0x000fe80000000400 */
[----:B------:R0:W-:Y:S04]  /*10a20*/  STS.U16 [R7+0x11f00], R36 ;  /* 0x011f002407007388 */ /* 0x0001e80000000400 */
[----:B-1----:R-:W2:Y:S04]  /*10a30*/  LDL.LU.64 R34, [R1+0x28] ;  /* 0x0000280001227983 */ /* 0x002ea80000300a00 */
[----:B------:R-:W-:Y:S04]  /*10a40*/  STS.U16 [R7+0x11300], R39 ;  /* 0x0113002707007388 */ /* 0x000fe80000000400 */
[----:B------:R1:W-:Y:S04]  /*10a50*/  STS.U16 [R7+0x11700], R38 ;  /* 0x0117002607007388 */ /* 0x0003e80000000400 */
[----:B0-----:R-:W2:Y:S04]  /*10a60*/  LDL.LU.64 R36, [R1+0x30] ;  /* 0x0000300001247983 */ /* 0x001ea80000300a00 */
[----:B------:R0:W-:Y:S04]  /*10a70*/  STS.U16 [R7+0x10f00], R41 ;  /* 0x010f002907007388 */ /* 0x0001e80000000400 */
[----:B-1----:R-:W2:Y:S04]  /*10a80*/  LDL.LU.64 R38, [R1+0x38] ;  /* 0x0000380001267983 */ /* 0x002ea80000300a00 */
[----:B------:R-:W-:Y:S04]  /*10a90*/  STS.U16 [R7+0x10700], R43 ;  /* 0x0107002b07007388 */ /* 0x000fe80000000400 */
[----:B------:R1:W-:Y:S04]  /*10aa0*/  STS.U16 [R7+0x10b00], R42 ;  /* 0x010b002a07007388 */ /* 0x0003e80000000400 */
[----:B0-----:R-:W2:Y:S04]  /*10ab0*/  LDL.LU.64 R40, [R1+0x40] ;  /* 0x0000400001287983 */ /* 0x001ea80000300a00 */
[----:B------:R0:W-:Y:S04]  /*10ac0*/  STS.U16 [R7+0x10300], R44 ;  /* 0x0103002c07007388 */ /* 0x0001e80000000400 */
[----:B-1----:R-:W2:Y:S04]  /*10ad0*/  LDL.LU.64 R42, [R1+0x48] ;  /* 0x00004800012a7983 */ /* 0x002ea80000300a00 */
[----:B0-----:R-:W2:Y:S04]  /*10ae0*/  LDL.LU.64 R44, [R1+0x50] ;  /* 0x00005000012c7983 */ /* 0x001ea80000300a00 */
[----:B------:R-:W2:Y:S04]  /*10af0*/  LDL.LU.64 R46, [R1+0x58] ;  /* 0x00005800012e7983 */ /* 0x000ea80000300a00 */
        /* <DEDUP_REMOVED lines=51> */
[----:B------:R-:W2:Y:S01]  /*10e30*/  LDL.LU.64 R150, [R1+0x1f8] ;  /* 0x0001f80001967983 */ /* 0x000ea20000300a00 */
[----:B------:R-:W-:-:S05]  /*10e40*/  FMUL R4, R203, R23 ;  /* 0x00000017cb047220 */ /* 0x000fca0000400000 */
[----:B------:R-:W-:Y:S01]  /*10e50*/  FMNMX R4, R4, R5, !PT ;  /* 0x0000000504047209 */ /* 0x000fe20007800000 */
        /* <DEDUP_REMOVED lines=11> */
[----:B------:R-:W-:-:S05]  /*10f10*/  FMNMX R4, R5, R4, !PT ;  /* 0x0000000405047209 */ /* 0x000fca0007800000 */
[----:B------:R-:W0:Y:S02]  /*10f20*/  SHFL.BFLY PT, R5, R4, 0x2, 0x1f ;  /* 0x0c401f0004057f89 */ /* 0x000e2400000e0000 */
[----:B0-----:R-:W-:-:S05]  /*10f30*/  FMNMX R3, R4, R5, !PT ;  /* 0x0000000504037209 */ /* 0x001fca0007800000 */
[----:B------:R-:W0:Y:S04]  /*10f40*/  SHFL.BFLY PT, R13, R3, 0x1, 0x1f ;  /* 0x0c201f00030d7f89 */ /* 0x000e2800000e0000 */
        /* <DEDUP_REMOVED lines=13> */
[----:B-----5:R5:W-:Y:S04]  /*11020*/  STS.U16 [R7+0x17700], R220 ;  /* 0x017700dc07007388 */ /* 0x020be80000000400 */
[----:B----4-:R-:W-:Y:S04]  /*11030*/  STS.U16 [R7+0x17b00], R12 ;  /* 0x017b000c07007388 */ /* 0x010fe80000000400 */
[----:B------:R-:W-:Y:S01]  /*11040*/  STS.U16 [R7+0x17f00], R11 ;  /* 0x017f000b07007388 */ /* 0x000fe20000000400 */
[----:B------:R4:W-:Y:S06]  /*11050*/  MEMBAR.ALL.CTA ;  /* 0x0000000000007992 */ /* 0x0009ec0000008000 */
[----:B----4-:R-:W4:Y:S01]  /*11060*/  FENCE.VIEW.ASYNC.S ;  /* 0x00000000000073c6 */ /* 0x010f220000000000 */
[----:B0-----:R-:W-:-:S04]  /*11070*/  FMNMX R13, R3, R13, !PT ;  /* 0x0000000d030d7209 */ /* 0x001fc80007800000 */
[----:B---3--:R-:W-:Y:S01]  /*11080*/  FMNMX R13, R13, R221, !PT ;  /* 0x000000dd0d0d7209 */ /* 0x008fe20007800000 */
[----:B------:R-:W-:-:S04]  /*11090*/  FFMA R184, R184, R23, -R14 ;  /* 0x00000017b8b87223 */ /* 0x000fc8000000080e */
[----:B------:R-:W-:Y:S01]  /*110a0*/  FADD R5, -R13, R221 ;  /* 0x000000dd0d057221 */ /* 0x000fe20000000100 */
[-CC-:B------:R-:W-:Y:S01]  /*110b0*/  FFMA R185, R185, R23.reuse, -R14.reuse ;  /* 0x00000017b9b97223 */ /* 0x180fe2000000080e */
[-CC-:B------:R-:W-:Y:S01]  /*110c0*/  FFMA R188, R188, R23.reuse, -R14.reuse ;  /* 0x00000017bcbc7223 */ /* 0x180fe2000000080e */
[-C--:B------:R-:W-:Y:S01]  /*110d0*/  FFMA R189, R189, R23.reuse, -R14 ;  /* 0x00000017bdbd7223 */ /* 0x080fe2000000080e */
[----:B------:R-:W-:Y:S01]  /*110e0*/  FMUL R6, R6, 1.4426950216293334961 ;  /* 0x3fb8aa3b06067820 */ /* 0x000fe20000400000 */
[-CC-:B------:R-:W-:Y:S01]  /*110f0*/  FFMA R186, R186, R23.reuse, -R13.reuse ;  /* 0x00000017baba7223 */ /* 0x180fe2000000080d */
[-CC-:B------:R-:W-:Y:S01]  /*11100*/  FFMA R187, R187, R23.reuse, -R13.reuse ;  /* 0x00000017bbbb7223 */ /* 0x180fe2000000080d */
[-CC-:B------:R-:W-:Y:S01]  /*11110*/  FFMA R190, R190, R23.reuse, -R13.reuse ;  /* 0x00000017bebe7223 */ /* 0x180fe2000000080d */
[----:B------:R-:W-:Y:S01]  /*11120*/  FFMA R191, R191, R23, -R13 ;  /* 0x00000017bfbf7223 */ /* 0x000fe2000000080d */
[----:B------:R-:W-:Y:S01]  /*11130*/  FMUL R5, R5, 1.4426950216293334961 ;  /* 0x3fb8aa3b05057820 */ /* 0x000fe20000400000 */
        /* <DEDUP_REMOVED lines=8> */
[----:B------:R-:W2:Y:S08]  /*111c0*/  MUFU.EX2 R6, R6 ;  /* 0x0000000600067308 */ /* 0x000eb00000000800 */
[----:B------:R-:W0:Y:S08]  /*111d0*/  MUFU.EX2 R5, R5 ;  /* 0x0000000500057308 */ /* 0x000e300000000800 */
[----:B------:R-:W-:Y:S08]  /*111e0*/  MUFU.EX2 R240, R184 ;  /* 0x000000b800f07308 */ /* 0x000ff00000000800 */
[----:B------:R-:W3:Y:S08]  /*111f0*/  MUFU.EX2 R236, R185 ;  /* 0x000000b900ec7308 */ /* 0x000ef00000000800 */
[----:B------:R-:W-:Y:S08]  /*11200*/  MUFU.EX2 R235, R188 ;  /* 0x000000bc00eb7308 */ /* 0x000ff00000000800 */
[----:B------:R-:W-:Y:S08]  /*11210*/  MUFU.EX2 R233, R189 ;  /* 0x000000bd00e97308 */ /* 0x000ff00000000800 */
[----:B------:R-:W-:Y:S08]  /*11220*/  MUFU.EX2 R231, R186 ;  /* 0x000000ba00e77308 */ /* 0x000ff00000000800 */
[----:B------:R-:W5:Y:S08]  /*11230*/  MUFU.EX2 R228, R187 ;  /* 0x000000bb00e47308 */ /* 0x000f700000000800 */
[----:B------:R-:W-:Y:S08]  /*11240*/  MUFU.EX2 R226, R190 ;  /* 0x000000be00e27308 */ /* 0x000ff00000000800 */
[----:B-1----:R-:W1:Y:S01]  /*11250*/  MUFU.EX2 R223, R191 ;  /* 0x000000bf00df7308 */ /* 0x002e620000000800 */
[-C--:B--2---:R-:W-:Y:S01]  /*11260*/  FMUL R24, R24, R6.reuse ;  /* 0x0000000618187220 */ /* 0x084fe20000400000 */
[-C--:B------:R-:W-:Y:S01]  /*11270*/  FMUL R25, R25, R6.reuse ;  /* 0x0000000619197220 */ /* 0x080fe20000400000 */
        /* <DEDUP_REMOVED lines=61> */
[----:B------:R-:W-:Y:S01]  /*11650*/  FMUL R149, R149, R6 ;  /* 0x0000000695957220 */ /* 0x000fe20000400000 */
[-C--:B0-----:R-:W-:Y:S01]  /*11660*/  FMUL R26, R26, R5.reuse ;  /* 0x000000051a1a7220 */ /* 0x081fe20000400000 */
        /* <DEDUP_REMOVED lines=63> */
[----:B---3--:R-:W-:-:S02]  /*11a60*/  F2FP.BF16.F32.PACK_AB R184, R236, R240 ;  /* 0x000000f0ecb8723e */ /* 0x008fc400000010ff */
[----:B-----5:R-:W-:Y:S02]  /*11a70*/  F2FP.BF16.F32.PACK_AB R185, R228, R231 ;  /* 0x000000e7e4b9723e */ /* 0x020fe400000010ff */
[----:B------:R-:W-:Y:S02]  /*11a80*/  F2FP.BF16.F32.PACK_AB R186, R233, R235 ;  /* 0x000000ebe9ba723e */ /* 0x000fe400000010ff */
[----:B-1----:R-:W-:Y:S01]  /*11a90*/  F2FP.BF16.F32.PACK_AB R187, R223, R226 ;  /* 0x000000e2dfbb723e */ /* 0x002fe200000010ff */
[----:B----4-:R-:W-:Y:S06]  /*11aa0*/  BAR.SYNC.DEFER_BLOCKING 0x0 ;  /* 0x0000000000007b1d */ /* 0x010fec0000010000 */
[----:B------:R-:W-:-:S06]  /*11ab0*/  WARPGROUP.ARRIVE ;  /* 0x00000000000079c5 */ /* 0x000fcc0000000000 */
[----:B------:R-:W-:Y:S01]  /*11ac0*/  HGMMA.64x256x16.F32.BF16 R24, R184, gdesc[UR52], R24, gsb0 ;  /* 0x03e00034b8187df0 */ /* 0x000fe20008001818 */
[-CC-:B------:R-:W-:Y:S01]  /*11ad0*/  FFMA R196, R196, R23.reuse, -R14.reuse ;  /* 0x00000017c4c47223 */ /* 0x180fe2000000080e */
[-CC-:B------:R-:W-:Y:S01]  /*11ae0*/  FFMA R197, R197, R23.reuse, -R14.reuse ;  /* 0x00000017c5c57223 */ /* 0x180fe2000000080e */
[-CC-:B------:R-:W-:Y:S01]  /*11af0*/  FFMA R194, R194, R23.reuse, -R13.reuse ;  /* 0x00000017c2c27223 */ /* 0x180fe2000000080d */
[-CC-:B------:R-:W-:Y:S01]  /*11b00*/  FFMA R195, R195, R23.reuse, -R13.reuse ;  /* 0x00000017c3c37223 */ /* 0x180fe2000000080d */
[-CC-:B------:R-:W-:Y:S01]  /*11b10*/  FFMA R198, R198, R23.reuse, -R13.reuse ;  /* 0x00000017c6c67223 */ /* 0x180fe2000000080d */
[-CC-:B------:R-:W-:Y:S01]  /*11b20*/  FFMA R199, R199, R23.reuse, -R13.reuse ;  /* 0x00000017c7c77223 */ /* 0x180fe2000000080d */
[-CC-:B------:R-:W-:Y:S01]  /*11b30*/  FFMA R192, R192, R23.reuse, -R14.reuse ;  /* 0x00000017c0c07223 */ /* 0x180fe2000000080e */
[-CC-:B------:R-:W-:Y:S01]  /*11b40*/  FFMA R193, R193, R23.reuse, -R14.reuse ;  /* 0x00000017c1c17223 */ /* 0x180fe2000000080e */
        /* <DEDUP_REMOVED lines=8> */
[----:B------:R-:W-:Y:S08]  /*11bd0*/  MUFU.EX2 R196, R196 ;  /* 0x000000c400c47308 */ /* 0x000ff00000000800 */
[----:B------:R-:W-:Y:S08]  /*11be0*/  MUFU.EX2 R220, R192 ;  /* 0x000000c000dc7308 */ /* 0x000ff00000000800 */
[----:B------:R-:W0:Y:S08]  /*11bf0*/  MUFU.EX2 R221, R193 ;  /* 0x000000c100dd7308 */ /* 0x000e300000000800 */
[----:B------:R-:W-:Y:S08]  /*11c00*/  MUFU.EX2 R197, R197 ;  /* 0x000000c500c57308 */ /* 0x000ff00000000800 */
[----:B------:R-:W-:Y:S08]  /*11c10*/  MUFU.EX2 R194, R194 ;  /* 0x000000c200c27308 */ /* 0x000ff00000000800 */
[----:B------:R-:W1:Y:S08]  /*11c20*/  MUFU.EX2 R195, R195 ;  /* 0x000000c300c37308 */ /* 0x000e700000000800 */
[----:B------:R-:W-:Y:S08]  /*11c30*/  MUFU.EX2 R198, R198 ;  /* 0x000000c600c67308 */ /* 0x000ff00000000800 */
[----:B------:R-:W2:Y:S01]  /*11c40*/  MUFU.EX2 R199, R199 ;  /* 0x000000c700c77308 */ /* 0x000ea20000000800 */
[-CC-:B------:R-:W-:Y:S01]  /*11c50*/  FFMA R200, R200, R23.reuse, -R14.reuse ;  /* 0x00000017c8c87223 */ /* 0x180fe2000000080e */
[-CC-:B------:R-:W-:Y:S01]  /*11c60*/  FFMA R201, R201, R23.reuse, -R14.reuse ;  /* 0x00000017c9c97223 */ /* 0x180fe2000000080e */
[-CC-:B------:R-:W-:Y:S01]  /*11c70*/  FFMA R204, R204, R23.reuse, -R14.reuse ;  /* 0x00000017cccc7223 */ /* 0x180fe2000000080e */
[-C--:B------:R-:W-:Y:S01]  /*11c80*/  FFMA R205, R205, R23.reuse, -R14 ;  /* 0x00000017cdcd7223 */ /* 0x080fe2000000080e */
        /* <DEDUP_REMOVED lines=13> */
[----:B------:R-:W3:Y:S08]  /*11d60*/  MUFU.EX2 R201, R201 ;  /* 0x000000c900c97308 */ /* 0x000ef00000000800 */
[----:B------:R-:W-:Y:S01]  /*11d70*/  MUFU.EX2 R204, R204 ;  /* 0x000000cc00cc7308 */ /* 0x000fe20000000800 */
[----:B------:R-:W-:-:S02]  /*11d80*/  WARPGROUP.DEPBAR.LE gsb0, 0x0 ;  /* 0x00008000000079c5 */ /* 0x000fc40000010000 */
[----:B0-----:R-:W-:Y:S02]  /*11d90*/  F2FP.BF16.F32.PACK_AB R184, R221, R220 ;  /* 0x000000dcddb8723e */ /* 0x001fe400000010ff */
[----:B-1----:R-:W-:Y:S02]  /*11da0*/  F2FP.BF16.F32.PACK_AB R185, R195, R194 ;  /* 0x000000c2c3b9723e */ /* 0x002fe400000010ff */
[----:B------:R-:W-:Y:S02]  /*11db0*/  F2FP.BF16.F32.PACK_AB R186, R197, R196 ;  /* 0x000000c4c5ba723e */ /* 0x000fe400000010ff */
[----:B--2---:R-:W-:-:S04]  /*11dc0*/  F2FP.BF16.F32.PACK_AB R187, R199, R198 ;  /* 0x000000c6c7bb723e */ /* 0x004fc800000010ff */
[----:B------:R-:W-:-:S06]  /*11dd0*/  WARPGROUP.ARRIVE ;  /* 0x00000000000079c5 */ /* 0x000fcc0000000000 */
[----:B------:R-:W-:Y:S01]  /*11de0*/  HGMMA.64x256x16.F32.BF16 R24, R184, gdesc[UR4], R24, gsb0 ;  /* 0x03e00004b8187df0 */ /* 0x000fe20008001818 */
[----:B------:R-:W-:Y:S08]  /*11df0*/  MUFU.EX2 R205, R205 ;  /* 0x000000cd00cd7308 */ /* 0x000ff00000000800 */
[----:B------:R-:W-:Y:S08]  /*11e00*/  MUFU.EX2 R202, R202 ;  /* 0x000000ca00ca7308 */ /* 0x000ff00000000800 */
[----:B------:R-:W0:Y:S08]  /*11e10*/  MUFU.EX2 R203, R203 ;  /* 0x000000cb00cb7308 */ /* 0x000e300000000800 */
[----:B------:R-:W-:Y:S08]  /*11e20*/  MUFU.EX2 R206, R206 ;  /* 0x000000ce00ce7308 */ /* 0x000ff00000000800 */
[----:B------:R-:W1:Y:S01]  /*11e30*/  MUFU.EX2 R207, R207 ;  /* 0x000000cf00cf7308 */ /* 0x000e620000000800 */
        /* <DEDUP_REMOVED lines=17> */
[----:B------:R-:W2:Y:S08]  /*11f50*/  MUFU.EX2 R209, R209 ;  /* 0x000000d100d17308 */ /* 0x000eb00000000800 */
[----:B------:R-:W-:Y:S08]  /*11f60*/  MUFU.EX2 R212, R212 ;  /* 0x000000d400d47308 */ /* 0x000ff00000000800 */
[----:B------:R-:W-:Y:S08]  /*11f70*/  MUFU.EX2 R213, R213 ;  /* 0x000000d500d57308 */ /* 0x000ff00000000800 */
[----:B------:R-:W-:Y:S08]  /*11f80*/  MUFU.EX2 R210, R210 ;  /* 0x000000d200d27308 */ /* 0x000ff00000000800 */
[----:B------:R-:W4:Y:S08]  /*11f90*/  MUFU.EX2 R211, R211 ;  /* 0x000000d300d37308 */ /* 0x000f300000000800 */
[----:B------:R-:W-:Y:S08]  /*11fa0*/  MUFU.EX2 R214, R214 ;  /* 0x000000d600d67308 */ /* 0x000ff00000000800 */
[----:B------:R-:W5:Y:S01]  /*11fb0*/  MUFU.EX2 R215, R215 ;  /* 0x000000d700d77308 */ /* 0x000f620000000800 */
[----:B------:R-:W-:-:S02]  /*11fc0*/  WARPGROUP.DEPBAR.LE gsb0, 0x0 ;  /* 0x00008000000079c5 */ /* 0x000fc40000010000 */
[----:B---3--:R-:W-:Y:S02]  /*11fd0*/  F2FP.BF16.F32.PACK_AB R184, R201, R200 ;  /* 0x000000c8c9b8723e */ /* 0x008fe400000010ff */
[----:B0-----:R-:W-:Y:S02]  /*11fe0*/  F2FP.BF16.F32.PACK_AB R185, R203, R202 ;  /* 0x000000cacbb9723e */ /* 0x001fe400000010ff */
[----:B------:R-:W-:Y:S02]  /*11ff0*/  F2FP.BF16.F32.PACK_AB R186, R205, R204 ;  /* 0x000000cccdba723e */ /* 0x000fe400000010ff */
[----:B-1----:R-:W-:-:S04]  /*12000*/  F2FP.BF16.F32.PACK_AB R187, R207, R206 ;  /* 0x000000cecfbb723e */ /* 0x002fc800000010ff */
[----:B------:R-:W-:-:S06]  /*12010*/  WARPGROUP.ARRIVE ;  /* 0x00000000000079c5 */ /* 0x000fcc0000000000 */
[----:B------:R-:W-:Y:S03]  /*12020*/  HGMMA.64x256x16.F32.BF16 R24, R184, gdesc[UR8], R24, gsb0 ;  /* 0x03e00008b8187df0 */ /* 0x000fe60008001818 */
[----:B------:R-:W-:Y:S02]  /*12030*/  WARPGROUP.DEPBAR.LE gsb0, 0x0 ;  /* 0x00008000000079c5 */ /* 0x000fe40000010000 */
[----:B--2---:R-:W-:Y:S02]  /*12040*/  F2FP.BF16.F32.PACK_AB R184, R209, R208 ;  /* 0x000000d0d1b8723e */ /* 0x004fe400000010ff */
[----:B----4-:R-:W-:Y:S02]  /*12050*/  F2FP.BF16.F32.PACK_AB R185, R211, R210 ;  /* 0x000000d2d3b9723e */ /* 0x010fe400000010ff */
[----:B------:R-:W-:Y:S02]  /*12060*/  F2FP.BF16.F32.PACK_AB R186, R213, R212 ;  /* 0x000000d4d5ba723e */ /* 0x000fe400000010ff */
[----:B-----5:R-:W-:-:S04]  /*12070*/  F2FP.BF16.F32.PACK_AB R187, R215, R214 ;  /* 0x000000d6d7bb723e */ /* 0x020fc800000010ff */
[----:B------:R-:W-:-:S13]  /*12080*/  WARPGROUP.ARRIVE ;  /* 0x00000000000079c5 */ /* 0x000fda0000000000 */
[----:B------:R-:W-:Y:S03]  /*12090*/  HGMMA.64x256x16.F32.BF16 R24, R184, gdesc[UR12], R24, gsb0 ;  /* 0x03e0000cb8187df0 */ /* 0x000fe60008001818 */
[----:B------:R-:W-:Y:S02]  /*120a0*/  WARPGROUP.DEPBAR.LE gsb0, 0x0 ;  /* 0x00008000000079c5 */ /* 0x000fe40000010000 */
[----:B------:R-:W-:Y:S04]  /*120b0*/  STL.64 [R1], R24 ;  /* 0x0000001801007387 */ /* 0x000fe80000100a00 */
        /* <DEDUP_REMOVED lines=63> */
[----:B0-----:R-:W2:Y:S04]  /*124b0*/  LDL.LU.64 R150, [R1+0xc28] ;  /* 0x000c280001967983 */ /* 0x001ea80000300a00 */
[----:B------:R-:W3:Y:S04]  /*124c0*/  LDL.LU.64 R148, [R1+0xc20] ;  /* 0x000c200001947983 */ /* 0x000ee80000300a00 */
[----:B------:R-:W4:Y:S04]  /*124d0*/  LDL.LU.64 R146, [R1+0xc18] ;  /* 0x000c180001927983 */ /* 0x000f280000300a00 */
[----:B------:R-:W5:Y:S04]  /*124e0*/  LDL.LU.64 R144, [R1+0xc10] ;  /* 0x000c100001907983 */ /* 0x000f680000300a00 */
[----:B------:R-:W2:Y:S04]  /*124f0*/  LDL.LU.64 R142, [R1+0xc08] ;  /* 0x000c0800018e7983 */ /* 0x000ea80000300a00 */
        /* <DEDUP_REMOVED lines=59> */
[----:B------:R-:W2:Y:S04]  /*128b0*/  LDL.LU R189, [R1+0x20c] ;  /* 0x00020c0001bd7983 */ /* 0x000ea80000300800 */
[----:B------:R-:W3:Y:S01]  /*128c0*/  LDL.LU R188, [R1+0x210] ;  /* 0x0002100001bc7983 */ /* 0x000ee20000300800 */
[-C--:B------:R-:W-:Y:S01]  /*128d0*/  FMUL R4, R154, R23.reuse ;  /* 0x000000179a047220 */ /* 0x080fe20000400000 */
[-C--:B------:R-:W-:Y:S01]  /*128e0*/  FMUL R3, R155, R23.reuse ;  /* 0x000000179b037220 */ /* 0x080fe20000400000 */
[-C--:B------:R-:W-:Y:S01]  /*128f0*/  FMUL R11, R158, R23.reuse ;  /* 0x000000179e0b7220 */ /* 0x080fe20000400000 */
[-C--:B------:R-:W-:Y:S01]  /*12900*/  FMUL R12, R162, R23.reuse ;  /* 0x00000017a20c7220 */ /* 0x080fe20000400000 */
[----:B------:R-:W-:Y:S01]  /*12910*/  FMUL R184, R152, R23 ;  /* 0x0000001798b87220 */ /* 0x000fe20000400000 */
[----:B------:R-:W5:Y:S01]  /*12920*/  LDL.LU R230, [R1+0x218] ;  /* 0x0002180001e67983 */ /* 0x000f620000300800 */
[----:B------:R-:W-:Y:S01]  /*12930*/  FMNMX R3, R4, R3, !PT ;  /* 0x0000000304037209 */ /* 0x000fe20007800000 */
[----:B------:R-:W-:-:S02]  /*12940*/  FMUL R4, R159, R23 ;  /* 0x000000179f047220 */ /* 0x000fc40000400000 */
[----:B------:R-:W5:Y:S01]  /*12950*/  LDL.LU R229, [R1+0x220] ;  /* 0x0002200001e57983 */ /* 0x000f620000300800 */
[----:B------:R-:W-:Y:S01]  /*12960*/  FMNMX R3, R11, R3, !PT ;  /* 0x000000030b037209 */ /* 0x000fe20007800000 */
[----:B------:R-:W-:Y:S02]  /*12970*/  FMUL R11, R163, R23 ;  /* 0x00000017a30b7220 */ /* 0x000fe40000400000 */
[----:B------:R-:W5:Y:S01]  /*12980*/  LDL.LU R225, [R1+0x21c] ;  /* 0x00021c0001e17983 */ /* 0x000f620000300800 */
[----:B------:R-:W-:Y:S01]  /*12990*/  FMNMX R3, R4, R3, !PT ;  /* 0x0000000304037209 */ /* 0x000fe20007800000 */
[----:B------:R-:W-:Y:S02]  /*129a0*/  FMUL R4, R166, R23 ;  /* 0x00000017a6047220 */ /* 0x000fe40000400000 */
[----:B------:R-:W5:Y:S01]  /*129b0*/  LDL.LU R227, [R1+0x224] ;  /* 0x0002240001e37983 */ /* 0x000f620000300800 */
[----:B------:R-:W-:-:S03]  /*129c0*/  FMNMX R3, R12, R3, !PT ;  /* 0x000000030c037209 */ /* 0x000fc60007800000 */
[----:B------:R-:W5:Y:S01]  /*129d0*/  LDL.LU R224, [R1+0x214] ;  /* 0x0002140001e07983 */ /* 0x000f620000300800 */
[----:B------:R-:W-:Y:S01]  /*129e0*/  FMNMX R3, R11, R3, !PT ;  /* 0x000000030b037209 */ /* 0x000fe20007800000 */
[-C--:B------:R-:W-:Y:S01]  /*129f0*/  FMUL R11, R153, R23.reuse ;  /* 0x00000017990b7220 */ /* 0x080fe20000400000 */
[----:B------:R-:W-:Y:S01]  /*12a00*/  FMUL R12, R156, R23 ;  /* 0x000000179c0c7220 */ /* 0x000fe20000400000 */
[----:B------:R-:W5:Y:S01]  /*12a10*/  LDL R222, [R1+0x228] ;  /* 0x0002280001de7983 */ /* 0x000f620000100800 */
[----:B------:R-:W-:Y:S01]  /*12a20*/  FMNMX R3, R4, R3, !PT ;  /* 0x0000000304037209 */ /* 0x000fe20007800000 */
[----:B------:R-:W-:Y:S01]  /*12a30*/  FMUL R4, R167, R23 ;  /* 0x00000017a7047220 */ /* 0x000fe20000400000 */
[----:B------:R-:W-:Y:S01]  /*12a40*/  FMNMX R11, R184, R11, !PT ;  /* 0x0000000bb80b7209 */ /* 0x000fe20007800000 */
[----:B------:R-:W-:-:S03]  /*12a50*/  FMUL R184, R170, R23 ;  /* 0x00000017aab87220 */ /* 0x000fc60000400000 */
[----:B------:R-:W-:Y:S02]  /*12a60*/  FMNMX R3, R4, R3, !PT ;  /* 0x0000000304037209 */ /* 0x000fe40007800000 */
[----:B------:R-:W-:Y:S01]  /*12a70*/  FMNMX R4, R12, R11, !PT ;  /* 0x0000000b0c047209 */ /* 0x000fe20007800000 */
[-C--:B------:R-:W-:Y:S01]  /*12a80*/  FMUL R11, R157, R23.reuse ;  /* 0x000000179d0b7220 */ /* 0x080fe20000400000 */
[----:B------:R-:W-:Y:S01]  /*12a90*/  FMUL R12, R171, R23 ;  /* 0x00000017ab0c7220 */ /* 0x000fe20000400000 */
[----:B------:R-:W-:Y:S01]  /*12aa0*/  FMNMX R3, R184, R3, !PT ;  /* 0x00000003b8037209 */ /* 0x000fe20007800000 */
[-C--:B------:R-:W-:Y:S02]  /*12ab0*/  FMUL R184, R160, R23.reuse ;  /* 0x00000017a0b87220 */ /* 0x080fe40000400000 */
[----:B------:R-:W-:Y:S01]  /*12ac0*/  FMNMX R4, R11, R4, !PT ;  /* 0x000000040b047209 */ /* 0x000fe20007800000 */
[----:B------:R-:W-:Y:S01]  /*12ad0*/  FMUL R11, R174, R23 ;  /* 0x00000017ae0b7220 */ /* 0x000fe20000400000 */
[----:B------:R-:W-:Y:S01]  /*12ae0*/  FMNMX R3, R12, R3, !PT ;  /* 0x000000030c037209 */ /* 0x000fe20007800000 */
[-C--:B------:R-:W-:Y:S01]  /*12af0*/  FMUL R12, R161, R23.reuse ;  /* 0x00000017a10c7220 */ /* 0x080fe20000400000 */
        /* <DEDUP_REMOVED lines=15> */
[----:B------:R-:W-:Y:S01]  /*12bf0*/  FMUL R11, R169, R23 ;  /* 0x00000017a90b7220 */ /* 0x000fe20000400000 */
[----:B------:R-:W-:-:S02]  /*12c00*/  FMNMX R4, R12, R4, !PT ;  /* 0x000000040c047209 */ /* 0x000fc40007800000 */
[----:B------:R-:W-:Y:S01]  /*12c10*/  FMNMX R3, R184, R3, !PT ;  /* 0x00000003b8037209 */ /* 0x000fe20007800000 */
[-C--:B------:R-:W-:Y:S01]  /*12c20*/  FMUL R184, R172, R23.reuse ;  /* 0x00000017acb87220 */ /* 0x080fe20000400000 */
[----:B------:R-:W-:Y:S01]  /*12c30*/  FMNMX R4, R11, R4, !PT ;  /* 0x000000040b047209 */ /* 0x000fe20007800000 */
[-C--:B------:R-:W-:Y:S01]  /*12c40*/  FMUL R12, R183, R23.reuse ;  /* 0x00000017b70c7220 */ /* 0x080fe20000400000 */
[----:B------:R-:W-:Y:S02]  /*12c50*/  FMUL R11, R173, R23 ;  /* 0x00000017ad0b7220 */ /* 0x000fe40000400000 */
[----:B------:R-:W-:Y:S02]  /*12c60*/  FMNMX R4, R184, R4, !PT ;  /* 0x00000004b8047209 */ /* 0x000fe40007800000 */
[----:B------:R-:W-:Y:S01]  /*12c70*/  FMNMX R3, R12, R3, !PT ;  /* 0x000000030c037209 */ /* 0x000fe20007800000 */
[-C--:B------:R-:W-:Y:S01]  /*12c80*/  FMUL R12, R176, R23.reuse ;  /* 0x00000017b00c7220 */ /* 0x080fe20000400000 */
[----:B------:R-:W-:Y:S01]  /*12c90*/  FMNMX R4, R11, R4, !PT ;  /* 0x000000040b047209 */ /* 0x000fe20007800000 */
[----:B------:R-:W-:-:S03]  /*12ca0*/  FMUL R11, R177, R23 ;  /* 0x00000017b10b7220 */ /* 0x000fc60000400000 */
[----:B------:R-:W-:Y:S01]  /*12cb0*/  FMNMX R4, R12, R4, !PT ;  /* 0x000000040c047209 */ /* 0x000fe20007800000 */
[----:B------:R-:W-:-:S03]  /*12cc0*/  FMUL R12, R180, R23 ;  /* 0x00000017b40c7220 */ /* 0x000fc60000400000 */
[----:B------:R-:W-:Y:S01]  /*12cd0*/  FMNMX R4, R11, R4, !PT ;  /* 0x000000040b047209 */ /* 0x000fe20007800000 */
[----:B------:R-:W-:-:S03]  /*12ce0*/  FMUL R11, R181, R23 ;  /* 0x00000017b50b7220 */ /* 0x000fc60000400000 */
[----:B------:R-:W-:-:S04]  /*12cf0*/  FMNMX R4, R12, R4, !PT ;  /* 0x000000040c047209 */ /* 0x000fc80007800000 */
[----:B------:R-:W-:Y:S01]  /*12d00*/  FMNMX R4, R11, R4, !PT ;  /* 0x000000040b047209 */ /* 0x000fe20007800000 */
[----:B------:R-:W0:Y:S04]  /*12d10*/  SHFL.BFLY PT, R184, R3, 0x2, 0x1f ;  /* 0x0c401f0003b87f89 */ /* 0x000e2800000e0000 */
[----:B------:R-:W1:Y:S01]  /*12d20*/  SHFL.BFLY PT, R11, R4, 0x2, 0x1f ;  /* 0x0c401f00040b7f89 */ /* 0x000e6200000e0000 */
[----:B0-----:R-:W-:Y:S02]  /*12d30*/  FMNMX R3, R3, R184, !PT ;  /* 0x000000b803037209 */ /* 0x001fe40007800000 */
[----:B-1----:R-:W-:-:S03]  /*12d40*/  FMNMX R4, R4, R11, !PT ;  /* 0x0000000b04047209 */ /* 0x002fc60007800000 */
[----:B------:R-:W0:Y:S04]  /*12d50*/  SHFL.BFLY PT, R12, R3, 0x1, 0x1f ;  /* 0x0c201f00030c7f89 */ /* 0x000e2800000e0000 */
[----:B------:R-:W1:Y:S01]  /*12d60*/  SHFL.BFLY PT, R11, R4, 0x1, 0x1f ;  /* 0x0c201f00040b7f89 */ /* 0x000e6200000e0000 */
[----:B0-----:R-:W-:Y:S02]  /*12d70*/  FMNMX R12, R3, R12, !PT ;  /* 0x0000000c030c7209 */ /* 0x001fe40007800000 */
[----:B-1----:R-:W-:Y:S02]  /*12d80*/  FMNMX R11, R4, R11, !PT ;  /* 0x0000000b040b7209 */ /* 0x002fe40007800000 */
[----:B--2---:R-:W-:Y:S02]  /*12d90*/  FMNMX R12, R12, R189, !PT ;  /* 0x000000bd0c0c7209 */ /* 0x004fe40007800000 */
[----:B---3--:R-:W-:-:S03]  /*12da0*/  FMNMX R11, R11, R188, !PT ;  /* 0x000000bc0b0b7209 */ /* 0x008fc60007800000 */
[----:B------:R-:W-:Y:S02]  /*12db0*/  FADD R4, -R12, R189 ;  /* 0x000000bd0c047221 */ /* 0x000fe40000000100 */
[----:B------:R-:W-:Y:S01]  /*12dc0*/  FADD R3, -R11, R188 ;  /* 0x000000bc0b037221 */ /* 0x000fe20000000100 */
[-CC-:B------:R-:W-:Y:S01]  /*12dd0*/  FFMA R154, R154, R23.reuse, -R12.reuse ;  /* 0x000000179a9a7223 */ /* 0x180fe2000000080c */
        /* <DEDUP_REMOVED lines=17> */
[----:B------:R-:W4:Y:S08]  /*12ef0*/  MUFU.EX2 R4, R4 ;  /* 0x0000000400047308 */ /* 0x000f300000000800 */
[----:B------:R-:W5:Y:S08]  /*12f00*/  MUFU.EX2 R3, R3 ;  /* 0x0000000300037308 */ /* 0x000f700000000800 */
[----:B------:R-:W-:Y:S08]  /*12f10*/  MUFU.EX2 R193, R154 ;  /* 0x0000009a00c17308 */ /* 0x000ff00000000800 */
[----:B------:R-:W0:Y:S08]  /*12f20*/  MUFU.EX2 R192, R155 ;  /* 0x0000009b00c07308 */ /* 0x000e300000000800 */
[----:B------:R-:W-:Y:S08]  /*12f30*/  MUFU.EX2 R190, R158 ;  /* 0x0000009e00be7308 */ /* 0x000ff00000000800 */
[----:B------:R-:W-:Y:S08]  /*12f40*/  MUFU.EX2 R191, R159 ;  /* 0x0000009f00bf7308 */ /* 0x000ff00000000800 */
[----:B------:R-:W-:Y:S08]  /*12f50*/  MUFU.EX2 R189, R152 ;  /* 0x0000009800bd7308 */ /* 0x000ff00000000800 */
[----:B------:R0:W1:Y:S08]  /*12f60*/  MUFU.EX2 R186, R153 ;  /* 0x0000009900ba7308 */ /* 0x0000700000000800 */
[----:B------:R-:W-:Y:S08]  /*12f70*/  MUFU.EX2 R187, R156 ;  /* 0x0000009c00bb7308 */ /* 0x000ff00000000800 */
[----:B------:R-:W2:Y:S01]  /*12f80*/  MUFU.EX2 R188, R157 ;  /* 0x0000009d00bc7308 */ /* 0x000ea20000000800 */
[-C--:B----4-:R-:W-:Y:S01]  /*12f90*/  FMUL R26, R26, R4.reuse ;  /* 0x000000041a1a7220 */ /* 0x090fe20000400000 */
        /* <DEDUP_REMOVED lines=63> */
[-C--:B-----5:R-:W-:Y:S01]  /*13390*/  FMUL R24, R24, R3.reuse ;  /* 0x0000000318187220 */ /* 0x0a0fe20000400000 */
        /* <DEDUP_REMOVED lines=63> */
[----:B0-----:R-:W-:-:S02]  /*13790*/  F2FP.BF16.F32.PACK_AB R153, R192, R193 ;  /* 0x000000c1c099723e */ /* 0x001fc400000010ff */
[----:B-1----:R-:W-:Y:S02]  /*137a0*/  F2FP.BF16.F32.PACK_AB R152, R186, R189 ;  /* 0x000000bdba98723e */ /* 0x002fe400000010ff */
[----:B--2---:R-:W-:Y:S02]  /*137b0*/  F2FP.BF16.F32.PACK_AB R154, R188, R187 ;  /* 0x000000bbbc9a723e */ /* 0x004fe400000010ff */
[----:B------:R-:W-:-:S04]  /*137c0*/  F2FP.BF16.F32.PACK_AB R155, R191, R190 ;  /* 0x000000bebf9b723e */ /* 0x000fc800000010ff */
        /* <DEDUP_REMOVED lines=20> */
[----:B------:R-:W-:Y:S08]  /*13910*/  MUFU.EX2 R166, R166 ;  /* 0x000000a600a67308 */ /* 0x000ff00000000800 */
[----:B------:R-:W-:Y:S08]  /*13920*/  MUFU.EX2 R162, R160 ;  /* 0x000000a000a27308 */ /* 0x000ff00000000800 */
[----:B------:R-:W0:Y:S08]  /*13930*/  MUFU.EX2 R163, R161 ;  /* 0x000000a100a37308 */ /* 0x000e300000000800 */
[----:B------:R-:W-:Y:S08]  /*13940*/  MUFU.EX2 R164, R164 ;  /* 0x000000a400a47308 */ /* 0x000ff00000000800 */
[----:B------:R-:W1:Y:S08]  /*13950*/  MUFU.EX2 R165, R165 ;  /* 0x000000a500a57308 */ /* 0x000e700000000800 */
[----:B------:R-:W2:Y:S01]  /*13960*/  MUFU.EX2 R167, R167 ;  /* 0x000000a700a77308 */ /* 0x000ea20000000800 */
[-CC-:B------:R-:W-:Y:S01]  /*13970*/  FFMA R170, R170, R23.reuse, -R12.reuse ;  /* 0x00000017aaaa7223 */ /* 0x180fe2000000080c */
[-CC-:B------:R-:W-:Y:S01]  /*13980*/  FFMA R171, R171, R23.reuse, -R12.reuse ;  /* 0x00000017abab7223 */ /* 0x180fe2000000080c */
[-CC-:B------:R-:W-:Y:S01]  /*13990*/  FFMA R174, R174, R23.reuse, -R12.reuse ;  /* 0x00000017aeae7223 */ /* 0x180fe2000000080c */
[-CC-:B------:R-:W-:Y:S01]  /*139a0*/  FFMA R168, R168, R23.reuse, -R11.reuse ;  /* 0x00000017a8a87223 */ /* 0x180fe2000000080b */
[-CC-:B------:R-:W-:Y:S01]  /*139b0*/  FFMA R169, R169, R23.reuse, -R11.reuse ;  /* 0x00000017a9a97223 */ /* 0x180fe2000000080b */
[-CC-:B------:R-:W-:Y:S01]  /*139c0*/  FFMA R172, R172, R23.reuse, -R11.reuse ;  /* 0x00000017acac7223 */ /* 0x180fe2000000080b */
[-C--:B------:R-:W-:Y:S01]  /*139d0*/  FFMA R173, R173, R23.reuse, -R11 ;  /* 0x00000017adad7223 */ /* 0x080fe2000000080b */
        /* <DEDUP_REMOVED lines=11> */
[----:B------:R-:W-:Y:S01]  /*13a90*/  MUFU.EX2 R174, R174 ;  /* 0x000000ae00ae7308 */ /* 0x000fe20000000800 */
[----:B------:R-:W-:-:S02]  /*13aa0*/  WARPGROUP.DEPBAR.LE gsb0, 0x0 ;  /* 0x00008000000079c5 */ /* 0x000fc40000010000 */
[----:B0-----:R-:W-:Y:S02]  /*13ab0*/  F2FP.BF16.F32.PACK_AB R152, R163, R162 ;  /* 0x000000a2a398723e */ /* 0x001fe400000010ff */
[----:B------:R-:W-:Y:S02]  /*13ac0*/  F2FP.BF16.F32.PACK_AB R153, R185, R184 ;  /* 0x000000b8b999723e */ /* 0x000fe400000010ff */
[----:B-1----:R-:W-:Y:S02]  /*13ad0*/  F2FP.BF16.F32.PACK_AB R154, R165, R164 ;  /* 0x000000a4a59a723e */ /* 0x002fe400000010ff */
[----:B--2---:R-:W-:-:S04]  /*13ae0*/  F2FP.BF16.F32.PACK_AB R155, R167, R166 ;  /* 0x000000a6a79b723e */ /* 0x004fc800000010ff */
[----:B------:R-:W-:-:S06]  /*13af0*/  WARPGROUP.ARRIVE ;  /* 0x00000000000079c5 */ /* 0x000fcc0000000000 */
[----:B------:R-:W-:Y:S01]  /*13b00*/  HGMMA.64x256x16.F32.BF16 R24, R152, gdesc[UR4], R24, gsb0 ;  /* 0x03e0000498187df0 */ /* 0x000fe20008001818 */
        /* <DEDUP_REMOVED lines=25> */
[----:B------:R-:W3:Y:S08]  /*13ca0*/  MUFU.EX2 R158, R158 ;  /* 0x0000009e009e7308 */ /* 0x000ef00000000800 */
[----:B------:R-:W-:Y:S08]  /*13cb0*/  MUFU.EX2 R159, R159 ;  /* 0x0000009f009f7308 */ /* 0x000ff00000000800 */
[----:B------:R-:W4:Y:S08]  /*13cc0*/  MUFU.EX2 R160, R160 ;  /* 0x000000a000a07308 */ /* 0x000f300000000800 */
[----:B------:R5:W4:Y:S01]  /*13cd0*/  MUFU.EX2 R157, R23 ;  /* 0x00000017009d7308 */ /* 0x000b220000000800 */
[----:B------:R-:W-:-:S02]  /*13ce0*/  WARPGROUP.DEPBAR.LE gsb0, 0x0 ;  /* 0x00008000000079c5 */ /* 0x000fc40000010000 */
[----:B0-----:R-:W-:Y:S02]  /*13cf0*/  F2FP.BF16.F32.PACK_AB R152, R169, R168 ;  /* 0x000000a8a998723e */ /* 0x001fe400000010ff */
[----:B------:R-:W-:Y:S02]  /*13d00*/  F2FP.BF16.F32.PACK_AB R153, R171, R170 ;  /* 0x000000aaab99723e */ /* 0x000fe400000010ff */
[----:B-1----:R-:W-:Y:S02]  /*13d10*/  F2FP.BF16.F32.PACK_AB R154, R173, R172 ;  /* 0x000000acad9a723e */ /* 0x002fe400000010ff */
[----:B--2---:R-:W-:-:S04]  /*13d20*/  F2FP.BF16.F32.PACK_AB R155, R175, R174 ;  /* 0x000000aeaf9b723e */ /* 0x004fc800000010ff */
[----:B------:R-:W-:-:S06]  /*13d30*/  WARPGROUP.ARRIVE ;  /* 0x00000000000079c5 */ /* 0x000fcc0000000000 */
[----:B------:R-:W-:Y:S01]  /*13d40*/  HGMMA.64x256x16.F32.BF16 R24, R152, gdesc[UR8], R24, gsb0 ;  /* 0x03e0000898187df0 */ /* 0x000fe20008001818 */
[----:B-----5:R-:W-:-:S04]  /*13d50*/  FADD R23, R240, R236 ;  /* 0x000000ecf0177221 */ /* 0x020fc80000000000 */
[----:B------:R-:W-:-:S04]  /*13d60*/  FADD R23, R235, R23 ;  /* 0x00000017eb177221 */ /* 0x000fc80000000000 */
[----:B------:R-:W-:Y:S01]  /*13d70*/  FADD R23, R233, R23 ;  /* 0x00000017e9177221 */ /* 0x000fe20000000000 */
[----:B------:R-:W-:Y:S02]  /*13d80*/  WARPGROUP.DEPBAR.LE gsb0, 0x0 ;  /* 0x00008000000079c5 */ /* 0x000fe40000010000 */
[----:B---3--:R-:W-:Y:S02]  /*13d90*/  F2FP.BF16.F32.PACK_AB R152, R158, R156 ;  /* 0x0000009c9e98723e */ /* 0x008fe400000010ff */
[----:B------:R-:W-:Y:S02]  /*13da0*/  F2FP.BF16.F32.PACK_AB R153, R179, R161 ;  /* 0x000000a1b399723e */ /* 0x000fe400000010ff */
[----:B----4-:R-:W-:Y:S02]  /*13db0*/  F2FP.BF16.F32.PACK_AB R154, R160, R159 ;  /* 0x0000009fa09a723e */ /* 0x010fe400000010ff */
[----:B------:R-:W-:-:S04]  /*13dc0*/  F2FP.BF16.F32.PACK_AB R155, R157, R182 ;  /* 0x000000b69d9b723e */ /* 0x000fc800000010ff */
[----:B------:R-:W-:-:S06]  /*13dd0*/  WARPGROUP.ARRIVE ;  /* 0x00000000000079c5 */ /* 0x000fcc0000000000 */
[----:B------:R-:W-:Y:S01]  /*13de0*/  HGMMA.64x256x16.F32.BF16 R24, R152, gdesc[UR12], R24, gsb0 ;  /* 0x03e0000c98187df0 */ /* 0x000fe20008001818 */
[----:B------:R-:W-:Y:S02]  /*13df0*/  IADD3 R224, R224, 0x40, RZ ;  /* 0x00000040e0e07810 */ /* 0x000fe40007ffe0ff */
[----:B------:R-:W-:Y:S01]  /*13e00*/  LEA R0, R222, R0, 0x6 ;  /* 0x00000000de007211 */ /* 0x000fe200078e30ff */
[----:B------:R-:W-:Y:S02]  /*13e10*/  WARPGROUP.DEPBAR.LE gsb0, 0x0 ;  /* 0x00008000000079c5 */ /* 0x000fe40000010000 */
[----:B------:R-:W-:Y:S01]  /*13e20*/  FADD R153, R231, R228 ;  /* 0x000000e4e7997221 */ /* 0x000fe20000000000 */
[----:B------:R-:W-:Y:S01]  /*13e30*/  FADD R154, R193, R192 ;  /* 0x000000c0c19a7221 */ /* 0x000fe20000000000 */
[----:B------:R-:W-:Y:S02]  /*13e40*/  FADD R155, R189, R186 ;  /* 0x000000babd9b7221 */ /* 0x000fe40000000000 */
[----:B------:R-:W-:Y:S01]  /*13e50*/  FADD R153, R226, R153 ;  /* 0x00000099e2997221 */ /* 0x000fe20000000000 */
[----:B------:R-:W-:Y:S01]  /*13e60*/  FADD R154, R190, R154 ;  /* 0x0000009abe9a7221 */ /* 0x000fe20000000000 */
[----:B------:R-:W-:-:S02]  /*13e70*/  FADD R155, R187, R155 ;  /* 0x0000009bbb9b7221 */ /* 0x000fc40000000000 */
[----:B------:R-:W-:Y:S01]  /*13e80*/  FADD R153, R223, R153 ;  /* 0x00000099df997221 */ /* 0x000fe20000000000 */
        /* <DEDUP_REMOVED lines=47> */
[----:B------:R-:W-:Y:S02]  /*14180*/  FADD R153, R159, R153 ;  /* 0x000000999f997221 */ /* 0x000fe40000000000 */
[----:B------:R-:W-:Y:S01]  /*14190*/  FADD R154, R157, R154 ;  /* 0x0000009a9d9a7221 */ /* 0x000fe20000000000 */
[----:B------:R-:W0:Y:S01]  /*141a0*/  SHFL.BFLY PT, R155, R152, 0x2, 0x1f ;  /* 0x0c401f00989b7f89 */ /* 0x000e2200000e0000 */
[----:B------:R-:W-:Y:S01]  /*141b0*/  FADD R156, R160, R153 ;  /* 0x00000099a09c7221 */ /* 0x000fe20000000000 */
[----:B------:R-:W1:Y:S02]  /*141c0*/  LDC R159, c[0x0][0x254] ;  /* 0x00009500ff9f7b82 */ /* 0x000e640000000800 */
[----:B------:R-:W2:Y:S04]  /*141d0*/  SHFL.BFLY PT, R153, R23, 0x2, 0x1f ;  /* 0x0c401f0017997f89 */ /* 0x000ea800000e0000 */
[----:B------:R-:W3:Y:S04]  /*141e0*/  SHFL.BFLY PT, R157, R154, 0x2, 0x1f ;  /* 0x0c401f009a9d7f89 */ /* 0x000ee800000e0000 */
[----:B------:R-:W4:Y:S01]  /*141f0*/  SHFL.BFLY PT, R158, R156, 0x2, 0x1f ;  /* 0x0c401f009c9e7f89 */ /* 0x000f2200000e0000 */
[----:B0-----:R-:W-:Y:S01]  /*14200*/  FADD R155, R152, R155 ;  /* 0x0000009b989b7221 */ /* 0x001fe20000000000 */
[----:B--2---:R-:W-:Y:S01]  /*14210*/  FADD R153, R23, R153 ;  /* 0x0000009917997221 */ /* 0x004fe20000000000 */
[----:B---3--:R-:W-:-:S03]  /*14220*/  FADD R23, R154, R157 ;  /* 0x0000009d9a177221 */ /* 0x008fc60000000000 */
[----:B------:R-:W0:Y:S01]  /*14230*/  SHFL.BFLY PT, R157, R155, 0x1, 0x1f ;  /* 0x0c201f009b9d7f89 */ /* 0x000e2200000e0000 */
[----:B----4-:R-:W-:-:S03]  /*14240*/  FADD R152, R156, R158 ;  /* 0x0000009e9c987221 */ /* 0x010fc60000000000 */
[----:B------:R-:W2:Y:S04]  /*14250*/  SHFL.BFLY PT, R156, R23, 0x1, 0x1f ;  /* 0x0c201f00179c7f89 */ /* 0x000ea800000e0000 */
[----:B------:R-:W3:Y:S04]  /*14260*/  SHFL.BFLY PT, R154, R153, 0x1, 0x1f ;  /* 0x0c201f00999a7f89 */ /* 0x000ee800000e0000 */
[----:B------:R-:W4:Y:S01]  /*14270*/  SHFL.BFLY PT, R158, R152, 0x1, 0x1f ;  /* 0x0c201f00989e7f89 */ /* 0x000f2200000e0000 */
[----:B0-----:R-:W-:Y:S01]  /*14280*/  FADD R155, R155, R157 ;  /* 0x0000009d9b9b7221 */ /* 0x001fe20000000000 */
[----:B--2---:R-:W-:-:S03]  /*14290*/  FADD R23, R23, R156 ;  /* 0x0000009c17177221 */ /* 0x004fc60000000000 */
[----:B------:R-:W-:Y:S01]  /*142a0*/  FFMA R230, R6, R230, R155 ;  /* 0x000000e606e67223 */ /* 0x000fe2000000009b */
[----:B------:R-:W-:-:S04]  /*142b0*/  FFMA R225, R4, R225, R23 ;  /* 0x000000e104e17223 */ /* 0x000fc80000000017 */
[----:B------:R-:W-:Y:S04]  /*142c0*/  STL [R1+0x218], R230 ;  /* 0x000218e601007387 */ /* 0x000fe80000100800 */
[----:B------:R0:W-:Y:S01]  /*142d0*/  STL [R1+0x21c], R225 ;  /* 0x00021ce101007387 */ /* 0x0001e20000100800 */
[----:B---3--:R-:W-:Y:S01]  /*142e0*/  FADD R153, R153, R154 ;  /* 0x0000009a99997221 */ /* 0x008fe20000000000 */
[----:B----4-:R-:W-:Y:S01]  /*142f0*/  FADD R152, R152, R158 ;  /* 0x0000009e98987221 */ /* 0x010fe20000000000 */
[----:B0-----:R-:W0:Y:S02]  /*14300*/  LDC R225, c[0x0][0x280] ;  /* 0x0000a000ffe17b82 */ /* 0x001e240000000800 */
[----:B------:R-:W-:Y:S01]  /*14310*/  FFMA R229, R5, R229, R153 ;  /* 0x000000e505e57223 */ /* 0x000fe20000000099 */
[----:B------:R-:W-:-:S04]  /*14320*/  FFMA R227, R3, R227, R152 ;  /* 0x000000e303e37223 */ /* 0x000fc80000000098 */
[----:B------:R2:W-:Y:S04]  /*14330*/  STL [R1+0x220], R229 ;  /* 0x000220e501007387 */ /* 0x0005e80000100800 */
[----:B------:R2:W-:Y:S04]  /*14340*/  STL [R1+0x214], R224 ;  /* 0x000214e001007387 */ /* 0x0005e80000100800 */
[----:B------:R2:W-:Y:S04]  /*14350*/  STL [R1+0x224], R227 ;  /* 0x000224e301007387 */ /* 0x0005e80000100800 */
[----:B------:R2:W-:Y:S04]  /*14360*/  STL [R1+0x208], R13 ;  /* 0x0002080d01007387 */ /* 0x0005e80000100800 */
[----:B------:R2:W-:Y:S04]  /*14370*/  STL [R1+0x204], R14 ;  /* 0x0002040e01007387 */ /* 0x0005e80000100800 */
[----:B------:R2:W-:Y:S04]  /*14380*/  STL [R1+0x20c], R12 ;  /* 0x00020c0c01007387 */ /* 0x0005e80000100800 */
[----:B------:R2:W-:Y:S01]  /*14390*/  STL [R1+0x210], R11 ;  /* 0x0002100b01007387 */ /* 0x0005e20000100800 */
[----:B0-----:R-:W-:-:S02]  /*143a0*/  ISETP.GE.AND P0, PT, R224, R225, PT ;  /* 0x000000e1e000720c */ /* 0x001fc40003f06270 */
[----:B-1----:R-:W-:Y:S02]  /*143b0*/  LEA R2, R159, R2, 0x6 ;  /* 0x000000029f027211 */ /* 0x002fe400078e30ff */
[----:B------:R-:W-:Y:S02]  /*143c0*/  MOV R5, R13 ;  /* 0x0000000d00057202 */ /* 0x000fe40000000f00 */
[----:B------:R-:W-:Y:S02]  /*143d0*/  MOV R6, R14 ;  /* 0x0000000e00067202 */ /* 0x000fe40000000f00 */
[----:B------:R-:W-:Y:S02]  /*143e0*/  MOV R3, R12 ;  /* 0x0000000c00037202 */ /* 0x000fe40000000f00 */
[----:B------:R-:W-:-:S03]  /*143f0*/  MOV R4, R11 ;  /* 0x0000000b00047202 */ /* 0x000fc60000000f00 */
[----:B--2---:R-:W-:Y:S05]  /*14400*/  @!P0 BRA `(.L_x_1) ;  /* 0xffffff7000d08947 */ /* 0x004fea000383ffff */
.L_x_0:
[----:B------:R-:W-:Y:S04]  /*14410*/  STL [R1+0xa38], R6 ;  /* 0x000a380601007387 */ /* 0x000fe80000100800 */
[----:B------:R-:W-:Y:S04]  /*14420*/  STL [R1+0xa34], R5 ;  /* 0x000a340501007387 */ /* 0x000fe80000100800 */
[----:B------:R0:W-:Y:S04]  /*14430*/  STL [R1+0xa30], R4 ;  /* 0x000a300401007387 */ /* 0x0001e80000100800 */
[----:B------:R1:W-:Y:S04]  /*14440*/  STL [R1+0xa2c], R3 ;  /* 0x000a2c0301007387 */ /* 0x0003e80000100800 */
[----:B------:R-:W2:Y:S04]  /*14450*/  LDL.LU R8, [R1+0x218] ;  /* 0x0002180001087983 */ /* 0x000ea80000300800 */
[----:B------:R-:W3:Y:S04]  /*14460*/  LDL.LU R176, [R1+0x220] ;  /* 0x0002200001b07983 */ /* 0x000ee80000300800 */
[----:B------:R-:W4:Y:S04]  /*14470*/  LDL.LU R177, [R1+0x21c] ;  /* 0x00021c0001b17983 */ /* 0x000f280000300800 */
[----:B------:R-:W5:Y:S04]  /*14480*/  LDL.LU R175, [R1+0x1dc] ;  /* 0x0001dc0001af7983 */ /* 0x000f680000300800 */
        /* <DEDUP_REMOVED lines=27> */
[----:B------:R-:W5:Y:S01]  /*14640*/  LDL.LU R11, [R1+0x1cc] ;  /* 0x0001cc00010b7983 */ /* 0x000f620000300800 */
[----:B------:R-:W-:Y:S01]  /*14650*/  FMUL R7, R26, 0.25 ;  /* 0x3e8000001a077820 */ /* 0x000fe20000400000 */
[C---:B--2---:R-:W-:Y:S01]  /*14660*/  FMUL R2, R8.reuse, 8388608 ;  /* 0x4b00000008027820 */ /* 0x044fe20000400000 */
[----:B------:R-:W-:Y:S01]  /*14670*/  BAR.SYNC.DEFER_BLOCKING 0x0 ;  /* 0x0000000000007b1d */ /* 0x000fe20000010000 */
[----:B------:R-:W-:-:S02]  /*14680*/  FSETP.GEU.AND P0, PT, R8, 1.175494350822287508e-38, PT ;  /* 0x008000000800780b */ /* 0x000fc40003f0e000 */
[----:B---3--:R-:W-:Y:S02]  /*14690*/  MOV R178, R176 ;  /* 0x000000b000b27202 */ /* 0x008fe40000000f00 */
[----:B----4-:R-:W-:Y:S02]  /*146a0*/  MOV R9, R177 ;  /* 0x000000b100097202 */ /* 0x010fe40000000f00 */
[----:B------:R-:W-:Y:S02]  /*146b0*/  FSEL R2, R2, R8, !P0 ;  /* 0x0000000802027208 */ /* 0x000fe40004000000 */
[----:B-----5:R-:W-:Y:S02]  /*146c0*/  MOV R177, R175 ;  /* 0x000000af00b17202 */ /* 0x020fe40000000f00 */
[----:B------:R-:W-:Y:S02]  /*146d0*/  MOV R176, R174 ;  /* 0x000000ae00b07202 */ /* 0x000fe40000000f00 */
[----:B------:R-:W-:-:S02]  /*146e0*/  IADD3 R0, R2, -0x3f3504f3, RZ ;  /* 0xc0cafb0d02007810 */ /* 0x000fc40007ffe0ff */
[----:B------:R-:W-:Y:S02]  /*146f0*/  MOV R175, R173 ;  /* 0x000000ad00af7202 */ /* 0x000fe40000000f00 */
[----:B------:R-:W-:Y:S02]  /*14700*/  MOV R174, R172 ;  /* 0x000000ac00ae7202 */ /* 0x000fe40000000f00 */
[----:B------:R-:W-:Y:S02]  /*14710*/  FSETP.GT.AND P3, PT, |R9|, 8.50705917302346158658e+37, PT ;  /* 0x7e8000000900780b */ /* 0x000fe40003f64200 */
[----:B------:R-:W-:Y:S02]  /*14720*/  MOV R173, R171 ;  /* 0x000000ab00ad7202 */ /* 0x000fe40000000f00 */
[----:B------:R-:W-:Y:S02]  /*14730*/  MOV R172, R170 ;  /* 0x000000aa00ac7202 */ /* 0x000fe40000000f00 */
[----:B------:R-:W-:-:S02]  /*14740*/  LOP3.LUT R0, R0, 0xff800000, RZ, 0xc0, !PT ;  /* 0xff80000000007812 */ /* 0x000fc400078ec0ff */
[----:B------:R-:W-:Y:S02]  /*14750*/  MOV R171, R169 ;  /* 0x000000a900ab7202 */ /* 0x000fe40000000f00 */
[----:B------:R-:W-:Y:S02]  /*14760*/  MOV R170, R168 ;  /* 0x000000a800aa7202 */ /* 0x000fe40000000f00 */
[----:B------:R-:W-:Y:S02]  /*14770*/  FSEL R26, R7, R26, P3 ;  /* 0x0000001a071a7208 */ /* 0x000fe40001800000 */
[----:B------:R-:W-:Y:S02]  /*14780*/  MOV R169, R167 ;  /* 0x000000a700a97202 */ /* 0x000fe40000000f00 */
[----:B------:R-:W-:Y:S02]  /*14790*/  MOV R168, R166 ;  /* 0x000000a600a87202 */ /* 0x000fe40000000f00 */
[----:B------:R-:W-:-:S02]  /*147a0*/  IADD3 R7, R2, -R0, RZ ;  /* 0x8000000002077210 */ /* 0x000fc40007ffe0ff */
[----:B------:R-:W-:Y:S02]  /*147b0*/  MOV R167, R165 ;  /* 0x000000a500a77202 */ /* 0x000fe40000000f00 */
[----:B------:R-:W-:Y:S02]  /*147c0*/  MOV R166, R164 ;  /* 0x000000a400a67202 */ /* 0x000fe40000000f00 */
[----:B------:R-:W-:Y:S02]  /*147d0*/  MOV R165, R163 ;  /* 0x000000a300a57202 */ /* 0x000fe40000000f00 */
[----:B------:R-:W-:Y:S02]  /*147e0*/  MOV R164, R162 ;  /* 0x000000a200a47202 */ /* 0x000fe40000000f00 */
[----:B------:R-:W-:Y:S02]  /*147f0*/  MOV R163, R161 ;  /* 0x000000a100a37202 */ /* 0x000fe40000000f00 */
[----:B------:R-:W-:-:S02]  /*14800*/  MOV R162, R160 ;  /* 0x000000a000a27202 */ /* 0x000fc40000000f00 */
[----:B------:R-:W-:Y:S02]  /*14810*/  I2FP.F32.S32 R10, R0 ;  /* 0x00000000000a7245 */ /* 0x000fe40000201400 */
[----:B------:R-:W-:Y:S02]  /*14820*/  MOV R161, R159 ;  /* 0x0000009f00a17202 */ /* 0x000fe40000000f00 */
[----:B------:R-:W-:Y:S01]  /*14830*/  MOV R160, R158 ;  /* 0x0000009e00a07202 */ /* 0x000fe20000000f00 */
[----:B------:R-:W-:Y:S01]  /*14840*/  FADD R0, R7, -1 ;  /* 0xbf80000007007421 */ /* 0x000fe20000000000 */
[----:B------:R-:W-:Y:S02]  /*14850*/  MOV R159, R157 ;  /* 0x0000009d009f7202 */ /* 0x000fe40000000f00 */
[----:B------:R-:W-:Y:S02]  /*14860*/  MOV R158, R156 ;  /* 0x0000009c009e7202 */ /* 0x000fe40000000f00 */
[----:B------:R-:W-:-:S02]  /*14870*/  FSEL R7, RZ, -23, P0 ;  /* 0xc1b80000ff077808 */ /* 0x000fc40000000000 */
[----:B------:R-:W-:Y:S02]  /*14880*/  MOV R157, R155 ;  /* 0x0000009b009d7202 */ /* 0x000fe40000000f00 */
[----:B------:R-:W-:Y:S02]  /*14890*/  MOV R156, R154 ;  /* 0x0000009a009c7202 */ /* 0x000fe40000000f00 */
[----:B------:R-:W-:Y:S02]  /*148a0*/  MOV R155, R153 ;  /* 0x00000099009b7202 */ /* 0x000fe40000000f00 */
[----:B------:R-:W-:Y:S02]  /*148b0*/  MOV R154, R152 ;  /* 0x00000098009a7202 */ /* 0x000fe40000000f00 */
[----:B------:R-:W-:Y:S02]  /*148c0*/  MOV R153, R14 ;  /* 0x0000000e00997202 */ /* 0x000fe40000000f00 */
[----:B------:R-:W-:-:S02]  /*148d0*/  MOV R152, R13 ;  /* 0x0000000d00987202 */ /* 0x000fc40000000f00 */
[----:B------:R-:W-:Y:S02]  /*148e0*/  MOV R13, R12 ;  /* 0x0000000c000d7202 */ /* 0x000fe40000000f00 */
[----:B------:R-:W-:Y:S02]  /*148f0*/  MOV R12, R11 ;  /* 0x0000000b000c7202 */ /* 0x000fe40000000f00 */
[----:B------:R-:W2:Y:S01]  /*14900*/  LDL.LU R11, [R1+0x1d8] ;  /* 0x0001d800010b7983 */ /* 0x000ea20000300800 */
[----:B------:R-:W-:Y:S01]  /*14910*/  MOV R14, 0x3dc6b27f ;  /* 0x3dc6b27f000e7802 */ /* 0x000fe20000000f00 */
[----:B------:R-:W-:Y:S01]  /*14920*/  FFMA.FTZ R10, R10, 1.1920928955078125e-07, R7 ;  /* 0x340000000a0a7823 */ /* 0x000fe20000010007 */
[----:B------:R-:W-:Y:S01]  /*14930*/  ISETP.GE.U32.AND P0, PT, R2, 0x7f800000, PT ;  /* 0x7f8000000200780c */ /* 0x000fe20003f06070 */
[----:B------:R-:W3:Y:S02]  /*14940*/  LDL.LU R180, [R1+0x224] ;  /* 0x0002240001b47983 */ /* 0x000ee40000300800 */
[----:B------:R-:W-:-:S04]  /*14950*/  FFMA.FTZ R7, R0, R14, -0.16845393180847167969 ;  /* 0xbe2c7f3000077423 */ /* 0x000fc8000001000e */
[----:B------:R-:W-:-:S04]  /*14960*/  FFMA.FTZ R7, R0, R7, 0.1716887056827545166 ;  /* 0x3e2fcf2a00077423 */ /* 0x000fc80000010007 */
[----:B------:R-:W-:-:S04]  /*14970*/  FFMA.FTZ R7, R0, R7, -0.17900948226451873779 ;  /* 0xbe374e4300077423 */ /* 0x000fc80000010007 */
[----:B------:R-:W-:-:S04]  /*14980*/  FFMA.FTZ R7, R0, R7, 0.20512372255325317383 ;  /* 0x3e520bf400077423 */ /* 0x000fc80000010007 */
[----:B------:R-:W-:-:S04]  /*14990*/  FFMA.FTZ R7, R0, R7, -0.24046532809734344482 ;  /* 0xbe763c8b00077423 */ /* 0x000fc80000010007 */
[----:B------:R-:W-:-:S04]  /*149a0*/  FFMA.FTZ R7, R0, R7, 0.28857114911079406738 ;  /* 0x3e93bf9900077423 */ /* 0x000fc80000010007 */
[----:B------:R-:W-:-:S04]  /*149b0*/  FFMA.FTZ R7, R0, R7, -0.36067417263984680176 ;  /* 0xbeb8aa4900077423 */ /* 0x000fc80000010007 */
[----:B------:R-:W-:-:S04]  /*149c0*/  FFMA.FTZ R7, R0, R7, 0.48089820146560668945 ;  /* 0x3ef6384a00077423 */ /* 0x000fc80000010007 */
[----:B------:R-:W-:-:S04]  /*149d0*/  FFMA.FTZ R7, R0, R7, -0.72134751081466674805 ;  /* 0xbf38aa3b00077423 */ /* 0x000fc80000010007 */
[----:B------:R-:W-:-:S04]  /*149e0*/  FMUL R7, R0, R7 ;  /* 0x0000000700077220 */ /* 0x000fc80000400000 */
[----:B------:R-:W-:-:S04]  /*149f0*/  FMUL R7, R0, R7 ;  /* 0x0000000700077220 */ /* 0x000fc80000400000 */
[----:B------:R-:W-:Y:S01]  /*14a00*/  FFMA.FTZ R0, R0, 1.4426950216293334961, R7 ;  /* 0x3fb8aa3b00007823 */ /* 0x000fe20000010007 */
[----:B------:R-:W-:Y:S02]  /*14a10*/  MOV R7, R178 ;  /* 0x000000b200077202 */ /* 0x000fe40000000f00 */
[----:B------:R-:W-:Y:S02]  /*14a20*/  MOV R178, R177 ;  /* 0x000000b100b27202 */ /* 0x000fe40000000f00 */
[----:B------:R-:W-:Y:S02]  /*14a30*/  MOV R177, R176 ;  /* 0x000000b000b17202 */ /* 0x000fe40000000f00 */
[----:B------:R-:W-:Y:S02]  /*14a40*/  MOV R176, R175 ;  /* 0x000000af00b07202 */ /* 0x000fe40000000f00 */
[----:B------:R-:W-:Y:S02]  /*14a50*/  MOV R175, R174 ;  /* 0x000000ae00af7202 */ /* 0x000fe40000000f00 */
[----:B------:R-:W-:-:S02]  /*14a60*/  MOV R174, R173 ;  /* 0x000000ad00ae7202 */ /* 0x000fc40000000f00 */
[----:B------:R-:W-:Y:S01]  /*14a70*/  MOV R173, R172 ;  /* 0x000000ac00ad7202 */ /* 0x000fe20000000f00 */
[----:B------:R-:W-:Y:S01]  /*14a80*/  FADD R222, R10, R0 ;  /* 0x000000000ade7221 */ /* 0x000fe20000000000 */
[----:B------:R-:W-:Y:S02]  /*14a90*/  MOV R172, R171 ;  /* 0x000000ab00ac7202 */ /* 0x000fe40000000f00 */
[----:B------:R-:W-:Y:S02]  /*14aa0*/  FSETP.GEU.AND P1, PT, R7, 1.175494350822287508e-38, PT ;  /* 0x008000000700780b */ /* 0x000fe40003f2e000 */
[----:B------:R-:W-:Y:S02]  /*14ab0*/  MOV R171, R170 ;  /* 0x000000aa00ab7202 */ /* 0x000fe40000000f00 */
[----:B------:R-:W-:Y:S02]  /*14ac0*/  MOV R170, R169 ;  /* 0x000000a900aa7202 */ /* 0x000fe40000000f00 */
[----:B------:R-:W-:-:S02]  /*14ad0*/  @P0 MOV R0, 0x7f800000 ;  /* 0x7f80000000000802 */ /* 0x000fc40000000f00 */
[----:B------:R-:W-:Y:S02]  /*14ae0*/  MOV R169, R168 ;  /* 0x000000a800a97202 */ /* 0x000fe40000000f00 */
[----:B------:R-:W-:Y:S02]  /*14af0*/  MOV R168, R167 ;  /* 0x000000a700a87202 */ /* 0x000fe40000000f00 */
[----:B------:R-:W-:Y:S01]  /*14b00*/  MOV R167, R166 ;  /* 0x000000a600a77202 */ /* 0x000fe20000000f00 */
[----:B------:R-:W-:Y:S01]  /*14b10*/  @P0 FFMA.FTZ R222, R2, R0, +INF ;  /* 0x7f80000002de0423 */ /* 0x000fe20000010000 */
[----:B------:R-:W-:Y:S02]  /*14b20*/  MOV R166, R165 ;  /* 0x000000a500a67202 */ /* 0x000fe40000000f00 */
[----:B------:R-:W-:Y:S02]  /*14b30*/  MOV R165, R164 ;  /* 0x000000a400a57202 */ /* 0x000fe40000000f00 */
[----:B------:R-:W-:-:S02]  /*14b40*/  MOV R164, R163 ;  /* 0x000000a300a47202 */ /* 0x000fc40000000f00 */
        /* <DEDUP_REMOVED lines=8> */
[----:B------:R-:W-:Y:S02]  /*14bd0*/  FSETP.NEU.AND P0, PT, R2, RZ, PT ;  /* 0x000000ff0200720b */ /* 0x000fe40003f0d000 */
[----:B------:R-:W-:Y:S02]  /*14be0*/  MOV R155, R154 ;  /* 0x0000009a009b7202 */ /* 0x000fe40000000f00 */
[----:B------:R-:W-:Y:S02]  /*14bf0*/  FSEL R2, RZ, -23, P1 ;  /* 0xc1b80000ff027808 */ /* 0x000fe40000800000 */
[----:B------:R-:W-:-:S02]  /*14c00*/  MOV R154, R153 ;  /* 0x00000099009a7202 */ /* 0x000fc40000000f00 */
[----:B------:R-:W-:Y:S02]  /*14c10*/  MOV R153, R152 ;  /* 0x0000009800997202 */ /* 0x000fe40000000f00 */
[----:B------:R-:W-:Y:S02]  /*14c20*/  MOV R152, R13 ;  /* 0x0000000d00987202 */ /* 0x000fe40000000f00 */
[----:B------:R-:W-:Y:S02]  /*14c30*/  MOV R13, R12 ;  /* 0x0000000c000d7202 */ /* 0x000fe40000000f00 */
[----:B------:R-:W-:Y:S02]  /*14c40*/  FSETP.GEU.AND P4, PT, R9, 1.175494350822287508e-38, PT ;  /* 0x008000000900780b */ /* 0x000fe40003f8e000 */
[----:B--2---:R-:W-:Y:S01]  /*14c50*/  MOV R179, R11 ;  /* 0x0000000b00b37202 */ /* 0x004fe20000000f00 */
[----:B------:R-:W-:-:S05]  /*14c60*/  FMUL R11, R7, 8388608 ;  /* 0x4b000000070b7820 */ /* 0x000fca0000400000 */
[----:B------:R-:W-:-:S04]  /*14c70*/  FSEL R11, R11, R7, !P1 ;  /* 0x000000070b0b7208 */ /* 0x000fc80004800000 */
[----:B------:R-:W-:-:S04]  /*14c80*/  IADD3 R0, R11, -0x3f3504f3, RZ ;  /* 0xc0cafb0d0b007810 */ /* 0x000fc80007ffe0ff */
[----:B------:R-:W-:-:S04]  /*14c90*/  LOP3.LUT R0, R0, 0xff800000, RZ, 0xc0, !PT ;  /* 0xff80000000007812 */ /* 0x000fc800078ec0ff */
[-C--:B------:R-:W-:Y:S02]  /*14ca0*/  IADD3 R10, R11, -R0.reuse, RZ ;  /* 0x800000000b0a7210 */ /* 0x080fe40007ffe0ff */
[----:B------:R-:W-:-:S05]  /*14cb0*/  I2FP.F32.S32 R0, R0 ;  /* 0x0000000000007245 */ /* 0x000fca0000201400 */
[----:B------:R-:W-:Y:S01]  /*14cc0*/  FFMA.FTZ R12, R0, 1.1920928955078125e-07, R2 ;  /* 0x34000000000c7823 */ /* 0x000fe20000010002 */
[----:B------:R-:W-:-:S04]  /*14cd0*/  FADD R0, R10, -1 ;  /* 0xbf8000000a007421 */ /* 0x000fc80000000000 */
        /* <DEDUP_REMOVED lines=9> */
[----:B------:R-:W-:Y:S01]  /*14d70*/  FMUL R2, R0, R2 ;  /* 0x0000000200027220 */ /* 0x000fe20000400000 */
[----:B------:R-:W-:-:S03]  /*14d80*/  ISETP.GE.U32.AND P1, PT, R11, 0x7f800000, PT ;  /* 0x7f8000000b00780c */ /* 0x000fc60003f26070 */
[----:B------:R-:W-:-:S04]  /*14d90*/  FMUL R2, R0, R2 ;  /* 0x0000000200027220 */ /* 0x000fc80000400000 */
[----:B------:R-:W-:Y:S01]  /*14da0*/  FFMA.FTZ R0, R0, 1.4426950216293334961, R2 ;  /* 0x3fb8aa3b00007823 */ /* 0x000fe20000010002 */
[----:B---3--:R-:W-:-:S03]  /*14db0*/  MOV R2, R180 ;  /* 0x000000b400027202 */ /* 0x008fc60000000f00 */
[----:B------:R-:W-:Y:S01]  /*14dc0*/  FADD R218, R12, R0 ;  /* 0x000000000cda7221 */ /* 0x000fe20000000000 */
[C---:B------:R-:W-:Y:S01]  /*14dd0*/  FSETP.GEU.AND P2, PT, R2.reuse, 1.175494350822287508e-38, PT ;  /* 0x008000000200780b */ /* 0x040fe20003f4e000 */
[----:B------:R-:W-:Y:S01]  /*14de0*/  FMUL R10, R2, 8388608 ;  /* 0x4b000000020a7820 */ /* 0x000fe20000400000 */
[----:B------:R-:W-:-:S04]  /*14df0*/  @P1 MOV R0, 0x7f800000 ;  /* 0x7f80000000001802 */ /* 0x000fc80000000f00 */
[----:B------:R-:W-:Y:S01]  /*14e00*/  FSEL R10, R10, R2, !P2 ;  /* 0x000000020a0a7208 */ /* 0x000fe20005000000 */
[----:B------:R-:W-:-:S03]  /*14e10*/  @P1 FFMA.FTZ R218, R11, R0, +INF ;  /* 0x7f8000000bda1423 */ /* 0x000fc60000010000 */
[----:B------:R-:W-:-:S04]  /*14e20*/  IADD3 R0, R10, -0x3f3504f3, RZ ;  /* 0xc0cafb0d0a007810 */ /* 0x000fc80007ffe0ff */
[----:B------:R-:W-:Y:S02]  /*14e30*/  LOP3.LUT R0, R0, 0xff800000, RZ, 0xc0, !PT ;  /* 0xff80000000007812 */ /* 0x000fe400078ec0ff */
[----:B------:R-:W-:Y:S02]  /*14e40*/  FSETP.NEU.AND P1, PT, R11, RZ, PT ;  /* 0x000000ff0b00720b */ /* 0x000fe40003f2d000 */
[-C--:B------:R-:W-:Y:S02]  /*14e50*/  IADD3 R12, R10, -R0.reuse, RZ ;  /* 0x800000000a0c7210 */ /* 0x080fe40007ffe0ff */
[----:B------:R-:W-:Y:S02]  /*14e60*/  I2FP.F32.S32 R0, R0 ;  /* 0x0000000000007245 */ /* 0x000fe40000201400 */
[----:B------:R-:W-:Y:S02]  /*14e70*/  FSEL R11, RZ, -23, P2 ;  /* 0xc1b80000ff0b7808 */ /* 0x000fe40001000000 */
[----:B------:R-:W-:-:S03]  /*14e80*/  MOV R180, R13 ;  /* 0x0000000d00b47202 */ /* 0x000fc60000000f00 */
        /* <DEDUP_REMOVED lines=10> */
[----:B------:R-:W-:Y:S01]  /*14f30*/  FFMA.FTZ R11, R0, R11, -0.72134751081466674805 ;  /* 0xbf38aa3b000b7423 */ /* 0x000fe2000001000b */
[----:B------:R-:W-:-:S03]  /*14f40*/  ISETP.GE.U32.AND P2, PT, R10, 0x7f800000, PT ;  /* 0x7f8000000a00780c */ /* 0x000fc60003f46070 */
[----:B------:R-:W-:-:S04]  /*14f50*/  FMUL R11, R0, R11 ;  /* 0x0000000b000b7220 */ /* 0x000fc80000400000 */
[----:B------:R-:W-:-:S04]  /*14f60*/  FMUL R11, R0, R11 ;  /* 0x0000000b000b7220 */ /* 0x000fc80000400000 */
[----:B------:R-:W-:-:S04]  /*14f70*/  FFMA.FTZ R0, R0, 1.4426950216293334961, R11 ;  /* 0x3fb8aa3b00007823 */ /* 0x000fc8000001000b */
[----:B------:R-:W-:Y:S01]  /*14f80*/  FADD R214, R13, R0 ;  /* 0x000000000dd67221 */ /* 0x000fe20000000000 */
[----:B------:R-:W-:-:S05]  /*14f90*/  @P2 MOV R0, 0x7f800000 ;  /* 0x7f80000000002802 */ /* 0x000fca0000000f00 */
[C---:B------:R-:W-:Y:S01]  /*14fa0*/  @P2 FFMA.FTZ R214, R10.reuse, R0, +INF ;  /* 0x7f8000000ad62423 */ /* 0x040fe20000010000 */
[----:B------:R-:W-:Y:S01]  /*14fb0*/  FMUL R0, R9, 8388608 ;  /* 0x4b00000009007820 */ /* 0x000fe20000400000 */
[----:B------:R-:W-:-:S04]  /*14fc0*/  FSETP.NEU.AND P2, PT, R10, RZ, PT ;  /* 0x000000ff0a00720b */ /* 0x000fc80003f4d000 */
[----:B------:R-:W-:-:S04]  /*14fd0*/  FSEL R0, R0, R9, !P4 ;  /* 0x0000000900007208 */ /* 0x000fc80006000000 */
[----:B------:R-:W-:-:S04]  /*14fe0*/  IADD3 R10, R0, -0x3f3504f3, RZ ;  /* 0xc0cafb0d000a7810 */ /* 0x000fc80007ffe0ff */
[----:B------:R-:W-:Y:S02]  /*14ff0*/  LOP3.LUT R10, R10, 0xff800000, RZ, 0xc0, !PT ;  /* 0xff8000000a0a7812 */ /* 0x000fe400078ec0ff */
[----:B------:R-:W-:Y:S02]  /*15000*/  FSEL R11, RZ, -23, P4 ;  /* 0xc1b80000ff0b7808 */ /* 0x000fe40002000000 */
        /* <DEDUP_REMOVED lines=15> */
[----:B------:R-:W-:-:S04]  /*15100*/  FFMA.FTZ R10, R10, 1.4426950216293334961, R11 ;  /* 0x3fb8aa3b0a0a7823 */ /* 0x000fc8000001000b */
[----:B------:R-:W-:Y:S01]  /*15110*/  FADD R209, R13, R10 ;  /* 0x0000000a0dd17221 */ /* 0x000fe20000000000 */
[----:B------:R-:W-:-:S05]  /*15120*/  FMUL R10, R151, 0.25 ;  /* 0x3e800000970a7820 */ /* 0x000fca0000400000 */
[----:B------:R-:W-:Y:S01]  /*15130*/  FSEL R151, R10, R151, P3 ;  /* 0x000000970a977208 */ /* 0x000fe20001800000 */
        /* <DEDUP_REMOVED lines=116> */
[----:B------:R-:W-:Y:S01]  /*15880*/  FMUL R10, R34, 0.25 ;  /* 0x3e800000220a7820 */ /* 0x000fe20000400000 */
[----:B------:R-:W-:-:S04]  /*15890*/  FSETP.GEU.AND P4, PT, |R9|, 1.175494350822287508e-38, PT ;  /* 0x008000000900780b */ /* 0x000fc80003f8e200 */
[----:B------:R-:W-:Y:S01]  /*158a0*/  FSEL R34, R10, R34, P3 ;  /* 0x000000220a227208 */ /* 0x000fe20001800000 */
[----:B------:R-:W-:-:S05]  /*158b0*/  FMUL R10, R31, 0.25 ;  /* 0x3e8000001f0a7820 */ /* 0x000fca0000400000 */
[----:B------:R-:W-:Y:S01]  /*158c0*/  FSEL R31, R10, R31, P3 ;  /* 0x0000001f0a1f7208 */ /* 0x000fe20001800000 */
[----:B------:R-:W-:Y:S01]  /*158d0*/  FMUL R10, R30, 0.25 ;  /* 0x3e8000001e0a7820 */ /* 0x000fe20000400000 */
[----:B------:R-:W-:-:S04]  /*158e0*/  @P3 FMUL R9, R9, 0.25 ;  /* 0x3e80000009093820 */ /* 0x000fc80000400000 */
[----:B------:R-:W-:Y:S01]  /*158f0*/  FSEL R30, R10, R30, P3 ;  /* 0x0000001e0a1e7208 */ /* 0x000fe20001800000 */
[----:B------:R-:W-:Y:S01]  /*15900*/  FMUL R10, R27, 0.25 ;  /* 0x3e8000001b0a7820 */ /* 0x000fe20000400000 */
[----:B------:R-:W-:-:S04]  /*15910*/  @!P4 FMUL R9, R9, 16777216 ;  /* 0x4b8000000909c820 */ /* 0x000fc80000400000 */
[----:B------:R-:W-:Y:S01]  /*15920*/  FSEL R27, R10, R27, P3 ;  /* 0x0000001b0a1b7208 */ /* 0x000fe20001800000 */
[----:B------:R-:W-:Y:S01]  /*15930*/  FMUL R10, R24, 0.25 ;  /* 0x3e800000180a7820 */ /* 0x000fe20000400000 */
[----:B------:R-:W-:Y:S01]  /*15940*/  FSETP.GT.AND P3, PT, |R2|, 8.50705917302346158658e+37, PT ;  /* 0x7e8000000200780b */ /* 0x000fe20003f64200 */
[----:B------:R-:W0:Y:S03]  /*15950*/  MUFU.RCP R9, R9 ;  /* 0x0000000900097308 */ /* 0x000e260000001000 */
[----:B------:R-:W-:Y:S01]  /*15960*/  FSEL R24, R10, R24, P3 ;  /* 0x000000180a187208 */ /* 0x000fe20001800000 */
[----:B------:R-:W-:-:S05]  /*15970*/  FMUL R10, R149, 0.25 ;  /* 0x3e800000950a7820 */ /* 0x000fca0000400000 */
[----:B------:R-:W-:Y:S01]  /*15980*/  FSEL R149, R10, R149, P3 ;  /* 0x000000950a957208 */ /* 0x000fe20001800000 */
[----:B------:R-:W-:Y:S01]  /*15990*/  FMUL R10, R148, 0.25 ;  /* 0x3e800000940a7820 */ /* 0x000fe20000400000 */
[----:B------:R-:W-:Y:S01]  /*159a0*/  @!P4 FMUL R151, R151, 16777216 ;  /* 0x4b8000009797c820 */ /* 0x000fe20000400000 */
[----:B------:R-:W-:-:S03]  /*159b0*/  @!P4 FMUL R150, R150, 16777216 ;  /* 0x4b8000009696c820 */ /* 0x000fc60000400000 */
[----:B------:R-:W-:Y:S01]  /*159c0*/  FSEL R148, R10, R148, P3 ;  /* 0x000000940a947208 */ /* 0x000fe20001800000 */
[----:B------:R-:W-:Y:S01]  /*159d0*/  FMUL R10, R145, 0.25 ;  /* 0x3e800000910a7820 */ /* 0x000fe20000400000 */
[C---:B0-----:R-:W-:Y:S01]  /*159e0*/  FMUL R4, R9.reuse, R151 ;  /* 0x0000009709047220 */ /* 0x041fe20000400000 */
[----:B-1----:R-:W-:Y:S01]  /*159f0*/  FMUL R3, R9, R150 ;  /* 0x0000009609037220 */ /* 0x002fe20000400000 */
[----:B------:R-:W-:Y:S01]  /*15a00*/  STL [R1+0xa3c], R222 ;  /* 0x000a3cde01007387 */ /* 0x000fe20000100800 */
[----:B------:R-:W-:Y:S01]  /*15a10*/  @!P4 FMUL R147, R147, 16777216 ;  /* 0x4b8000009393c820 */ /* 0x000fe20000400000 */
[----:B------:R-:W-:Y:S01]  /*15a20*/  FSEL R145, R10, R145, P3 ;  /* 0x000000910a917208 */ /* 0x000fe20001800000 */
[----:B------:R-:W-:Y:S01]  /*15a30*/  @!P4 FMUL R143, R143, 16777216 ;  /* 0x4b8000008f8fc820 */ /* 0x000fe20000400000 */
[----:B------:R-:W-:Y:S01]  /*15a40*/  STL [R1+0xa40], R218 ;  /* 0x000a40da01007387 */ /* 0x000fe20000100800 */
[----:B------:R-:W-:Y:S01]  /*15a50*/  FMUL R10, R144, 0.25 ;  /* 0x3e800000900a7820 */ /* 0x000fe20000400000 */
[----:B------:R-:W-:-:S02]  /*15a60*/  FMUL R6, R9, R147 ;  /* 0x0000009309067220 */ /* 0x000fc40000400000 */
[----:B------:R-:W-:Y:S04]  /*15a70*/  STL [R1+0xa44], R214 ;  /* 0x000a44d601007387 */ /* 0x000fe80000100800 */
[----:B------:R-:W-:Y:S01]  /*15a80*/  STL [R1+0xa48], R4 ;  /* 0x000a480401007387 */ /* 0x000fe20000100800 */
[----:B------:R-:W-:-:S03]  /*15a90*/  FSEL R144, R10, R144, P3 ;  /* 0x000000900a907208 */ /* 0x000fc60001800000 */
[----:B------:R0:W-:Y:S01]  /*15aa0*/  STL [R1+0xa4c], R3 ;  /* 0x000a4c0301007387 */ /* 0x0001e20000100800 */
[----:B------:R-:W-:-:S03]  /*15ab0*/  FMUL R10, R141, 0.25 ;  /* 0x3e8000008d0a7820 */ /* 0x000fc60000400000 */
[----:B------:R-:W-:Y:S01]  /*15ac0*/  STL [R1+0xa50], R6 ;  /* 0x000a500601007387 */ /* 0x000fe20000100800 */
[----:B0-----:R-:W-:Y:S01]  /*15ad0*/  FMUL R3, R9, R143 ;  /* 0x0000008f09037220 */ /* 0x001fe20000400000 */
[----:B------:R-:W-:Y:S01]  /*15ae0*/  FSEL R141, R10, R141, P3 ;  /* 0x0000008d0a8d7208 */ /* 0x000fe20001800000 */
[----:B------:R-:W-:-:S03]  /*15af0*/  FMUL R10, R140, 0.25 ;  /* 0x3e8000008c0a7820 */ /* 0x000fc60000400000 */
[----:B------:R0:W-:Y:S04]  /*15b00*/  STL [R1+0x200], R3 ;  /* 0x0002000301007387 */ /* 0x0001e80000100800 */
[----:B------:R-:W2:Y:S04]  /*15b10*/  LDL.LU R192, [R1+0x118] ;  /* 0x0001180001c07983 */ /* 0x000ea80000300800 */
[----:B------:R-:W3:Y:S04]  /*15b20*/  LDL.LU R191, [R1+0x10c] ;  /* 0x00010c0001bf7983 */ /* 0x000ee80000300800 */
[----:B------:R-:W4:Y:S04]  /*15b30*/  LDL.LU R189, [R1+0x108] ;  /* 0x0001080001bd7983 */ /* 0x000f280000300800 */
[----:B------:R-:W5:Y:S01]  /*15b40*/  LDL.LU R187, [R1+0xfc] ;  /* 0x0000fc0001bb7983 */ /* 0x000f620000300800 */
[----:B------:R-:W-:-:S03]  /*15b50*/  FSEL R140, R10, R140, P3 ;  /* 0x0000008c0a8c7208 */ /* 0x000fc60001800000 */
[----:B------:R-:W5:Y:S01]  /*15b60*/  LDL.LU R186, [R1+0xf8] ;  /* 0x0000f80001ba7983 */ /* 0x000f620000300800 */
[----:B------:R-:W-:-:S03]  /*15b70*/  FMUL R10, R137, 0.25 ;  /* 0x3e800000890a7820 */ /* 0x000fc60000400000 */
[----:B------:R-:W5:Y:S01]  /*15b80*/  LDL.LU R185, [R1+0xec] ;  /* 0x0000ec0001b97983 */ /* 0x000f620000300800 */
[----:B------:R-:W-:-:S03]  /*15b90*/  MOV R201, R180 ;  /* 0x000000b400c97202 */ /* 0x000fc60000000f00 */
        /* <DEDUP_REMOVED lines=9> */
[----:B------:R-:W-:-:S03]  /*15c30*/  FSEL R137, R10, R137, P3 ;  /* 0x000000890a897208 */ /* 0x000fc60001800000 */
[----:B------:R-:W5:Y:S01]  /*15c40*/  LDL.LU R179, [R1+0xbc] ;  /* 0x0000bc0001b37983 */ /* 0x000f620000300800 */
[----:B------:R-:W-:Y:S01]  /*15c50*/  MOV R21, R175 ;  /* 0x000000af00157202 */ /* 0x000fe20000000f00 */
[----:B------:R-:W-:Y:S02]  /*15c60*/  FMUL R10, R136, 0.25 ;  /* 0x3e800000880a7820 */ /* 0x000fe40000400000 */
        /* <DEDUP_REMOVED lines=11> */
[----:B------:R-:W-:Y:S01]  /*15d20*/  FSEL R136, R10, R136, P3 ;  /* 0x000000880a887208 */ /* 0x000fe20001800000 */
        /* <DEDUP_REMOVED lines=12> */
[----:B------:R-:W-:Y:S02]  /*15df0*/  MOV R244, R164 ;  /* 0x000000a400f47202 */ /* 0x000fe40000000f00 */
[----:B------:R-:W-:Y:S01]  /*15e00*/  FSEL R133, R10, R133, P3 ;  /* 0x000000850a857208 */ /* 0x000fe20001800000 */
        /* <DEDUP_REMOVED lines=23> */
[----:B------:R-:W5:Y:S01]  /*15f80*/  LDL.LU R156, [R1] ;  /* 0x00000000019c7983 */ /* 0x000f620000300800 */
[----:B------:R-:W-:-:S03]  /*15f90*/  MOV R195, R153 ;  /* 0x0000009900c37202 */ /* 0x000fc60000000f00 */
[----:B------:R-:W5:Y:S01]  /*15fa0*/  LDL.LU R155, [R1+0x24] ;  /* 0x00002400019b7983 */ /* 0x000f620000300800 */
[----:B------:R-:W-:Y:S01]  /*15fb0*/  FSEL R129, R10, R129, P3 ;  /* 0x000000810a817208 */ /* 0x000fe20001800000 */
[----:B------:R-:W-:Y:S02]  /*15fc0*/  FMUL R10, R128, 0.25 ;  /* 0x3e800000800a7820 */ /* 0x000fe40000400000 */
[----:B------:R-:W5:Y:S04]  /*15fd0*/  LDL.LU R154, [R1+0x20] ;  /* 0x00002000019a7983 */ /* 0x000f680000300800 */
[----:B------:R-:W2:Y:S01]  /*15fe0*/  LDL.LU R153, [R1+0x14] ;  /* 0x0000140001997983 */ /* 0x000ea20000300800 */
        /* <DEDUP_REMOVED lines=98> */
[C---:B------:R-:W-:Y:S01]  /*16610*/  FMUL R5, R9.reuse, R146 ;  /* 0x0000009209057220 */ /* 0x040fe20000400000 */
[----:B------:R-:W-:Y:S01]  /*16620*/  FMUL R146, R9, R38 ;  /* 0x0000002609927220 */ /* 0x000fe20000400000 */
[----:B------:R-:W-:Y:S01]  /*16630*/  FMUL R38, R150, 0.25 ;  /* 0x3e80000096267820 */ /* 0x000fe20000400000 */
[----:B------:R-:W-:Y:S01]  /*16640*/  FMUL R11, R28, 0.25 ;  /* 0x3e8000001c0b7820 */ /* 0x000fe20000400000 */
[----:B------:R-:W-:Y:S01]  /*16650*/  FSEL R32, R10, R32, P3 ;  /* 0x000000200a207208 */ /* 0x000fe20001800000 */
[----:B------:R-:W-:Y:S01]  /*16660*/  FMUL R10, R29, 0.25 ;  /* 0x3e8000001d0a7820 */ /* 0x000fe20000400000 */
[----:B------:R-:W-:Y:S01]  /*16670*/  FMUL R13, R25, 0.25 ;  /* 0x3e800000190d7820 */ /* 0x000fe20000400000 */
[----:B------:R-:W-:Y:S01]  /*16680*/  FSETP.GT.AND P6, PT, |R7|, 8.50705917302346158658e+37, PT ;  /* 0x7e8000000700780b */ /* 0x000fe20003fc4200 */
[----:B------:R-:W-:Y:S01]  /*16690*/  @!P4 FMUL R26, R26, 16777216 ;  /* 0x4b8000001a1ac820 */ /* 0x000fe20000400000 */
        /* <DEDUP_REMOVED lines=57> */
[----:B------:R-:W-:-:S02]  /*16a30*/  MOV R193, R152 ;  /* 0x0000009800c17202 */ /* 0x000fc40000000f00 */
[----:B------:R-:W-:Y:S01]  /*16a40*/  FSEL R38, R38, R150, P6 ;  /* 0x0000009626267208 */ /* 0x000fe20003000000 */
[----:B------:R-:W5:Y:S01]  /*16a50*/  LDL.LU R152, [R1+0x10] ;  /* 0x0000100001987983 */ /* 0x000f620000300800 */
[C---:B------:R-:W-:Y:S01]  /*16a60*/  FSETP.GEU.AND P4, PT, |R2|.reuse, 1.175494350822287508e-38, PT ;  /* 0x008000000200780b */ /* 0x040fe20003f8e200 */
[----:B------:R-:W-:Y:S01]  /*16a70*/  @P3 FMUL R2, R2, 0.25 ;  /* 0x3e80000002023820 */ /* 0x000fe20000400000 */
[----:B------:R-:W-:Y:S01]  /*16a80*/  FSEL R10, R10, R29, P3 ;  /* 0x0000001d0a0a7208 */ /* 0x000fe20001800000 */
[----:B--2---:R-:W-:Y:S01]  /*16a90*/  FMUL R150, R153, 0.25 ;  /* 0x3e80000099967820 */ /* 0x004fe20000400000 */
[----:B------:R-:W-:Y:S02]  /*16aa0*/  FSEL R11, R11, R28, P3 ;  /* 0x0000001c0b0b7208 */ /* 0x000fe40001800000 */
[----:B------:R-:W-:Y:S02]  /*16ab0*/  FSEL R13, R13, R25, P3 ;  /* 0x000000190d0d7208 */ /* 0x000fe40001800000 */
[----:B------:R-:W-:-:S04]  /*16ac0*/  FSETP.GT.AND P3, PT, |R8|, 8.50705917302346158658e+37, PT ;  /* 0x7e8000000800780b */ /* 0x000fc80003f64200 */
[----:B------:R-:W-:Y:S02]  /*16ad0*/  FSEL R150, R150, R153, P3 ;  /* 0x0000009996967208 */ /* 0x000fe40001800000 */
[----:B------:R-:W2:Y:S01]  /*16ae0*/  LDL.LU R153, [R1+0x4] ;  /* 0x0000040001997983 */ /* 0x000ea20000300800 */
[----:B------:R-:W-:-:S05]  /*16af0*/  MOV R20, R188 ;  /* 0x000000bc00147202 */ /* 0x000fca0000000f00 */
[----:B------:R-:W-:-:S05]  /*16b00*/  FMUL R14, R20, 0.25 ;  /* 0x3e800000140e7820 */ /* 0x000fca0000400000 */
[----:B------:R-:W-:Y:S01]  /*16b10*/  FSEL R14, R14, R20, P6 ;  /* 0x000000140e0e7208 */ /* 0x000fe20003000000 */
[----:B------:R-:W-:-:S05]  /*16b20*/  FMUL R20, R21, 0.25 ;  /* 0x3e80000015147820 */ /* 0x000fca0000400000 */
[----:B------:R-:W-:Y:S01]  /*16b30*/  FSEL R20, R20, R21, P6 ;  /* 0x0000001514147208 */ /* 0x000fe20003000000 */
[----:B------:R-:W-:Y:S01]  /*16b40*/  FMUL R21, R22, 0.25 ;  /* 0x3e80000016157820 */ /* 0x000fe20000400000 */
[C---:B------:R-:W-:Y:S01]  /*16b50*/  FMUL R222, R9.reuse, R142 ;  /* 0x0000008e09de7220 */ /* 0x040fe20000400000 */
[----:B0-----:R-:W-:Y:S01]  /*16b60*/  FMUL R3, R9, R135 ;  /* 0x0000008709037220 */ /* 0x001fe20000400000 */
[----:B------:R-:W-:Y:S02]  /*16b70*/  MOV R142, R201 ;  /* 0x000000c9008e7202 */ /* 0x000fe40000000f00 */
[----:B------:R-:W-:Y:S01]  /*16b80*/  FSEL R21, R21, R22, P6 ;  /* 0x0000001615157208 */ /* 0x000fe20003000000 */
[----:B------:R-:W-:Y:S01]  /*16b90*/  FMUL R22, R23, 0.25 ;  /* 0x3e80000017167820 */ /* 0x000fe20000400000 */
[----:B------:R-:W-:Y:S01]  /*16ba0*/  MOV R135, R190 ;  /* 0x000000be00877202 */ /* 0x000fe20000000f00 */
[C---:B------:R-:W-:Y:S01]  /*16bb0*/  FMUL R214, R9.reuse, R139 ;  /* 0x0000008b09d67220 */ /* 0x040fe20000400000 */
[----:B------:R-:W-:Y:S01]  /*16bc0*/  MOV R139, R200 ;  /* 0x000000c8008b7202 */ /* 0x000fe20000000f00 */
[C---:B------:R-:W-:Y:S01]  /*16bd0*/  FMUL R202, R9.reuse, R51 ;  /* 0x0000003309ca7220 */ /* 0x040fe20000400000 */
[C---:B------:R-:W-:Y:S01]  /*16be0*/  FMUL R201, R9.reuse, R50 ;  /* 0x0000003209c97220 */ /* 0x040fe20000400000 */
[C---:B------:R-:W-:Y:S01]  /*16bf0*/  FMUL R200, R9.reuse, R47 ;  /* 0x0000002f09c87220 */ /* 0x040fe20000400000 */
[----:B------:R-:W-:Y:S01]  /*16c00*/  FSEL R22, R22, R23, P6 ;  /* 0x0000001716167208 */ /* 0x000fe20003000000 */
[----:B------:R-:W-:Y:S01]  /*16c10*/  FMUL R218, R9, R138 ;  /* 0x0000008a09da7220 */ /* 0x000fe20000400000 */
[----:B------:R-:W-:Y:S01]  /*16c20*/  FMUL R23, R135, 0.25 ;  /* 0x3e80000087177820 */ /* 0x000fe20000400000 */
[----:B------:R-:W-:Y:S01]  /*16c30*/  FMUL R28, R142, 0.25 ;  /* 0x3e8000008e1c7820 */ /* 0x000fe20000400000 */
[----:B------:R-:W-:Y:S01]  /*16c40*/  FMUL R29, R143, 0.25 ;  /* 0x3e8000008f1d7820 */ /* 0x000fe20000400000 */
[----:B------:R-:W-:Y:S01]  /*16c50*/  FMUL R47, R17, 0.25 ;  /* 0x3e800000112f7820 */ /* 0x000fe20000400000 */
[----:B------:R-:W-:Y:S01]  /*16c60*/  FMUL R50, R16, 0.25 ;  /* 0x3e80000010327820 */ /* 0x000fe20000400000 */
[----:B------:R-:W-:Y:S01]  /*16c70*/  FMUL R51, R15, 0.25 ;  /* 0x3e8000000f337820 */ /* 0x000fe20000400000 */
[----:B------:R-:W-:Y:S01]  /*16c80*/  MOV R138, R194 ;  /* 0x000000c2008a7202 */ /* 0x000fe20000000f00 */
[----:B------:R-:W-:Y:S01]  /*16c90*/  FMUL R147, R9, R39 ;  /* 0x0000002709937220 */ /* 0x000fe20000400000 */
[----:B------:R-:W-:Y:S01]  /*16ca0*/  FMUL R39, R151, 0.25 ;  /* 0x3e80000097277820 */ /* 0x000fe20000400000 */
[C---:B------:R-:W-:Y:S01]  /*16cb0*/  FMUL R4, R9.reuse, R134 ;  /* 0x0000008609047220 */ /* 0x040fe20000400000 */
        /* <DEDUP_REMOVED lines=48> */
[----:B------:R-:W-:Y:S01]  /*16fc0*/  FMUL R9, R9, R26 ;  /* 0x0000001a09097220 */ /* 0x000fe20000400000 */
[----:B------:R-:W-:Y:S01]  /*16fd0*/  FSEL R23, R23, R135, P6 ;  /* 0x0000008717177208 */ /* 0x000fe20003000000 */
[----:B------:R-:W-:Y:S01]  /*16fe0*/  FMUL R25, R138, 0.25 ;  /* 0x3e8000008a197820 */ /* 0x000fe20000400000 */
        /* <DEDUP_REMOVED lines=23> */
[----:B---3--:R-:W-:Y:S01]  /*17160*/  FMUL R82, R191, 0.25 ;  /* 0x3e800000bf527820 */ /* 0x008fe20000400000 */
[----:B----4-:R-:W-:Y:S01]  /*17170*/  FMUL R83, R189, 0.25 ;  /* 0x3e800000bd537820 */ /* 0x010fe20000400000 */
[----:B-----5:R-:W-:Y:S01]  /*17180*/  FMUL R86, R187, 0.25 ;  /* 0x3e800000bb567820 */ /* 0x020fe20000400000 */
        /* <DEDUP_REMOVED lines=30> */
[----:B------:R-:W-:-:S02]  /*17370*/  FSEL R39, R39, R151, P6 ;  /* 0x0000009727277208 */ /* 0x000fc40003000000 */
[C---:B------:R-:W-:Y:S01]  /*17380*/  FSETP.GEU.AND P5, PT, |R7|.reuse, 1.175494350822287508e-38, PT ;  /* 0x008000000700780b */ /* 0x040fe20003fae200 */
[----:B------:R-:W-:Y:S01]  /*17390*/  @P6 FMUL R7, R7, 0.25 ;  /* 0x3e80000007076820 */ /* 0x000fe20000400000 */
[----:B------:R-:W-:Y:S02]  /*173a0*/  FSEL R25, R25, R138, P6 ;  /* 0x0000008a19197208 */ /* 0x000fe40003000000 */
[----:B------:R-:W-:Y:S02]  /*173b0*/  FSEL R26, R26, R139, P6 ;  /* 0x0000008b1a1a7208 */ /* 0x000fe40003000000 */
[----:B------:R-:W-:Y:S02]  /*173c0*/  FSEL R42, R42, R12, P6 ;  /* 0x0000000c2a2a7208 */ /* 0x000fe40003000000 */
[----:B------:R-:W-:Y:S02]  /*173d0*/  FSEL R43, R43, R19, P6 ;  /* 0x000000132b2b7208 */ /* 0x000fe40003000000 */
[----:B------:R-:W-:-:S02]  /*173e0*/  FSEL R46, R46, R18, P6 ;  /* 0x000000122e2e7208 */ /* 0x000fc40003000000 */
[----:B------:R-:W-:Y:S02]  /*173f0*/  FSEL R54, R54, R244, P6 ;  /* 0x000000f436367208 */ /* 0x000fe40003000000 */
        /* <DEDUP_REMOVED lines=46> */
[C---:B------:R-:W-:Y:S01]  /*176e0*/  FSETP.GEU.AND P6, PT, |R8|.reuse, 1.175494350822287508e-38, PT ;  /* 0x008000000800780b */ /* 0x040fe20003fce200 */
[----:B------:R-:W-:Y:S01]  /*176f0*/  FMUL R18, R155, 0.25 ;  /* 0x3e8000009b127820 */ /* 0x000fe20000400000 */
[----:B------:R-:W-:-:S04]  /*17700*/  @P3 FMUL R8, R8, 0.25 ;  /* 0x3e80000008083820 */ /* 0x000fc80000400000 */
[----:B------:R-:W-:Y:S02]  /*17710*/  FSEL R18, R18, R155, P3 ;  /* 0x0000009b12127208 */ /* 0x000fe40001800000 */
[----:B------:R-:W0:Y:S01]  /*17720*/  S2R R155, SR_CgaCtaId ;  /* 0x00000000009b7919 */ /* 0x000e220000008800 */
[----:B------:R-:W-:-:S05]  /*17730*/  FMUL R151, R152, 0.25 ;  /* 0x3e80000098977820 */ /* 0x000fca0000400000 */
[----:B------:R-:W-:Y:S01]  /*17740*/  FSEL R151, R151, R152, P3 ;  /* 0x0000009897977208 */ /* 0x000fe20001800000 */
[----:B--2---:R-:W-:-:S05]  /*17750*/  FMUL R152, R153, 0.25 ;  /* 0x3e80000099987820 */ /* 0x004fca0000400000 */
[----:B------:R-:W-:Y:S02]  /*17760*/  FSEL R152, R152, R153, P3 ;  /* 0x0000009998987208 */ /* 0x000fe40001800000 */
[----:B------:R-:W1:Y:S01]  /*17770*/  S2R R153, SR_TID.X ;  /* 0x0000000000997919 */ /* 0x000e620000002100 */
[----:B------:R-:W-:Y:S01]  /*17780*/  @!P6 FMUL R8, R8, 16777216 ;  /* 0x4b8000000808e820 */ /* 0x000fe20000400000 */
[----:B------:R-:W-:Y:S01]  /*17790*/  @!P5 FMUL R7, R7, 16777216 ;  /* 0x4b8000000707d820 */ /* 0x000fe20000400000 */
[----:B------:R-:W-:Y:S02]  /*177a0*/  @!P4 FMUL R2, R2, 16777216 ;  /* 0x4b8000000202c820 */ /* 0x000fe40000400000 */
[----:B------:R-:W2:Y:S01]  /*177b0*/  MUFU.RCP R138, R8 ;  /* 0x00000008008a7308 */ /* 0x000ea20000001000 */
[----:B------:R-:W-:-:S05]  /*177c0*/  FMUL R12, R156, 0.25 ;  /* 0x3e8000009c0c7820 */ /* 0x000fca0000400000 */
[----:B------:R-:W-:Y:S02]  /*177d0*/  FSEL R12, R12, R156, P3 ;  /* 0x0000009c0c0c7208 */ /* 0x000fe40001800000 */
[----:B------:R-:W3:Y:S01]  /*177e0*/  MUFU.RCP R139, R2 ;  /* 0x00000002008b7308 */ /* 0x000ee20000001000 */
[----:B------:R-:W-:-:S07]  /*177f0*/  @!P6 FMUL R152, R152, 16777216 ;  /* 0x4b8000009898e820 */ /* 0x000fce0000400000 */
[----:B------:R-:W4:Y:S01]  /*17800*/  MUFU.RCP R7, R7 ;  /* 0x0000000700077308 */ /* 0x000f220000001000 */
[----:B------:R-:W-:Y:S01]  /*17810*/  @!P6 FMUL R12, R12, 16777216 ;  /* 0x4b8000000c0ce820 */ /* 0x000fe20000400000 */
[----:B------:R-:W-:Y:S01]  /*17820*/  FMUL R19, R154, 0.25 ;  /* 0x3e8000009a137820 */ /* 0x000fe20000400000 */
[C---:B--2---:R-:W-:Y:S02]  /*17830*/  FMUL R152, R138.reuse, R152 ;  /* 0x000000988a987220 */ /* 0x044fe40000400000 */
[----:B------:R-:W-:Y:S01]  /*17840*/  FMUL R12, R138, R12 ;  /* 0x0000000c8a0c7220 */ /* 0x000fe20000400000 */
[----:B------:R-:W-:Y:S01]  /*17850*/  @!P4 FMUL R13, R13, 16777216 ;  /* 0x4b8000000d0dc820 */ /* 0x000fe20000400000 */
[----:B------:R-:W-:Y:S01]  /*17860*/  @!P5 FMUL R15, R15, 16777216 ;  /* 0x4b8000000f0fd820 */ /* 0x000fe20000400000 */
[----:B------:R-:W-:Y:S01]  /*17870*/  @!P5 FMUL R14, R14, 16777216 ;  /* 0x4b8000000e0ed820 */ /* 0x000fe20000400000 */
[----:B------:R-:W-:Y:S01]  /*17880*/  @!P4 FMUL R24, R24, 16777216 ;  /* 0x4b8000001818c820 */ /* 0x000fe20000400000 */
[----:B------:R-:W-:Y:S01]  /*17890*/  FSEL R19, R19, R154, P3 ;  /* 0x0000009a13137208 */ /* 0x000fe20001800000 */
[----:B---3--:R-:W-:Y:S01]  /*178a0*/  FMUL R2, R139, R13 ;  /* 0x0000000d8b027220 */ /* 0x008fe20000400000 */
[----:B------:R-:W-:-:S02]  /*178b0*/  F2FP.BF16.F32.PACK_AB R12, R152, R12 ;  /* 0x0000000c980c723e */ /* 0x000fc400000010ff */
[C---:B-1----:R-:W-:Y:S02]  /*178c0*/  SHF.L.U32 R152, R153.reuse, 0x4, RZ ;  /* 0x0000000499987819 */ /* 0x042fe400000006ff */
[----:B------:R-:W-:Y:S01]  /*178d0*/  SHF.L.U32 R8, R153, 0x6, RZ ;  /* 0x0000000699087819 */ /* 0x000fe200000006ff */
[C---:B----4-:R-:W-:Y:S01]  /*178e0*/  FMUL R13, R7.reuse, R15 ;  /* 0x0000000f070d7220 */ /* 0x050fe20000400000 */
[----:B------:R-:W-:Y:S01]  /*178f0*/  MOV R154, 0x400 ;  /* 0x00000400009a7802 */ /* 0x000fe20000000f00 */
[----:B------:R-:W-:Y:S01]  /*17900*/  FMUL R14, R7, R14 ;  /* 0x0000000e070e7220 */ /* 0x000fe20000400000 */
[----:B------:R-:W-:Y:S01]  /*17910*/  FMUL R24, R139, R24 ;  /* 0x000000188b187220 */ /* 0x000fe20000400000 */
[----:B------:R-:W-:Y:S02]  /*17920*/  F2FP.BF16.F32.PACK_AB R15, R27, R9 ;  /* 0x000000091b0f723e */ /* 0x000fe400000010ff */
[----:B------:R-:W-:Y:S02]  /*17930*/  LOP3.LUT R152, R152, 0xf0, RZ, 0xc0, !PT ;  /* 0x000000f098987812 */ /* 0x000fe400078ec0ff */
[----:B------:R-:W-:-:S02]  /*17940*/  LOP3.LUT R8, R8, 0x400, RZ, 0xc0, !PT ;  /* 0x0000040008087812 */ /* 0x000fc400078ec0ff */
[----:B0-----:R-:W-:Y:S02]  /*17950*/  LEA R154, R155, R154, 0x18 ;  /* 0x0000009a9b9a7211 */ /* 0x001fe400078ec0ff */
[----:B------:R-:W-:Y:S02]  /*17960*/  SHF.L.U32 R27, R153, 0x3, RZ ;  /* 0x00000003991b7819 */ /* 0x000fe400000006ff */
[----:B------:R-:W-:Y:S02]  /*17970*/  F2FP.BF16.F32.PACK_AB R13, R13, R14 ;  /* 0x0000000e0d0d723e */ /* 0x000fe400000010ff */
[----:B------:R-:W-:Y:S02]  /*17980*/  F2FP.BF16.F32.PACK_AB R14, R2, R24 ;  /* 0x00000018020e723e */ /* 0x000fe400000010ff */
[----:B------:R-:W-:Y:S02]  /*17990*/  IADD3 R8, R8, R154, R152 ;  /* 0x0000009a08087210 */ /* 0x000fe40007ffe098 */
[----:B------:R-:W-:-:S04]  /*179a0*/  LOP3.LUT R2, R27, 0x300, RZ, 0xc0, !PT ;  /* 0x000003001b027812 */ /* 0x000fc800078ec0ff */
[----:B------:R-:W-:-:S05]  /*179b0*/  IADD3 R2, R2, R8, RZ ;  /* 0x0000000802027210 */ /* 0x000fca0007ffe0ff */
[----:B------:R-:W-:Y:S01]  /*179c0*/  STSM.16.M88.4 [R2], R12 ;  /* 0x0000000c02007844 */ /* 0x000fe20000000200 */
[----:B------:R-:W-:-:S04]  /*179d0*/  LOP3.LUT R24, R153, 0x7f, RZ, 0xc0, !PT ;  /* 0x0000007f99187812 */ /* 0x000fc800078ec0ff */
[----:B------:R-:W-:Y:S01]  /*179e0*/  LEA R24, R24, R154, 0x4 ;  /* 0x0000009a18187211 */ /* 0x000fe200078e20ff */
[----:B------:R-:W-:Y:S01]  /*179f0*/  BAR.SYNC.DEFER_BLOCKING 0x0 ;  /* 0x0000000000007b1d */ /* 0x000fe20000010000 */
[----:B------:R-:W-:Y:S01]  /*17a00*/  @!P4 FMUL R10, R10, 16777216 ;  /* 0x4b8000000a0ac820 */ /* 0x000fe20000400000 */
[----:B------:R-:W-:Y:S01]  /*17a10*/  @!P4 FMUL R11, R11, 16777216 ;  /* 0x4b8000000b0bc820 */ /* 0x000fe20000400000 */
[----:B------:R-:W-:Y:S01]  /*17a20*/  @!P5 FMUL R142, R142, 16777216 ;  /* 0x4b8000008e8ed820 */ /* 0x000fe20000400000 */
[----:B------:R-:W-:Y:S01]  /*17a30*/  @!P5 FMUL R143, R143, 16777216 ;  /* 0x4b8000008f8fd820 */ /* 0x000fe20000400000 */
[----:B------:R-:W-:Y:S01]  /*17a40*/  @!P6 FMUL R150, R150, 16777216 ;  /* 0x4b8000009696e820 */ /* 0x000fe20000400000 */
[----:B------:R-:W-:Y:S01]  /*17a50*/  @!P6 FMUL R151, R151, 16777216 ;  /* 0x4b8000009797e820 */ /* 0x000fe20000400000 */
[C---:B------:R-:W-:Y:S01]  /*17a60*/  FMUL R10, R139.reuse, R10 ;  /* 0x0000000a8b0a7220 */ /* 0x040fe20000400000 */
[----:B------:R-:W-:Y:S01]  /*17a70*/  FMUL R11, R139, R11 ;  /* 0x0000000b8b0b7220 */ /* 0x000fe20000400000 */
[C---:B------:R-:W-:Y:S01]  /*17a80*/  FMUL R9, R7.reuse, R142 ;  /* 0x0000008e07097220 */ /* 0x040fe20000400000 */
[----:B------:R-:W0:Y:S01]  /*17a90*/  LDS.128 R12, [R24] ;  /* 0x00000000180c7984 */ /* 0x000e220000000c00 */
[C---:B------:R-:W-:Y:S01]  /*17aa0*/  FMUL R8, R138.reuse, R150 ;  /* 0x000000968a087220 */ /* 0x040fe20000400000 */
[----:B------:R-:W-:Y:S01]  /*17ab0*/  FMUL R151, R138, R151 ;  /* 0x000000978a977220 */ /* 0x000fe20000400000 */
[----:B------:R-:W-:Y:S01]  /*17ac0*/  FMUL R143, R7, R143 ;  /* 0x0000008f078f7220 */ /* 0x000fe20000400000 */
[----:B------:R-:W-:-:S02]  /*17ad0*/  F2FP.BF16.F32.PACK_AB R10, R10, R11 ;  /* 0x0000000b0a0a723e */ /* 0x000fc400000010ff */
[----:B------:R-:W-:Y:S02]  /*17ae0*/  F2FP.BF16.F32.PACK_AB R11, R31, R30 ;  /* 0x0000001e1f0b723e */ /* 0x000fe400000010ff */
[----:B------:R-:W-:Y:S02]  /*17af0*/  F2FP.BF16.F32.PACK_AB R8, R8, R151 ;  /* 0x000000970808723e */ /* 0x000fe400000010ff */
[----:B------:R-:W-:Y:S01]  /*17b00*/  F2FP.BF16.F32.PACK_AB R9, R9, R143 ;  /* 0x0000008f0909723e */ /* 0x000fe200000010ff */
[----:B------:R-:W-:Y:S01]  /*17b10*/  BAR.SYNC.DEFER_BLOCKING 0x0 ;  /* 0x0000000000007b1d */ /* 0x000fe20000010000 */
[----:B------:R-:W-:Y:S01]  /*17b20*/  @!P5 FMUL R16, R16, 16777216 ;  /* 0x4b8000001010d820 */ /* 0x000fe20000400000 */
[----:B------:R-:W-:Y:S01]  /*17b30*/  @!P5 FMUL R17, R17, 16777216 ;  /* 0x4b8000001111d820 */ /* 0x000fe20000400000 */
[----:B------:R-:W-:Y:S01]  /*17b40*/  @!P6 FMUL R18, R18, 16777216 ;  /* 0x4b8000001212e820 */ /* 0x000fe20000400000 */
[----:B------:R-:W-:Y:S02]  /*17b50*/  @!P6 FMUL R19, R19, 16777216 ;  /* 0x4b8000001313e820 */ /* 0x000fe40000400000 */
[----:B------:R1:W-:Y:S02]  /*17b60*/  STSM.16.M88.4 [R2], R8 ;  /* 0x0000000802007844 */ /* 0x0003e40000000200 */
[C---:B------:R-:W-:Y:S01]  /*17b70*/  FMUL R19, R138.reuse, R19 ;  /* 0x000000138a137220 */ /* 0x040fe20000400000 */
[C---:B------:R-:W-:Y:S01]  /*17b80*/  FMUL R17, R7.reuse, R17 ;  /* 0x0000001107117220 */ /* 0x040fe20000400000 */
[----:B-1----:R-:W-:Y:S01]  /*17b90*/  FMUL R9, R7, R16 ;  /* 0x0000001007097220 */ /* 0x002fe20000400000 */
[----:B------:R-:W-:-:S04]  /*17ba0*/  FMUL R8, R138, R18 ;  /* 0x000000128a087220 */ /* 0x000fc80000400000 */
[----:B------:R-:W-:Y:S02]  /*17bb0*/  F2FP.BF16.F32.PACK_AB R9, R9, R17 ;  /* 0x000000110909723e */ /* 0x000fe400000010ff */
[----:B------:R-:W-:Y:S01]  /*17bc0*/  F2FP.BF16.F32.PACK_AB R8, R8, R19 ;  /* 0x000000130808723e */ /* 0x000fe200000010ff */
[----:B------:R-:W-:Y:S01]  /*17bd0*/  BAR.SYNC.DEFER_BLOCKING 0x0 ;  /* 0x0000000000007b1d */ /* 0x000fe20000010000 */
[----:B------:R-:W-:Y:S01]  /*17be0*/  @!P4 FMUL R33, R33, 16777216 ;  /* 0x4b8000002121c820 */ /* 0x000fe20000400000 */
[----:B------:R-:W-:-:S03]  /*17bf0*/  @!P4 FMUL R32, R32, 16777216 ;  /* 0x4b8000002020c820 */ /* 0x000fc60000400000 */
[C---:B------:R-:W-:Y:S01]  /*17c00*/  FMUL R10, R139.reuse, R33 ;  /* 0x000000218b0a7220 */ /* 0x040fe20000400000 */
[----:B------:R-:W-:Y:S01]  /*17c10*/  FMUL R32, R139, R32 ;  /* 0x000000208b207220 */ /* 0x000fe20000400000 */
[----:B------:R-:W1:Y:S01]  /*17c20*/  LDS.128 R16, [R24] ;  /* 0x0000000018107984 */ /* 0x000e620000000c00 */
[----:B------:R-:W-:-:S03]  /*17c30*/  SHF.L.U32 R195, R153, 0x2, RZ ;  /* 0x0000000299c37819 */ /* 0x000fc600000006ff */
[----:B------:R-:W-:Y:S02]  /*17c40*/  F2FP.BF16.F32.PACK_AB R10, R10, R32 ;  /* 0x000000200a0a723e */ /* 0x000fe400000010ff */
[----:B------:R-:W-:Y:S01]  /*17c50*/  F2FP.BF16.F32.PACK_AB R11, R35, R34 ;  /* 0x00000022230b723e */ /* 0x000fe200000010ff */
[----:B------:R-:W-:Y:S01]  /*17c60*/  BAR.SYNC.DEFER_BLOCKING 0x0 ;  /* 0x0000000000007b1d */ /* 0x000fe20000010000 */
[----:B------:R-:W-:Y:S02]  /*17c70*/  LOP3.LUT R27, R27, 0x38, RZ, 0xc0, !PT ;  /* 0x000000381b1b7812 */ /* 0x000fe400078ec0ff */
[----:B------:R-:W-:-:S04]  /*17c80*/  LOP3.LUT R195, R195, 0x1c0, RZ, 0xc0, !PT ;  /* 0x000001c0c3c37812 */ /* 0x000fc800078ec0ff */
[----:B------:R-:W-:Y:S01]  /*17c90*/  IADD3 R195, R195, R154, R27 ;  /* 0x0000009ac3c37210 */ /* 0x000fe20007ffe01b */
[----:B------:R-:W-:Y:S01]  /*17ca0*/  @!P4 FMUL R149, R149, 16777216 ;  /* 0x4b8000009595c820 */ /* 0x000fe20000400000 */
[----:B------:R-:W-:Y:S01]  /*17cb0*/  @!P4 FMUL R148, R148, 16777216 ;  /* 0x4b8000009494c820 */ /* 0x000fe20000400000 */
[----:B------:R-:W-:Y:S01]  /*17cc0*/  @!P4 FMUL R145, R145, 16777216 ;  /* 0x4b8000009191c820 */ /* 0x000fe20000400000 */
[----:B------:R-:W-:Y:S01]  /*17cd0*/  @!P4 FMUL R144, R144, 16777216 ;  /* 0x4b8000009090c820 */ /* 0x000fe20000400000 */
[----:B------:R-:W-:Y:S01]  /*17ce0*/  @!P4 FMUL R141, R141, 16777216 ;  /* 0x4b8000008d8dc820 */ /* 0x000fe20000400000 */
[----:B------:R-:W-:Y:S01]  /*17cf0*/  @!P4 FMUL R140, R140, 16777216 ;  /* 0x4b8000008c8cc820 */ /* 0x000fe20000400000 */
[----:B------:R2:W-:Y:S01]  /*17d00*/  STSM.16.M88.4 [R2], R8 ;  /* 0x0000000802007844 */ /* 0x0005e20000000200 */
[----:B------:R-:W-:Y:S01]  /*17d10*/  @!P4 FMUL R137, R137, 16777216 ;  /* 0x4b8000008989c820 */ /* 0x000fe20000400000 */
[----:B------:R-:W-:Y:S01]  /*17d20*/  @!P4 FMUL R136, R136, 16777216 ;  /* 0x4b8000008888c820 */ /* 0x000fe20000400000 */
[----:B------:R-:W-:Y:S01]  /*17d30*/  @!P4 FMUL R133, R133, 16777216 ;  /* 0x4b8000008585c820 */ /* 0x000fe20000400000 */
[----:B------:R-:W-:Y:S01]  /*17d40*/  @!P4 FMUL R132, R132, 16777216 ;  /* 0x4b8000008484c820 */ /* 0x000fe20000400000 */
[----:B------:R-:W-:Y:S01]  /*17d50*/  @!P4 FMUL R129, R129, 16777216 ;  /* 0x4b8000008181c820 */ /* 0x000fe20000400000 */
[----:B------:R-:W-:Y:S01]  /*17d60*/  @!P4 FMUL R128, R128, 16777216 ;  /* 0x4b8000008080c820 */ /* 0x000fe20000400000 */
[----:B--2---:R-:W2:Y:S04]  /*17d70*/  LDL.LU R10, [R1+0x1f0] ;  /* 0x0001f000010a7983 */ /* 0x004ea80000300800 */
[----:B------:R-:W3:Y:S04]  /*17d80*/  LDL.LU R27, [R1+0x1e4] ;  /* 0x0001e400011b7983 */ /* 0x000ee80000300800 */
[----:B------:R-:W4:Y:S04]  /*17d90*/  LDL.LU R11, [R1+0x1e0] ;  /* 0x0001e000010b7983 */ /* 0x000f280000300800 */
[----:B------:R-:W5:Y:S04]  /*17da0*/  LDL.LU R30, [R1+0x1d4] ;  /* 0x0001d400011e7983 */ /* 0x000f680000300800 */
[----:B------:R-:W3:Y:S04]  /*17db0*/  LDL.LU R31, [R1+0x1d0] ;  /* 0x0001d000011f7983 */ /* 0x000ee80000300800 */
[----:B------:R-:W3:Y:S04]  /*17dc0*/  LDL.LU R156, [R1+0x170] ;  /* 0x00017000019c7983 */ /* 0x000ee80000300800 */
[----:B------:R-:W3:Y:S01]  /*17dd0*/  LDL.LU R158, [R1+0x164] ;  /* 0x00016400019e7983 */ /* 0x000ee20000300800 */
[----:B------:R-:W-:-:S03]  /*17de0*/  @!P4 FMUL R125, R125, 16777216 ;  /* 0x4b8000007d7dc820 */ /* 0x000fc60000400000 */
[----:B------:R-:W3:Y:S01]  /*17df0*/  LDL.LU R157, [R1+0x160] ;  /* 0x00016000019d7983 */ /* 0x000ee20000300800 */
[----:B------:R-:W-:Y:S01]  /*17e00*/  @!P4 FMUL R124, R124, 16777216 ;  /* 0x4b8000007c7cc820 */ /* 0x000fe20000400000 */
[----:B------:R-:W-:Y:S02]  /*17e10*/  @!P4 FMUL R121, R121, 16777216 ;  /* 0x4b8000007979c820 */ /* 0x000fe40000400000 */
[----:B------:R-:W3:Y:S01]  /*17e20*/  LDL.LU R168, [R1+0x154] ;  /* 0x0001540001a87983 */ /* 0x000ee20000300800 */
[----:B------:R-:W-:Y:S01]  /*17e30*/  @!P4 FMUL R120, R120, 16777216 ;  /* 0x4b8000007878c820 */ /* 0x000fe20000400000 */
[----:B------:R-:W-:Y:S01]  /*17e40*/  @!P4 FMUL R117, R117, 16777216 ;  /* 0x4b8000007575c820 */ /* 0x000fe20000400000 */
[----:B------:R-:W-:Y:S01]  /*17e50*/  @!P4 FMUL R116, R116, 16777216 ;  /* 0x4b8000007474c820 */ /* 0x000fe20000400000 */
[----:B------:R-:W3:Y:S01]  /*17e60*/  LDL.LU R167, [R1+0x150] ;  /* 0x0001500001a77983 */ /* 0x000ee20000300800 */
        /* <DEDUP_REMOVED lines=40> */
[----:B------:R-:W3:Y:S01]  /*180f0*/  LDL.LU R170, [R1+0x144] ;  /* 0x0001440001aa7983 */ /* 0x000ee20000300800 */
[----:B------:R-:W-:-:S03]  /*18100*/  ISETP.GE.U32.AND P4, PT, R0, 0x7f800000, PT ;  /* 0x7f8000000000780c */ /* 0x000fc60003f86070 */
[----:B------:R-:W3:Y:S01]  /*18110*/  LDL.LU R169, [R1+0x140] ;  /* 0x0001400001a97983 */ /* 0x000ee20000300800 */
[----:B------:R-:W-:-:S03]  /*18120*/  SHF.R.U32.HI R9, RZ, 0x1, R153 ;  /* 0x00000001ff097819 */ /* 0x000fc60000011699 */
[----:B------:R-:W3:Y:S04]  /*18130*/  LDL.LU R176, [R1+0x134] ;  /* 0x0001340001b07983 */ /* 0x000ee80000300800 */
[----:B------:R-:W3:Y:S04]  /*18140*/  LDL.LU R175, [R1+0x130] ;  /* 0x0001300001af7983 */ /* 0x000ee80000300800 */
[----:B------:R-:W3:Y:S04]  /*18150*/  LDL.LU R178, [R1+0x124] ;  /* 0x0001240001b27983 */ /* 0x000ee80000300800 */
[----:B------:R-:W3:Y:S01]  /*18160*/  LDL.LU R177, [R1+0x120] ;  /* 0x0001200001b17983 */ /* 0x000ee20000300800 */
[----:B------:R-:W-:-:S03]  /*18170*/  LOP3.LUT R9, R9, 0x4, RZ, 0xc0, !PT ;  /* 0x0000000409097812 */ /* 0x000fc600078ec0ff */
[----:B------:R-:W3:Y:S04]  /*18180*/  LDL.LU R185, [R1+0x110] ;  /* 0x0001100001b97983 */ /* 0x000ee80000300800 */
[----:B------:R-:W3:Y:S04]  /*18190*/  LDL.LU R187, [R1+0x104] ;  /* 0x0001040001bb7983 */ /* 0x000ee80000300800 */
[----:B------:R-:W3:Y:S04]  /*181a0*/  LDL.LU R186, [R1+0x100] ;  /* 0x0001000001ba7983 */ /* 0x000ee80000300800 */
[----:B------:R-:W3:Y:S01]  /*181b0*/  LDL.LU R197, [R1+0xf4] ;  /* 0x0000f40001c57983 */ /* 0x000ee20000300800 */
[----:B------:R-:W-:-:S03]  /*181c0*/  IADD3 R195, R9, R195, RZ ;  /* 0x000000c309c37210 */ /* 0x000fc60007ffe0ff */
[----:B------:R-:W3:Y:S01]  /*181d0*/  LDL.LU R196, [R1+0xf0] ;  /* 0x0000f00001c47983 */ /* 0x000ee20000300800 */
[----:B------:R-:W-:-:S03]  /*181e0*/  @P4 MOV R9, 0x7f800000 ;  /* 0x7f80000000094802 */ /* 0x000fc60000000f00 */
[----:B------:R-:W3:Y:S04]  /*181f0*/  LDL.LU R199, [R1+0xe4] ;  /* 0x0000e40001c77983 */ /* 0x000ee80000300800 */
[----:B------:R-:W3:Y:S01]  /*18200*/  LDL.LU R198, [R1+0xe0] ;  /* 0x0000e00001c67983 */ /* 0x000ee20000300800 */
[----:B------:R-:W-:-:S03]  /*18210*/  SHF.L.U32 R8, R153, 0x1, RZ ;  /* 0x0000000199087819 */ /* 0x000fc600000006ff */
[----:B------:R-:W3:Y:S04]  /*18220*/  LDL.LU R211, [R1+0xc4] ;  /* 0x0000c40001d37983 */ /* 0x000ee80000300800 */
[----:B------:R-:W3:Y:S04]  /*18230*/  LDL.LU R210, [R1+0xc0] ;  /* 0x0000c00001d27983 */ /* 0x000ee80000300800 */
[----:B------:R-:W3:Y:S01]  /*18240*/  LDL.LU R244, [R1+0x50] ;  /* 0x0000500001f47983 */ /* 0x000ee20000300800 */
[----:B------:R-:W-:-:S03]  /*18250*/  @P4 FFMA.FTZ R209, R0, R9, +INF ;  /* 0x7f80000000d14423 */ /* 0x000fc60000010009 */
[----:B------:R-:W3:Y:S01]  /*18260*/  LDL.LU R243, [R1+0x44] ;  /* 0x0000440001f37983 */ /* 0x000ee20000300800 */
[----:B------:R-:W-:-:S03]  /*18270*/  LOP3.LUT R8, R8, 0xf8, RZ, 0xc0, !PT ;  /* 0x000000f808087812 */ /* 0x000fc600078ec0ff */
[----:B------:R-:W3:Y:S01]  /*18280*/  LDL.LU R228, [R1+0x40] ;  /* 0x0000400001e47983 */ /* 0x000ee20000300800 */
[----:B------:R-:W-:-:S03]  /*18290*/  FMUL R191, R139, R145 ;  /* 0x000000918bbf7220 */ /* 0x000fc60000400000 */
[----:B------:R-:W3:Y:S01]  /*182a0*/  LDL.LU R213, [R1+0x34] ;  /* 0x0000340001d57983 */ /* 0x000ee20000300800 */
[----:B------:R-:W-:-:S03]  /*182b0*/  FMUL R173, R139, R128 ;  /* 0x000000808bad7220 */ /* 0x000fc60000400000 */
[----:B------:R-:W3:Y:S01]  /*182c0*/  LDL.LU R212, [R1+0x30] ;  /* 0x0000300001d47983 */ /* 0x000ee20000300800 */
[----:B------:R-:W-:-:S03]  /*182d0*/  FMUL R171, R139, R124 ;  /* 0x0000007c8bab7220 */ /* 0x000fc60000400000 */
[----:B------:R-:W3:Y:S01]  /*182e0*/  LDL.LU R9, [R1+0x1f4] ;  /* 0x0001f40001097983 */ /* 0x000ee20000300800 */
[----:B------:R-:W-:-:S03]  /*182f0*/  FMUL R161, R139, R112 ;  /* 0x000000708ba17220 */ /* 0x000fc60000400000 */
[----:B------:R-:W3:Y:S01]  /*18300*/  LDL.LU R145, [R1+0x114] ;  /* 0x0001140001917983 */ /* 0x000ee20000300800 */
[----:B------:R-:W-:Y:S01]  /*18310*/  IADD3 R8, R154, R8, RZ ;  /* 0x000000089a087210 */ /* 0x000fe20007ffe0ff */
[C---:B------:R-:W-:Y:S02]  /*18320*/  FMUL R159, R139.reuse, R108 ;  /* 0x0000006c8b9f7220 */ /* 0x040fe40000400000 */
[----:B------:R-:W3:Y:S01]  /*18330*/  LDL.LU R128, [R1+0x54] ;  /* 0x0000540001807983 */ /* 0x000ee20000300800 */
[----:B------:R-:W-:-:S03]  /*18340*/  FMUL R154, R139, R104 ;  /* 0x000000688b9a7220 */ /* 0x000fc60000400000 */
[----:B------:R-:W3:Y:S01]  /*18350*/  LDL.LU R124, [R1+0x60] ;  /* 0x00006000017c7983 */ /* 0x000ee20000300800 */
[C---:B------:R-:W-:Y:S01]  /*18360*/  FMUL R163, R139.reuse, R116 ;  /* 0x000000748ba37220 */ /* 0x040fe20000400000 */
[C---:B------:R-:W-:Y:S02]  /*18370*/  FMUL R152, R139.reuse, R100 ;  /* 0x000000648b987220 */ /* 0x040fe40000400000 */
[----:B------:R-:W3:Y:S01]  /*18380*/  LDL.LU R112, [R1+0x64] ;  /* 0x0000640001707983 */ /* 0x000ee20000300800 */
[C---:B------:R-:W-:Y:S01]  /*18390*/  FMUL R164, R139.reuse, R117 ;  /* 0x000000758ba47220 */ /* 0x040fe20000400000 */
[C---:B------:R-:W-:Y:S02]  /*183a0*/  FMUL R116, R139.reuse, R49 ;  /* 0x000000318b747220 */ /* 0x040fe40000400000 */
[----:B------:R-:W3:Y:S01]  /*183b0*/  LDL.LU R108, [R1+0x70] ;  /* 0x00007000016c7983 */ /* 0x000ee20000300800 */
[C---:B------:R-:W-:Y:S01]  /*183c0*/  FMUL R165, R139.reuse, R120 ;  /* 0x000000788ba57220 */ /* 0x040fe20000400000 */
[----:B------:R-:W-:-:S02]  /*183d0*/  FMUL R117, R139, R48 ;  /* 0x000000308b757220 */ /* 0x000fc40000400000 */
[----:B------:R-:W3:Y:S01]  /*183e0*/  LDL.LU R104, [R1+0x80] ;  /* 0x0000800001687983 */ /* 0x000ee20000300800 */
[C---:B------:R-:W-:Y:S01]  /*183f0*/  FMUL R166, R139.reuse, R121 ;  /* 0x000000798ba67220 */ /* 0x040fe20000400000 */
[----:B------:R-:W-:Y:S02]  /*18400*/  FMUL R120, R139, R45 ;  /* 0x0000002d8b787220 */ /* 0x000fe40000400000 */
[----:B------:R-:W3:Y:S01]  /*18410*/  LDL.LU R100, [R1+0xa0] ;  /* 0x0000a00001647983 */ /* 0x000ee20000300800 */
[----:B------:R-:W-:Y:S01]  /*18420*/  @!P5 FMUL R21, R21, 16777216 ;  /* 0x4b8000001515d820 */ /* 0x000fe20000400000 */
[C---:B------:R-:W-:Y:S02]  /*18430*/  FMUL R121, R139.reuse, R44 ;  /* 0x0000002c8b797220 */ /* 0x040fe40000400000 */
[----:B------:R-:W3:Y:S01]  /*18440*/  LDL.LU R49, [R1+0x190] ;  /* 0x0001900001317983 */ /* 0x000ee20000300800 */
[----:B------:R-:W-:Y:S01]  /*18450*/  @!P5 FMUL R22, R22, 16777216 ;  /* 0x4b8000001616d820 */ /* 0x000fe20000400000 */
[----:B------:R-:W-:-:S02]  /*18460*/  FMUL R32, R139, R41 ;  /* 0x000000298b207220 */ /* 0x000fc40000400000 */
[----:B------:R-:W3:Y:S01]  /*18470*/  LDL.LU R48, [R1+0x194] ;  /* 0x0001940001307983 */ /* 0x000ee20000300800 */
[----:B------:R-:W-:-:S03]  /*18480*/  FMUL R33, R139, R40 ;  /* 0x000000288b217220 */ /* 0x000fc60000400000 */
[----:B------:R-:W3:Y:S01]  /*18490*/  LDL.LU R45, [R1+0x1a0] ;  /* 0x0001a000012d7983 */ /* 0x000ee20000300800 */
[----:B------:R-:W-:-:S03]  /*184a0*/  FMUL R34, R139, R37 ;  /* 0x000000258b227220 */ /* 0x000fc60000400000 */
[----:B------:R-:W3:Y:S01]  /*184b0*/  LDL.LU R44, [R1+0x1a4] ;  /* 0x0001a400012c7983 */ /* 0x000ee20000300800 */
[----:B------:R-:W-:-:S03]  /*184c0*/  FMUL R35, R139, R36 ;  /* 0x000000248b237220 */ /* 0x000fc60000400000 */
[----:B------:R-:W3:Y:S01]  /*184d0*/  LDL.LU R41, [R1+0x1b0] ;  /* 0x0001b00001297983 */ /* 0x000ee20000300800 */
[----:B------:R-:W-:Y:S01]  /*184e0*/  FMUL R193, R139, R149 ;  /* 0x000000958bc17220 */ /* 0x000fe20000400000 */
[C---:B------:R-:W-:Y:S02]  /*184f0*/  FMUL R150, R7.reuse, R21 ;  /* 0x0000001507967220 */ /* 0x040fe40000400000 */
[----:B------:R-:W3:Y:S01]  /*18500*/  LDL.LU R40, [R1+0x1b4] ;  /* 0x0001b40001287983 */ /* 0x000ee20000300800 */
[----:B------:R-:W-:-:S03]  /*18510*/  FMUL R149, R7, R22 ;  /* 0x0000001607957220 */ /* 0x000fc60000400000 */
[----:B------:R-:W3:Y:S04]  /*18520*/  LDL.LU R37, [R1+0x1c0] ;  /* 0x0001c00001257983 */ /* 0x000ee80000300800 */
[----:B------:R-:W3:Y:S01]  /*18530*/  LDL.LU R36, [R1+0x1c4] ;  /* 0x0001c40001247983 */ /* 0x000ee20000300800 */
[----:B------:R-:W-:-:S03]  /*18540*/  @!P5 FMUL R23, R23, 16777216 ;  /* 0x4b8000001717d820 */ /* 0x000fc60000400000 */
[----:B------:R-:W3:Y:S01]  /*18550*/  LDL.LU R21, [R1+0xb0] ;  /* 0x0000b00001157983 */ /* 0x000ee20000300800 */
[----:B------:R-:W-:-:S03]  /*18560*/  @!P5 FMUL R94, R94, 16777216 ;  /* 0x4b8000005e5ed820 */ /* 0x000fc60000400000 */
[----:B------:R-:W3:Y:S01]  /*18570*/  LDL.LU R22, [R1+0xb4] ;  /* 0x0000b40001167983 */ /* 0x000ee20000300800 */
[----:B------:R-:W-:Y:S01]  /*18580*/  @!P5 FMUL R98, R98, 16777216 ;  /* 0x4b8000006262d820 */ /* 0x000fe20000400000 */
[----:B------:R-:W-:Y:S01]  /*18590*/  @!P5 FMUL R90, R90, 16777216 ;  /* 0x4b8000005a5ad820 */ /* 0x000fe20000400000 */
[----:B------:R-:W-:Y:S01]  /*185a0*/  @!P5 FMUL R99, R99, 16777216 ;  /* 0x4b8000006363d820 */ /* 0x000fe20000400000 */
[----:B------:R-:W-:Y:S01]  /*185b0*/  @!P5 FMUL R102, R102, 16777216 ;  /* 0x4b8000006666d820 */ /* 0x000fe20000400000 */
[C---:B------:R-:W-:Y:S01]  /*185c0*/  FMUL R192, R139.reuse, R148 ;  /* 0x000000948bc07220 */ /* 0x040fe20000400000 */
[----:B------:R-:W-:Y:S01]  /*185d0*/  FMUL R182, R139, R137 ;  /* 0x000000898bb67220 */ /* 0x000fe20000400000 */
[----:B------:R-:W-:Y:S01]  /*185e0*/  FMUL R148, R7, R23 ;  /* 0x0000001707947220 */ /* 0x000fe20000400000 */
[C---:B------:R-:W-:Y:S01]  /*185f0*/  FMUL R184, R139.reuse, R141 ;  /* 0x0000008d8bb87220 */ /* 0x040fe20000400000 */
[----:B------:R-:W-:Y:S01]  /*18600*/  FMUL R180, R139, R133 ;  /* 0x000000858bb47220 */ /* 0x000fe20000400000 */
[----:B------:R-:W3:Y:S01]  /*18610*/  LDL.LU R23, [R1+0xa4] ;  /* 0x0000a40001177983 */ /* 0x000ee20000300800 */
[C---:B------:R-:W-:Y:S01]  /*18620*/  FMUL R137, R7.reuse, R94 ;  /* 0x0000005e07897220 */ /* 0x040fe20000400000 */
[C---:B------:R-:W-:Y:S01]  /*18630*/  FMUL R141, R7.reuse, R90 ;  /* 0x0000005a078d7220 */ /* 0x040fe20000400000 */
[----:B------:R-:W-:Y:S01]  /*18640*/  FMUL R133, R7, R98 ;  /* 0x0000006207857220 */ /* 0x000fe20000400000 */
[----:B------:R-:W3:Y:S01]  /*18650*/  LDL.LU R94, [R1+0x180] ;  /* 0x00018000015e7983 */ /* 0x000ee20000300800 */
[----:B------:R-:W-:Y:S01]  /*18660*/  FMUL R179, R139, R132 ;  /* 0x000000848bb37220 */ /* 0x000fe20000400000 */
[----:B------:R-:W-:Y:S01]  /*18670*/  FMUL R90, R7, R99 ;  /* 0x00000063075a7220 */ /* 0x000fe20000400000 */
[----:B------:R-:W-:Y:S01]  /*18680*/  @!P5 FMUL R103, R103, 16777216 ;  /* 0x4b8000006767d820 */ /* 0x000fe20000400000 */
[----:B------:R-:W3:Y:S01]  /*18690*/  LDL.LU R98, [R1+0x184] ;  /* 0x0001840001627983 */ /* 0x000ee20000300800 */
[----:B------:R-:W-:Y:S01]  /*186a0*/  FMUL R132, R7, R102 ;  /* 0x0000006607847220 */ /* 0x000fe20000400000 */
[----:B------:R-:W-:-:S02]  /*186b0*/  @!P5 FMUL R106, R106, 16777216 ;  /* 0x4b8000006a6ad820 */ /* 0x000fc40000400000 */
[----:B------:R-:W3:Y:S01]  /*186c0*/  LDL.LU R99, [R1+0x174] ;  /* 0x0001740001637983 */ /* 0x000ee20000300800 */
[----:B------:R-:W-:-:S03]  /*186d0*/  FMUL R181, R139, R136 ;  /* 0x000000888bb57220 */ /* 0x000fc60000400000 */
[----:B------:R-:W3:Y:S01]  /*186e0*/  LDL.LU R102, [R1+0x90] ;  /* 0x0000900001667983 */ /* 0x000ee20000300800 */
        /* <DEDUP_REMOVED lines=32> */
[C---:B------:R-:W-:Y:S01]  /*188f0*/  FMUL R136, R7.reuse, R103 ;  /* 0x0000006707887220 */ /* 0x040fe20000400000 */
[----:B------:R-:W-:Y:S01]  /*18900*/  FMUL R139, R7, R106 ;  /* 0x0000006a078b7220 */ /* 0x000fe20000400000 */
[----:B------:R-:W3:Y:S04]  /*18910*/  LDL.LU R103, [R1+0x94] ;  /* 0x0000940001677983 */ /* 0x000ee80000300800 */
[----:B------:R-:W3:Y:S01]  /*18920*/  LDL.LU R106, [R1+0x84] ;  /* 0x00008400016a7983 */ /* 0x000ee20000300800 */
[----:B------:R-:W-:Y:S01]  /*18930*/  @!P5 FMUL R107, R107, 16777216 ;  /* 0x4b8000006b6bd820 */ /* 0x000fe20000400000 */
[----:B------:R-:W-:Y:S01]  /*18940*/  @!P5 FMUL R110, R110, 16777216 ;  /* 0x4b8000006e6ed820 */ /* 0x000fe20000400000 */
[----:B------:R-:W-:Y:S01]  /*18950*/  @!P5 FMUL R111, R111, 16777216 ;  /* 0x4b8000006f6fd820 */ /* 0x000fe20000400000 */
[----:B------:R-:W-:Y:S01]  /*18960*/  @!P5 FMUL R20, R20, 16777216 ;  /* 0x4b8000001414d820 */ /* 0x000fe20000400000 */
[----:B------:R-:W-:Y:S01]  /*18970*/  FMUL R140, R7, R107 ;  /* 0x0000006b078c7220 */ /* 0x000fe20000400000 */
[----:B------:R-:W-:Y:S01]  /*18980*/  @!P5 FMUL R25, R25, 16777216 ;  /* 0x4b8000001919d820 */ /* 0x000fe20000400000 */
[----:B------:R-:W3:Y:S01]  /*18990*/  LDL.LU R107, [R1+0x74] ;  /* 0x00007400016b7983 */ /* 0x000ee20000300800 */
[----:B------:R-:W-:-:S03]  /*189a0*/  FMUL R142, R7, R110 ;  /* 0x0000006e078e7220 */ /* 0x000fc60000400000 */
[----:B------:R-:W3:Y:S01]  /*189b0*/  LDL.LU R110, [R1+0xd0] ;  /* 0x0000d000016e7983 */ /* 0x000ee20000300800 */
[----:B------:R-:W-:-:S03]  /*189c0*/  FMUL R143, R7, R111 ;  /* 0x0000006f078f7220 */ /* 0x000fc60000400000 */
        /* <DEDUP_REMOVED lines=89> */
[----:B--2---:R-:W-:Y:S01]  /*18f60*/  FMUL R7, R10, 0.25 ;  /* 0x3e8000000a077820 */ /* 0x004fe20000400000 */
[----:B------:R-:W-:Y:S04]  /*18f70*/  BAR.SYNC.DEFER_BLOCKING 0x0 ;  /* 0x0000000000007b1d */ /* 0x000fe80000010000 */
[----:B------:R-:W-:Y:S01]  /*18f80*/  FSEL R7, R7, R10, P3 ;  /* 0x0000000a07077208 */ /* 0x000fe20001800000 */
[----:B----4-:R-:W-:-:S05]  /*18f90*/  FMUL R10, R11, 0.25 ;  /* 0x3e8000000b0a7820 */ /* 0x010fca0000400000 */
[----:B------:R-:W-:Y:S01]  /*18fa0*/  FSEL R10, R10, R11, P3 ;  /* 0x0000000b0a0a7208 */ /* 0x000fe20001800000 */
[----:B-----5:R-:W-:-:S05]  /*18fb0*/  FMUL R11, R30, 0.25 ;  /* 0x3e8000001e0b7820 */ /* 0x020fca0000400000 */
[----:B------:R-:W-:Y:S01]  /*18fc0*/  FSEL R11, R11, R30, P3 ;  /* 0x0000001e0b0b7208 */ /* 0x000fe20001800000 */
[----:B---3--:R-:W-:-:S05]  /*18fd0*/  FMUL R135, R210, 0.25 ;  /* 0x3e800000d2877820 */ /* 0x008fca0000400000 */
[----:B------:R-:W-:Y:S01]  /*18fe0*/  FSEL R135, R135, R210, P3 ;  /* 0x000000d287877208 */ /* 0x000fe20001800000 */
[----:B------:R-:W-:-:S05]  /*18ff0*/  FMUL R134, R211, 0.25 ;  /* 0x3e800000d3867820 */ /* 0x000fca0000400000 */
[----:B------:R-:W-:Y:S02]  /*19000*/  FSEL R134, R134, R211, P3 ;  /* 0x000000d386867208 */ /* 0x000fe40001800000 */
[----:B------:R-:W-:Y:S01]  /*19010*/  FSETP.NEU.AND P4, PT, R0, RZ, PT ;  /* 0x000000ff0000720b */ /* 0x000fe20003f8d000 */
[----:B------:R-:W-:-:S05]  /*19020*/  FMUL R0, R9, 0.25 ;  /* 0x3e80000009007820 */ /* 0x000fca0000400000 */
[----:B------:R-:W-:Y:S01]  /*19030*/  FSEL R0, R0, R9, P3 ;  /* 0x0000000900007208 */ /* 0x000fe20001800000 */
[----:B------:R-:W-:Y:S01]  /*19040*/  FMUL R9, R27, 0.25 ;  /* 0x3e8000001b097820 */ /* 0x000fe20000400000 */
[----:B------:R-:W-:-:S04]  /*19050*/  F2FP.BF16.F32.PACK_AB R101, R101, R20 ;  /* 0x000000146565723e */ /* 0x000fc800000010ff */
[----:B------:R-:W-:Y:S01]  /*19060*/  FSEL R9, R9, R27, P3 ;  /* 0x0000001b09097208 */ /* 0x000fe20001800000 */
[----:B------:R-:W-:Y:S01]  /*19070*/  FMUL R27, R31, 0.25 ;  /* 0x3e8000001f1b7820 */ /* 0x000fe20000400000 */
[----:B------:R-:W-:-:S04]  /*19080*/  FMUL R115, R213, 0.25 ;  /* 0x3e800000d5737820 */ /* 0x000fc80000400000 */
[----:B------:R-:W-:Y:S01]  /*19090*/  FSEL R27, R27, R31, P3 ;  /* 0x0000001f1b1b7208 */ /* 0x000fe20001800000 */
[----:B------:R-:W-:Y:S01]  /*190a0*/  FMUL R30, R36, 0.25 ;  /* 0x3e800000241e7820 */ /* 0x000fe20000400000 */
[----:B------:R-:W-:-:S05]  /*190b0*/  FMUL R210, R22, 0.25 ;  /* 0x3e80000016d27820 */ /* 0x000fca0000400000 */
[----:B------:R-:W-:Y:S01]  /*190c0*/  FSEL R210, R210, R22, P3 ;  /* 0x00000016d2d27208 */ /* 0x000fe20001800000 */
[----:B------:R-:W-:Y:S01]  /*190d0*/  FMUL R22, R100, 0.25 ;  /* 0x3e80000064167820 */ /* 0x000fe20000400000 */
[----:B------:R-:W-:Y:S01]  /*190e0*/  FSEL R30, R30, R36, P3 ;  /* 0x000000241e1e7208 */ /* 0x000fe20001800000 */
[----:B------:R-:W-:-:S03]  /*190f0*/  FMUL R36, R40, 0.25 ;  /* 0x3e80000028247820 */ /* 0x000fc60000400000 */
[----:B------:R-:W-:Y:S01]  /*19100*/  FSEL R22, R22, R100, P3 ;  /* 0x0000006416167208 */ /* 0x000fe20001800000 */
[----:B------:R-:W-:Y:S01]  /*19110*/  FMUL R211, R21, 0.25 ;  /* 0x3e80000015d37820 */ /* 0x000fe20000400000 */
[----:B------:R-:W-:Y:S01]  /*19120*/  FSEL R36, R36, R40, P3 ;  /* 0x0000002824247208 */ /* 0x000fe20001800000 */
[----:B------:R-:W-:-:S03]  /*19130*/  FMUL R40, R44, 0.25 ;  /* 0x3e8000002c287820 */ /* 0x000fc60000400000 */
[----:B------:R-:W-:Y:S01]  /*19140*/  FSEL R211, R211, R21, P3 ;  /* 0x00000015d3d37208 */ /* 0x000fe20001800000 */
[----:B------:R-:W-:Y:S01]  /*19150*/  FMUL R100, R102, 0.25 ;  /* 0x3e80000066647820 */ /* 0x000fe20000400000 */
[----:B------:R-:W-:-:S04]  /*19160*/  FMUL R21, R23, 0.25 ;  /* 0x3e80000017157820 */ /* 0x000fc80000400000 */
[----:B------:R-:W-:Y:S02]  /*19170*/  FSEL R100, R100, R102, P3 ;  /* 0x0000006664647208 */ /* 0x000fe40001800000 */
[----:B------:R-:W-:Y:S01]  /*19180*/  FSEL R40, R40, R44, P3 ;  /* 0x0000002c28287208 */ /* 0x000fe20001800000 */
[----:B------:R-:W-:Y:S01]  /*19190*/  FMUL R44, R48, 0.25 ;  /* 0x3e800000302c7820 */ /* 0x000fe20000400000 */
[----:B------:R-:W-:-:S04]  /*191a0*/  FSEL R21, R21, R23, P3 ;  /* 0x0000001715157208 */ /* 0x000fc80001800000 */
[----:B------:R-:W-:Y:S01]  /*191b0*/  FSEL R44, R44, R48, P3 ;  /* 0x000000302c2c7208 */ /* 0x000fe20001800000 */
[----:B------:R-:W-:Y:S01]  /*191c0*/  FMUL R48, R98, 0.25 ;  /* 0x3e80000062307820 */ /* 0x000fe20000400000 */
[----:B------:R-:W-:Y:S01]  /*191d0*/  @!P6 FMUL R21, R21, 16777216 ;  /* 0x4b8000001515e820 */ /* 0x000fe20000400000 */
[----:B------:R-:W-:-:S03]  /*191e0*/  @!P6 FMUL R22, R22, 16777216 ;  /* 0x4b8000001616e820 */ /* 0x000fc60000400000 */
[----:B------:R-:W-:Y:S01]  /*191f0*/  FSEL R48, R48, R98, P3 ;  /* 0x0000006230307208 */ /* 0x000fe20001800000 */
[----:B------:R-:W-:Y:S01]  /*19200*/  FMUL R98, R156, 0.25 ;  /* 0x3e8000009c627820 */ /* 0x000fe20000400000 */
[----:B------:R-:W-:Y:S01]  /*19210*/  FMUL R102, R106, 0.25 ;  /* 0x3e8000006a667820 */ /* 0x000fe20000400000 */
[----:B------:R-:W-:-:S04]  /*19220*/  FMUL R23, R103, 0.25 ;  /* 0x3e80000067177820 */ /* 0x000fc80000400000 */
[----:B------:R-:W-:Y:S01]  /*19230*/  FSEL R102, R102, R106, P3 ;  /* 0x0000006a66667208 */ /* 0x000fe20001800000 */
[----:B------:R-:W-:Y:S01]  /*19240*/  FMUL R106, R108, 0.25 ;  /* 0x3e8000006c6a7820 */ /* 0x000fe20000400000 */
[----:B------:R-:W-:-:S04]  /*19250*/  FSEL R23, R23, R103, P3 ;  /* 0x0000006717177208 */ /* 0x000fc80001800000 */
[----:B------:R-:W-:Y:S01]  /*19260*/  FSEL R106, R106, R108, P3 ;  /* 0x0000006c6a6a7208 */ /* 0x000fe20001800000 */
[----:B------:R-:W-:Y:S01]  /*19270*/  FMUL R108, R124, 0.25 ;  /* 0x3e8000007c6c7820 */ /* 0x000fe20000400000 */
[----:B------:R-:W-:-:S04]  /*19280*/  @!P6 FMUL R23, R23, 16777216 ;  /* 0x4b8000001717e820 */ /* 0x000fc80000400000 */
[----:B------:R-:W-:Y:S01]  /*19290*/  FSEL R108, R108, R124, P3 ;  /* 0x0000007c6c6c7208 */ /* 0x000fe20001800000 */
[----:B------:R-:W-:Y:S01]  /*192a0*/  FMUL R124, R212, 0.25 ;  /* 0x3e800000d47c7820 */ /* 0x000fe20000400000 */
[----:B------:R-:W-:Y:S01]  /*192b0*/  FSEL R98, R98, R156, P3 ;  /* 0x0000009c62627208 */ /* 0x000fe20001800000 */
[----:B------:R-:W-:Y:S01]  /*192c0*/  FMUL R156, R157, 0.25 ;  /* 0x3e8000009d9c7820 */ /* 0x000fe20000400000 */
[C---:B------:R-:W-:Y:S01]  /*192d0*/  FMUL R118, R138.reuse, R21 ;  /* 0x000000158a767220 */ /* 0x040fe20000400000 */
[----:B------:R-:W-:Y:S01]  /*192e0*/  FMUL R122, R138, R22 ;  /* 0x000000168a7a7220 */ /* 0x000fe20000400000 */
[----:B------:R-:W-:Y:S01]  /*192f0*/  FSEL R124, R124, R212, P3 ;  /* 0x000000d47c7c7208 */ /* 0x000fe20001800000 */
[----:B------:R-:W-:Y:S02]  /*19300*/  FMUL R212, R138, R23 ;  /* 0x000000178ad47220 */ /* 0x000fe40000400000 */
[----:B------:R-:W2:Y:S01]  /*19310*/  LDS.128 R20, [R24] ;  /* 0x0000000018147984 */ /* 0x000ea20000000c00 */
[----:B------:R-:W-:Y:S01]  /*19320*/  FSEL R156, R156, R157, P3 ;  /* 0x0000009d9c9c7208 */ /* 0x000fe20001800000 */
[----:B------:R-:W-:Y:S01]  /*19330*/  FMUL R31, R37, 0.25 ;  /* 0x3e800000251f7820 */ /* 0x000fe20000400000 */
[----:B------:R-:W-:Y:S01]  /*19340*/  FMUL R157, R168, 0.25 ;  /* 0x3e800000a89d7820 */ /* 0x000fe20000400000 */
[----:B------:R-:W-:Y:S01]  /*19350*/  FMUL R103, R104, 0.25 ;  /* 0x3e80000068677820 */ /* 0x000fe20000400000 */
[----:B------:R-:W-:Y:S01]  /*19360*/  FSEL R115, R115, R213, P3 ;  /* 0x000000d573737208 */ /* 0x000fe20001800000 */
[----:B------:R-:W-:Y:S01]  /*19370*/  @!P6 FMUL R100, R100, 16777216 ;  /* 0x4b8000006464e820 */ /* 0x000fe20000400000 */
[----:B------:R-:W-:Y:S01]  /*19380*/  FSEL R31, R31, R37, P3 ;  /* 0x000000251f1f7208 */ /* 0x000fe20001800000 */
[----:B------:R-:W-:Y:S01]  /*19390*/  FMUL R37, R41, 0.25 ;  /* 0x3e80000029257820 */ /* 0x000fe20000400000 */
[----:B------:R-:W-:Y:S01]  /*193a0*/  FSEL R157, R157, R168, P3 ;  /* 0x000000a89d9d7208 */ /* 0x000fe20001800000 */
[----:B------:R-:W-:Y:S01]  /*193b0*/  FMUL R168, R169, 0.25 ;  /* 0x3e800000a9a87820 */ /* 0x000fe20000400000 */
[----:B------:R-:W-:Y:S01]  /*193c0*/  FSEL R103, R103, R104, P3 ;  /* 0x0000006867677208 */ /* 0x000fe20001800000 */
[----:B------:R-:W-:Y:S01]  /*193d0*/  @!P6 FMUL R115, R115, 16777216 ;  /* 0x4b8000007373e820 */ /* 0x000fe20000400000 */
[----:B------:R-:W-:Y:S01]  /*193e0*/  @!P6 FMUL R124, R124, 16777216 ;  /* 0x4b8000007c7ce820 */ /* 0x000fe20000400000 */
[----:B------:R-:W-:Y:S01]  /*193f0*/  FMUL R213, R138, R100 ;  /* 0x000000648ad57220 */ /* 0x000fe20000400000 */
[----:B------:R-:W-:Y:S01]  /*19400*/  FSEL R37, R37, R41, P3 ;  /* 0x0000002925257208 */ /* 0x000fe20001800000 */
[----:B------:R-:W-:Y:S01]  /*19410*/  @!P6 FMUL R102, R102, 16777216 ;  /* 0x4b8000006666e820 */ /* 0x000fe20000400000 */
[----:B------:R-:W-:Y:S01]  /*19420*/  FSEL R168, R168, R169, P3 ;  /* 0x000000a9a8a87208 */ /* 0x000fe20001800000 */
[----:B------:R-:W-:Y:S01]  /*19430*/  @!P6 FMUL R103, R103, 16777216 ;  /* 0x4b8000006767e820 */ /* 0x000fe20000400000 */
[C---:B------:R-:W-:Y:S01]  /*19440*/  FMUL R100, R138.reuse, R115 ;  /* 0x000000738a647220 */ /* 0x040fe20000400000 */
[----:B------:R-:W-:Y:S01]  /*19450*/  FMUL R124, R138, R124 ;  /* 0x0000007c8a7c7220 */ /* 0x000fe20000400000 */
[----:B------:R-:W-:Y:S01]  /*19460*/  FMUL R41, R45, 0.25 ;  /* 0x3e8000002d297820 */ /* 0x000fe20000400000 */
[----:B------:R-:W-:Y:S01]  /*19470*/  FMUL R169, R176, 0.25 ;  /* 0x3e800000b0a97820 */ /* 0x000fe20000400000 */
[C---:B------:R-:W-:Y:S01]  /*19480*/  FMUL R126, R138.reuse, R102 ;  /* 0x000000668a7e7220 */ /* 0x040fe20000400000 */
[----:B------:R-:W-:Y:S01]  /*19490*/  FMUL R130, R138, R103 ;  /* 0x000000678a827220 */ /* 0x000fe20000400000 */
[----:B------:R-:W-:-:S02]  /*194a0*/  F2FP.BF16.F32.PACK_AB R100, R100, R124 ;  /* 0x0000007c6464723e */ /* 0x000fc400000010ff */
[----:B------:R-:W-:Y:S02]  /*194b0*/  F2FP.BF16.F32.PACK_AB R102, R34, R35 ;  /* 0x000000232266723e */ /* 0x000fe400000010ff */
[----:B------:R-:W-:Y:S01]  /*194c0*/  F2FP.BF16.F32.PACK_AB R103, R147, R146 ;  /* 0x000000929367723e */ /* 0x000fe200000010ff */
[----:B------:R-:W-:Y:S01]  /*194d0*/  BAR.SYNC.DEFER_BLOCKING 0x0 ;  /* 0x0000000000007b1d */ /* 0x000fe20000010000 */
        /* <DEDUP_REMOVED lines=10> */
[----:B------:R-:W-:Y:S01]  /*19580*/  FSEL R177, R177, R145, P3 ;  /* 0x00000091b1b17208 */ /* 0x000fe20001800000 */
[----:B------:R-:W-:Y:S01]  /*19590*/  STSM.16.M88.4 [R2], R100 ;  /* 0x0000006402007844 */ /* 0x000fe20000000200 */
[----:B------:R-:W-:Y:S01]  /*195a0*/  BAR.SYNC.DEFER_BLOCKING 0x0 ;  /* 0x0000000000007b1d */ /* 0x000fe20000010000 */
[----:B------:R-:W-:Y:S01]  /*195b0*/  FMUL R145, R187, 0.25 ;  /* 0x3e800000bb917820 */ /* 0x000fe20000400000 */
[----:B------:R-:W-:Y:S01]  /*195c0*/  FSEL R94, R94, R99, P3 ;  /* 0x000000635e5e7208 */ /* 0x000fe20001800000 */
[----:B------:R-:W-:Y:S01]  /*195d0*/  FMUL R104, R107, 0.25 ;  /* 0x3e8000006b687820 */ /* 0x000fe20000400000 */
[----:B------:R-:W-:Y:S02]  /*195e0*/  FMUL R99, R158, 0.25 ;  /* 0x3e8000009e637820 */ /* 0x000fe40000400000 */
[----:B------:R-:W-:Y:S01]  /*195f0*/  FSEL R145, R145, R187, P3 ;  /* 0x000000bb91917208 */ /* 0x000fe20001800000 */
        /* <DEDUP_REMOVED lines=8> */
[----:B------:R-:W-:Y:S01]  /*19680*/  FMUL R196, R199, 0.25 ;  /* 0x3e800000c7c47820 */ /* 0x000fe20000400000 */
[----:B------:R-:W-:Y:S01]  /*19690*/  FSEL R114, R114, R228, P3 ;  /* 0x000000e472727208 */ /* 0x000fe20001800000 */
[----:B------:R-:W-:Y:S01]  /*196a0*/  FMUL R228, R138, R106 ;  /* 0x0000006a8ae47220 */ /* 0x000fe20000400000 */
[----:B------:R-:W-:-:S02]  /*196b0*/  F2FP.BF16.F32.PACK_AB R106, R32, R33 ;  /* 0x00000021206a723e */ /* 0x000fc400000010ff */
[----:B------:R-:W-:Y:S01]  /*196c0*/  FSEL R107, R107, R112, P3 ;  /* 0x000000706b6b7208 */ /* 0x000fe20001800000 */
[----:B------:R-:W-:Y:S01]  /*196d0*/  FMUL R112, R243, 0.25 ;  /* 0x3e800000f3707820 */ /* 0x000fe20000400000 */
[----:B------:R-:W-:Y:S01]  /*196e0*/  FSEL R158, R158, R167, P3 ;  /* 0x000000a79e9e7208 */ /* 0x000fe20001800000 */
[----:B------:R-:W3:Y:S01]  /*196f0*/  LDS.128 R32, [R24] ;  /* 0x0000000018207984 */ /* 0x000ee20000000c00 */
[----:B------:R-:W-:Y:S01]  /*19700*/  FSEL R196, R196, R199, P3 ;  /* 0x000000c7c4c47208 */ /* 0x000fe20001800000 */
[----:B------:R-:W-:Y:S01]  /*19710*/  FMUL R167, R170, 0.25 ;  /* 0x3e800000aaa77820 */ /* 0x000fe20000400000 */
[----:B------:R-:W-:Y:S01]  /*19720*/  FMUL R199, R110, 0.25 ;  /* 0x3e8000006ec77820 */ /* 0x000fe20000400000 */
[----:B------:R-:W-:-:S03]  /*19730*/  FSEL R112, R112, R243, P3 ;  /* 0x000000f370707208 */ /* 0x000fc60001800000 */
[----:B------:R-:W-:Y:S01]  /*19740*/  FSEL R167, R167, R170, P3 ;  /* 0x000000aaa7a77208 */ /* 0x000fe20001800000 */
[----:B------:R-:W-:Y:S01]  /*19750*/  FMUL R170, R175, 0.25 ;  /* 0x3e800000afaa7820 */ /* 0x000fe20000400000 */
[----:B------:R-:W-:Y:S01]  /*19760*/  FSEL R199, R199, R110, P3 ;  /* 0x0000006ec7c77208 */ /* 0x000fe20001800000 */
[----:B------:R-:W-:Y:S01]  /*19770*/  FMUL R110, R128, 0.25 ;  /* 0x3e800000806e7820 */ /* 0x000fe20000400000 */
[----:B------:R-:W-:Y:S01]  /*19780*/  @!P6 FMUL R104, R104, 16777216 ;  /* 0x4b8000006868e820 */ /* 0x000fe20000400000 */
[----:B------:R-:W-:Y:S01]  /*19790*/  @!P6 FMUL R112, R112, 16777216 ;  /* 0x4b8000007070e820 */ /* 0x000fe20000400000 */
[----:B------:R-:W-:Y:S01]  /*197a0*/  @!P6 FMUL R114, R114, 16777216 ;  /* 0x4b8000007272e820 */ /* 0x000fe20000400000 */
[----:B------:R-:W-:Y:S01]  /*197b0*/  FSEL R170, R170, R175, P3 ;  /* 0x000000afaaaa7208 */ /* 0x000fe20001800000 */
[----:B------:R-:W-:Y:S01]  /*197c0*/  FMUL R175, R178, 0.25 ;  /* 0x3e800000b2af7820 */ /* 0x000fe20000400000 */
[----:B------:R-:W-:Y:S01]  /*197d0*/  FSEL R110, R110, R128, P3 ;  /* 0x000000806e6e7208 */ /* 0x000fe20001800000 */
[C---:B------:R-:W-:Y:S01]  /*197e0*/  FMUL R128, R138.reuse, R104 ;  /* 0x000000688a807220 */ /* 0x040fe20000400000 */
[----:B------:R-:W-:Y:S01]  /*197f0*/  @!P6 FMUL R107, R107, 16777216 ;  /* 0x4b8000006b6be820 */ /* 0x000fe20000400000 */
[C---:B------:R-:W-:Y:S01]  /*19800*/  FMUL R104, R138.reuse, R112 ;  /* 0x000000708a687220 */ /* 0x040fe20000400000 */
[C---:B------:R-:W-:Y:S01]  /*19810*/  FMUL R114, R138.reuse, R114 ;  /* 0x000000728a727220 */ /* 0x040fe20000400000 */
[----:B------:R-:W-:Y:S01]  /*19820*/  FSEL R175, R175, R178, P3 ;  /* 0x000000b2afaf7208 */ /* 0x000fe20001800000 */
[----:B------:R-:W-:Y:S01]  /*19830*/  FMUL R243, R138, R107 ;  /* 0x0000006b8af37220 */ /* 0x000fe20000400000 */
[----:B------:R-:W-:Y:S01]  /*19840*/  FMUL R178, R185, 0.25 ;  /* 0x3e800000b9b27820 */ /* 0x000fe20000400000 */
[----:B------:R-:W-:-:S02]  /*19850*/  F2FP.BF16.F32.PACK_AB R105, R105, R131 ;  /* 0x000000836969723e */ /* 0x000fc400000010ff */
[----:B------:R-:W-:Y:S02]  /*19860*/  F2FP.BF16.F32.PACK_AB R104, R104, R114 ;  /* 0x000000726868723e */ /* 0x000fe400000010ff */
[----:B------:R-:W-:Y:S01]  /*19870*/  F2FP.BF16.F32.PACK_AB R107, R190, R188 ;  /* 0x000000bcbe6b723e */ /* 0x000fe200000010ff */
[----:B------:R-:W-:Y:S01]  /*19880*/  BAR.SYNC.DEFER_BLOCKING 0x0 ;  /* 0x0000000000007b1d */ /* 0x000fe20000010000 */
[----:B------:R-:W-:Y:S01]  /*19890*/  FSEL R178, R178, R185, P3 ;  /* 0x000000b9b2b27208 */ /* 0x000fe20001800000 */
[----:B------:R-:W-:-:S05]  /*198a0*/  FMUL R185, R186, 0.25 ;  /* 0x3e800000bab97820 */ /* 0x000fca0000400000 */
[----:B------:R-:W-:Y:S01]  /*198b0*/  FSEL R185, R185, R186, P3 ;  /* 0x000000bab9b97208 */ /* 0x000fe20001800000 */
[----:B------:R-:W-:Y:S01]  /*198c0*/  FMUL R186, R197, 0.25 ;  /* 0x3e800000c5ba7820 */ /* 0x000fe20000400000 */
[----:B------:R-:W-:Y:S01]  /*198d0*/  STSM.16.M88.4 [R2], R104 ;  /* 0x0000006802007844 */ /* 0x000fe20000000200 */
[----:B------:R-:W-:Y:S03]  /*198e0*/  BAR.SYNC.DEFER_BLOCKING 0x0 ;  /* 0x0000000000007b1d */ /* 0x000fe60000010000 */
[----:B------:R-:W-:Y:S01]  /*198f0*/  FSEL R186, R186, R197, P3 ;  /* 0x000000c5baba7208 */ /* 0x000fe20001800000 */
[----:B------:R-:W-:-:S05]  /*19900*/  FMUL R197, R198, 0.25 ;  /* 0x3e800000c6c57820 */ /* 0x000fca0000400000 */
[----:B------:R-:W-:Y:S01]  /*19910*/  FSEL R197, R197, R198, P3 ;  /* 0x000000c6c5c57208 */ /* 0x000fe20001800000 */
[----:B------:R-:W-:-:S05]  /*19920*/  FMUL R198, R111, 0.25 ;  /* 0x3e8000006fc67820 */ /* 0x000fca0000400000 */
[----:B------:R-:W-:Y:S01]  /*19930*/  FSEL R198, R198, R111, P3 ;  /* 0x0000006fc6c67208 */ /* 0x000fe20001800000 */
[----:B------:R-:W-:Y:S01]  /*19940*/  FMUL R111, R244, 0.25 ;  /* 0x3e800000f46f7820 */ /* 0x000fe20000400000 */
[----:B------:R-:W-:-:S04]  /*19950*/  @!P6 FMUL R108, R108, 16777216 ;  /* 0x4b8000006c6ce820 */ /* 0x000fc80000400000 */
[----:B------:R-:W-:Y:S01]  /*19960*/  FSEL R111, R111, R244, P3 ;  /* 0x000000f46f6f7208 */ /* 0x000fe20001800000 */
[----:B------:R-:W4:Y:S01]  /*19970*/  LDS.128 R100, [R24] ;  /* 0x0000000018647984 */ /* 0x000f220000000c00 */
[----:B------:R-:W-:-:S03]  /*19980*/  @!P6 FMUL R110, R110, 16777216 ;  /* 0x4b8000006e6ee820 */ /* 0x000fc60000400000 */
[----:B------:R-:W-:Y:S01]  /*19990*/  @!P6 FMUL R111, R111, 16777216 ;  /* 0x4b8000006f6fe820 */ /* 0x000fe20000400000 */
[C---:B------:R-:W-:Y:S01]  /*199a0*/  FMUL R244, R138.reuse, R108 ;  /* 0x0000006c8af47220 */ /* 0x040fe20000400000 */
[C---:B------:R-:W-:Y:S02]  /*199b0*/  FMUL R108, R138.reuse, R110 ;  /* 0x0000006e8a6c7220 */ /* 0x040fe40000400000 */
[----:B------:R-:W-:Y:S01]  /*199c0*/  FMUL R111, R138, R111 ;  /* 0x0000006f8a6f7220 */ /* 0x000fe20000400000 */
[----:B------:R-:W-:Y:S02]  /*199d0*/  F2FP.BF16.F32.PACK_AB R109, R109, R127 ;  /* 0x0000007f6d6d723e */ /* 0x000fe400000010ff */
[----:B------:R-:W-:Y:S02]  /*199e0*/  F2FP.BF16.F32.PACK_AB R110, R120, R121 ;  /* 0x00000079786e723e */ /* 0x000fe400000010ff */
[----:B------:R-:W-:Y:S02]  /*199f0*/  F2FP.BF16.F32.PACK_AB R108, R108, R111 ;  /* 0x0000006f6c6c723e */ /* 0x000fe400000010ff */
[----:B------:R-:W-:Y:S01]  /*19a00*/  F2FP.BF16.F32.PACK_AB R111, R200, R194 ;  /* 0x000000c2c86f723e */ /* 0x000fe200000010ff */
[----:B------:R-:W-:Y:S06]  /*19a10*/  BAR.SYNC.DEFER_BLOCKING 0x0 ;  /* 0x0000000000007b1d */ /* 0x000fec0000010000 */
[----:B------:R-:W-:Y:S02]  /*19a20*/  STSM.16.M88.4 [R2], R108 ;  /* 0x0000006c02007844 */ /* 0x000fe40000000200 */
[----:B------:R-:W-:Y:S01]  /*19a30*/  BAR.SYNC.DEFER_BLOCKING 0x0 ;  /* 0x0000000000007b1d */ /* 0x000fe20000010000 */
[----:B------:R-:W-:-:S02]  /*19a40*/  F2FP.BF16.F32.PACK_AB R112, R243, R244 ;  /* 0x000000f4f370723e */ /* 0x000fc400000010ff */
[----:B------:R-:W-:-:S03]  /*19a50*/  F2FP.BF16.F32.PACK_AB R113, R113, R123 ;  /* 0x0000007b7171723e */ /* 0x000fc600000010ff */
[----:B------:R-:W5:Y:S01]  /*19a60*/  LDS.128 R104, [R24] ;  /* 0x0000000018687984 */ /* 0x000f620000000c00 */
[----:B------:R-:W-:Y:S02]  /*19a70*/  F2FP.BF16.F32.PACK_AB R114, R116, R117 ;  /* 0x000000757472723e */ /* 0x000fe400000010ff */
[----:B------:R-:W-:Y:S01]  /*19a80*/  F2FP.BF16.F32.PACK_AB R115, R202, R201 ;  /* 0x000000c9ca73723e */ /* 0x000fe200000010ff */
[----:B------:R-:W-:Y:S01]  /*19a90*/  BAR.SYNC.DEFER_BLOCKING 0x0 ;  /* 0x0000000000007b1d */ /* 0x000fe20000010000 */
[----:B------:R-:W-:Y:S02]  /*19aa0*/  F2FP.BF16.F32.PACK_AB R124, R126, R130 ;  /* 0x000000827e7c723e */ /* 0x000fe400000010ff */
[----:B------:R-:W-:Y:S02]  /*19ab0*/  F2FP.BF16.F32.PACK_AB R128, R128, R228 ;  /* 0x000000e48080723e */ /* 0x000fe400000010ff */
[----:B------:R-:W-:Y:S02]  /*19ac0*/  F2FP.BF16.F32.PACK_AB R129, R129, R119 ;  /* 0x000000778181723e */ /* 0x000fe400000010ff */
[----:B------:R-:W-:-:S02]  /*19ad0*/  F2FP.BF16.F32.PACK_AB R131, R204, R203 ;  /* 0x000000cbcc83723e */ /* 0x000fc400000010ff */
[----:B------:R-:W-:Y:S01]  /*19ae0*/  F2FP.BF16.F32.PACK_AB R125, R125, R144 ;  /* 0x000000907d7d723e */ /* 0x000fe200000010ff */
[----:B------:R-:W-:Y:S01]  /*19af0*/  @!P6 FMUL R210, R210, 16777216 ;  /* 0x4b800000d2d2e820 */ /* 0x000fe20000400000 */
        /* <DEDUP_REMOVED lines=8> */
[----:B------:R-:W-:Y:S01]  /*19b80*/  @!P6 FMUL R199, R199, 16777216 ;  /* 0x4b800000c7c7e820 */ /* 0x000fe20000400000 */
[----:B------:R-:W-:Y:S01]  /*19b90*/  @!P6 FMUL R0, R0, 16777216 ;  /* 0x4b8000000000e820 */ /* 0x000fe20000400000 */
[----:B------:R-:W-:Y:S01]  /*19ba0*/  @!P6 FMUL R7, R7, 16777216 ;  /* 0x4b8000000707e820 */ /* 0x000fe20000400000 */
[----:B------:R-:W-:Y:S01]  /*19bb0*/  @!P6 FMUL R9, R9, 16777216 ;  /* 0x4b8000000909e820 */ /* 0x000fe20000400000 */
[----:B------:R-:W-:Y:S01]  /*19bc0*/  @!P6 FMUL R10, R10, 16777216 ;  /* 0x4b8000000a0ae820 */ /* 0x000fe20000400000 */
[----:B------:R-:W-:Y:S01]  /*19bd0*/  STSM.16.M88.4 [R2], R112 ;  /* 0x0000007002007844 */ /* 0x000fe20000000200 */
[----:B------:R-:W-:Y:S01]  /*19be0*/  F2FP.BF16.F32.PACK_AB R130, R53, R52 ;  /* 0x000000343582723e */ /* 0x000fe200000010ff */
[----:B------:R-:W-:Y:S01]  /*19bf0*/  @!P6 FMUL R11, R11, 16777216 ;  /* 0x4b8000000b0be820 */ /* 0x000fe20000400000 */
[----:B------:R-:W-:Y:S01]  /*19c00*/  F2FP.BF16.F32.PACK_AB R126, R57, R56 ;  /* 0x00000038397e723e */ /* 0x000fe200000010ff */
[----:B------:R-:W-:Y:S01]  /*19c10*/  BAR.SYNC.DEFER_BLOCKING 0x0 ;  /* 0x0000000000007b1d */ /* 0x000fe20000010000 */
[----:B------:R-:W-:-:S02]  /*19c20*/  F2FP.BF16.F32.PACK_AB R116, R212, R213 ;  /* 0x000000d5d474723e */ /* 0x000fc400000010ff */
[----:B------:R-:W-:Y:S02]  /*19c30*/  F2FP.BF16.F32.PACK_AB R117, R142, R143 ;  /* 0x0000008f8e75723e */ /* 0x000fe400000010ff */
        /* <DEDUP_REMOVED lines=19> */
[----:B------:R-:W5:Y:S01]  /*19d70*/  LDS.128 R108, [R24] ;  /* 0x00000000186c7984 */ /* 0x000f620000000c00 */
[----:B------:R-:W-:Y:S01]  /*19d80*/  F2FP.BF16.F32.PACK_AB R118, R61, R60 ;  /* 0x0000003c3d76723e */ /* 0x000fe200000010ff */
[----:B------:R-:W-:Y:S01]  /*19d90*/  @!P6 FMUL R167, R167, 16777216 ;  /* 0x4b800000a7a7e820 */ /* 0x000fe20000400000 */
[----:B------:R-:W-:Y:S01]  /*19da0*/  F2FP.BF16.F32.PACK_AB R122, R65, R64 ;  /* 0x00000040417a723e */ /* 0x000fe200000010ff */
[----:B------:R-:W-:Y:S01]  /*19db0*/  BAR.SYNC.DEFER_BLOCKING 0x0 ;  /* 0x0000000000007b1d */ /* 0x000fe20000010000 */
[C---:B------:R-:W-:Y:S01]  /*19dc0*/  FMUL R210, R138.reuse, R210 ;  /* 0x000000d28ad27220 */ /* 0x040fe20000400000 */
[C---:B------:R-:W-:Y:S01]  /*19dd0*/  FMUL R211, R138.reuse, R211 ;  /* 0x000000d38ad37220 */ /* 0x040fe20000400000 */
[C---:B------:R-:W-:Y:S01]  /*19de0*/  FMUL R134, R138.reuse, R134 ;  /* 0x000000868a867220 */ /* 0x040fe20000400000 */
[----:B------:R-:W-:Y:S01]  /*19df0*/  FMUL R135, R138, R135 ;  /* 0x000000878a877220 */ /* 0x000fe20000400000 */
        /* <DEDUP_REMOVED lines=19> */
[----:B------:R0:W-:Y:S01]  /*19f30*/  STSM.16.M88.4 [R2], R128 ;  /* 0x0000008002007844 */ /* 0x0001e20000000200 */
[----:B------:R-:W-:Y:S01]  /*19f40*/  FMUL R11, R138, R11 ;  /* 0x0000000b8a0b7220 */ /* 0x000fe20000400000 */
[----:B------:R-:W-:Y:S01]  /*19f50*/  F2FP.BF16.F32.PACK_AB R137, R137, R95 ;  /* 0x0000005f8989723e */ /* 0x000fe200000010ff */
[----:B------:R-:W1:Y:S08]  /*19f60*/  LDC R203, c[0x0][0x278] ;  /* 0x00009e00ffcb7b82 */ /* 0x000e700000000800 */
[----:B------:R-:W-:Y:S01]  /*19f70*/  BAR.SYNC.DEFER_BLOCKING 0x0 ;  /* 0x0000000000007b1d */ /* 0x000fe20000010000 */
[----:B------:R-:W-:-:S02]  /*19f80*/  F2FP.BF16.F32.PACK_AB R139, R224, R223 ;  /* 0x000000dfe08b723e */ /* 0x000fc400000010ff */
[----:B------:R-:W-:Y:S02]  /*19f90*/  F2FP.BF16.F32.PACK_AB R141, R141, R91 ;  /* 0x0000005b8d8d723e */ /* 0x000fe400000010ff */
[----:B------:R-:W-:Y:S02]  /*19fa0*/  F2FP.BF16.F32.PACK_AB R142, R81, R80 ;  /* 0x00000050518e723e */ /* 0x000fe400000010ff */
[----:B------:R-:W-:Y:S01]  /*19fb0*/  F2FP.BF16.F32.PACK_AB R143, R226, R225 ;  /* 0x000000e1e28f723e */ /* 0x000fe200000010ff */
[----:B------:R-:W2:Y:S01]  /*19fc0*/  LDL.LU R243, [R1+0xa28] ;  /* 0x000a280001f37983 */ /* 0x000ea20000300800 */
[----:B------:R-:W-:Y:S01]  /*19fd0*/  F2FP.BF16.F32.PACK_AB R146, R89, R88 ;  /* 0x000000585992723e */ /* 0x000fe200000010ff */
[----:B------:R-:W3:Y:S02]  /*19fe0*/  LDC R207, c[0x0][0x278] ;  /* 0x00009e00ffcf7b82 */ /* 0x000ee40000000800 */
[----:B------:R-:W5:Y:S06]  /*19ff0*/  LDS.128 R112, [R24] ;  /* 0x0000000018707984 */ /* 0x000f6c0000000c00 */
[----:B------:R-:W-:Y:S06]  /*1a000*/  BAR.SYNC.DEFER_BLOCKING 0x0 ;  /* 0x0000000000007b1d */ /* 0x000fec0000010000 */
[----:B------:R-:W-:Y:S02]  /*1a010*/  STSM.16.M88.4 [R2], R124 ;  /* 0x0000007c02007844 */ /* 0x000fe40000000200 */
[----:B------:R-:W-:Y:S06]  /*1a020*/  BAR.SYNC.DEFER_BLOCKING 0x0 ;  /* 0x0000000000007b1d */ /* 0x000fec0000010000 */
[----:B------:R-:W5:Y:S02]  /*1a030*/  LDS.128 R124, [R24] ;  /* 0x00000000187c7984 */ /* 0x000f640000000c00 */
[----:B------:R-:W-:Y:S06]  /*1a040*/  BAR.SYNC.DEFER_BLOCKING 0x0 ;  /* 0x0000000000007b1d */ /* 0x000fec0000010000 */
[----:B------:R-:W-:Y:S02]  /*1a050*/  STSM.16.M88.4 [R2], R116 ;  /* 0x0000007402007844 */ /* 0x000fe40000000200 */
[----:B------:R-:W-:Y:S06]  /*1a060*/  BAR.SYNC.DEFER_BLOCKING 0x0 ;  /* 0x0000000000007b1d */ /* 0x000fec0000010000 */
[----:B------:R-:W5:Y:S02]  /*1a070*/  LDS.128 R116, [R24] ;  /* 0x0000000018747984 */ /* 0x000f640000000c00 */
[----:B------:R-:W-:Y:S06]  /*1a080*/  BAR.SYNC.DEFER_BLOCKING 0x0 ;  /* 0x0000000000007b1d */ /* 0x000fec0000010000 */
[----:B------:R-:W-:Y:S02]  /*1a090*/  STSM.16.M88.4 [R2], R120 ;  /* 0x0000007802007844 */ /* 0x000fe40000000200 */
[----:B------:R-:W-:Y:S01]  /*1a0a0*/  BAR.SYNC.DEFER_BLOCKING 0x0 ;  /* 0x0000000000007b1d */ /* 0x000fe20000010000 */
[----:B0-----:R-:W-:-:S02]  /*1a0b0*/  F2FP.BF16.F32.PACK_AB R128, R210, R211 ;  /* 0x000000d3d280723e */ /* 0x001fc400000010ff */
[----:B------:R-:W-:-:S03]  /*1a0c0*/  F2FP.BF16.F32.PACK_AB R129, R132, R136 ;  /* 0x000000888481723e */ /* 0x000fc600000010ff */
[----:B------:R-:W0:Y:S01]  /*1a0d0*/  LDS.128 R120, [R24] ;  /* 0x0000000018787984 */ /* 0x000e220000000c00 */
[----:B------:R-:W-:Y:S02]  /*1a0e0*/  F2FP.BF16.F32.PACK_AB R130, R69, R68 ;  /* 0x000000444582723e */ /* 0x000fe400000010ff */
[----:B------:R-:W-:Y:S01]  /*1a0f0*/  F2FP.BF16.F32.PACK_AB R131, R219, R217 ;  /* 0x000000d9db83723e */ /* 0x000fe200000010ff */
[----:B------:R-:W-:Y:S01]  /*1a100*/  BAR.SYNC.DEFER_BLOCKING 0x0 ;  /* 0x0000000000007b1d */ /* 0x000fe20000010000 */
        /* <DEDUP_REMOVED lines=23> */
[----:B------:R-:W-:Y:S01]  /*1a280*/  STSM.16.M88.4 [R2], R128 ;  /* 0x0000008002007844 */ /* 0x000fe20000000200 */
[C---:B------:R-:W-:Y:S01]  /*1a290*/  FMUL R177, R138.reuse, R177 ;  /* 0x000000b18ab17220 */ /* 0x040fe20000400000 */
[C---:B------:R-:W-:Y:S01]  /*1a2a0*/  FMUL R178, R138.reuse, R178 ;  /* 0x000000b28ab27220 */ /* 0x040fe20000400000 */
[----:B------:R-:W-:Y:S01]  /*1a2b0*/  FMUL R145, R138, R145 ;  /* 0x000000918a917220 */ /* 0x000fe20000400000 */
[----:B------:R-:W-:Y:S01]  /*1a2c0*/  BAR.SYNC.DEFER_BLOCKING 0x0 ;  /* 0x0000000000007b1d */ /* 0x000fe20000010000 */
[----:B------:R-:W-:-:S02]  /*1a2d0*/  F2FP.BF16.F32.PACK_AB R132, R134, R135 ;  /* 0x000000878684723e */ /* 0x000fc400000010ff */
[----:B------:R-:W-:Y:S01]  /*1a2e0*/  F2FP.BF16.F32.PACK_AB R134, R73, R72 ;  /* 0x000000484986723e */ /* 0x000fe200000010ff */
[C---:B------:R-:W-:Y:S01]  /*1a2f0*/  FMUL R185, R138.reuse, R185 ;  /* 0x000000b98ab97220 */ /* 0x040fe20000400000 */
[C---:B------:R-:W-:Y:S01]  /*1a300*/  FMUL R186, R138.reuse, R186 ;  /* 0x000000ba8aba7220 */ /* 0x040fe20000400000 */
[C---:B------:R-:W-:Y:S01]  /*1a310*/  FMUL R187, R138.reuse, R187 ;  /* 0x000000bb8abb7220 */ /* 0x040fe20000400000 */
[C---:B------:R-:W-:Y:S01]  /*1a320*/  FMUL R196, R138.reuse, R196 ;  /* 0x000000c48ac47220 */ /* 0x040fe20000400000 */
[----:B------:R-:W-:Y:S01]  /*1a330*/  FMUL R197, R138, R197 ;  /* 0x000000c58ac57220 */ /* 0x000fe20000400000 */
[----:B------:R-:W-:Y:S02]  /*1a340*/  F2FP.BF16.F32.PACK_AB R81, R86, R87 ;  /* 0x000000575651723e */ /* 0x000fe400000010ff */
[----:B------:R-:W-:Y:S02]  /*1a350*/  F2FP.BF16.F32.PACK_AB R147, R231, R230 ;  /* 0x000000e6e793723e */ /* 0x000fe400000010ff */
[----:B------:R-:W-:-:S02]  /*1a360*/  F2FP.BF16.F32.PACK_AB R65, R70, R71 ;  /* 0x000000474641723e */ /* 0x000fc400000010ff */
[----:B------:R-:W-:Y:S02]  /*1a370*/  F2FP.BF16.F32.PACK_AB R61, R58, R59 ;  /* 0x0000003b3a3d723e */ /* 0x000fe400000010ff */
[----:B------:R-:W-:Y:S02]  /*1a380*/  F2FP.BF16.F32.PACK_AB R57, R62, R63 ;  /* 0x0000003f3e39723e */ /* 0x000fe400000010ff */
[----:B------:R-:W-:Y:S02]  /*1a390*/  F2FP.BF16.F32.PACK_AB R53, R54, R55 ;  /* 0x000000373635723e */ /* 0x000fe400000010ff */
[----:B------:R-:W-:Y:S01]  /*1a3a0*/  F2FP.BF16.F32.PACK_AB R95, R214, R218 ;  /* 0x000000dad65f723e */ /* 0x000fe200000010ff */
[----:B------:R-:W4:Y:S01]  /*1a3b0*/  S2R R244, SR_CTAID.Y ;  /* 0x0000000000f47919 */ /* 0x000f220000002600 */
[----:B-1----:R-:W-:Y:S01]  /*1a3c0*/  IMAD R203, R203, 0x75, RZ ;  /* 0x00000075cbcb7824 */ /* 0x002fe200078e02ff */
[----:B------:R-:W1:Y:S01]  /*1a3d0*/  LDC R211, c[0x0][0x278] ;  /* 0x00009e00ffd37b82 */ /* 0x000e620000000800 */
[----:B------:R-:W1:Y:S01]  /*1a3e0*/  LDS.128 R128, [R24] ;  /* 0x0000000018807984 */ /* 0x000e620000000c00 */
[----:B------:R-:W-:-:S06]  /*1a3f0*/  F2FP.BF16.F32.PACK_AB R135, R221, R220 ;  /* 0x000000dcdd87723e */ /* 0x000fcc00000010ff */
[----:B------:R-:W-:Y:S06]  /*1a400*/  BAR.SYNC.DEFER_BLOCKING 0x0 ;  /* 0x0000000000007b1d */ /* 0x000fec0000010000 */
[----:B------:R-:W-:Y:S02]  /*1a410*/  STSM.16.M88.4 [R2], R132 ;  /* 0x0000008402007844 */ /* 0x000fe40000000200 */
[----:B------:R-:W-:Y:S01]  /*1a420*/  BAR.SYNC.DEFER_BLOCKING 0x0 ;  /* 0x0000000000007b1d */ /* 0x000fe20000010000 */
[----:B------:R-:W-:Y:S02]  /*1a430*/  F2FP.BF16.F32.PACK_AB R136, R198, R199 ;  /* 0x000000c7c688723e */ /* 0x000fe400000010ff */
[----:B------:R-:W-:-:S03]  /*1a440*/  F2FP.BF16.F32.PACK_AB R138, R77, R76 ;  /* 0x0000004c4d8a723e */ /* 0x000fc600000010ff */
[----:B------:R-:W1:Y:S01]  /*1a450*/  LDS.128 R132, [R24] ;  /* 0x0000000018847984 */ /* 0x000e620000000c00 */
[----:B------:R-:W-:Y:S01]  /*1a460*/  F2FP.BF16.F32.PACK_AB R140, R196, R197 ;  /* 0x000000c5c48c723e */ /* 0x000fe200000010ff */
[----:B------:R-:W3:Y:S08]  /*1a470*/  LDC R199, c[0x0][0x278] ;  /* 0x00009e00ffc77b82 */ /* 0x000ef00000000800 */
[----:B------:R-:W-:Y:S06]  /*1a480*/  BAR.SYNC.DEFER_BLOCKING 0x0 ;  /* 0x0000000000007b1d */ /* 0x000fec0000010000 */
[----:B------:R-:W-:Y:S02]  /*1a490*/  STSM.16.M88.4 [R2], R136 ;  /* 0x0000008802007844 */ /* 0x000fe40000000200 */
[----:B------:R-:W-:Y:S06]  /*1a4a0*/  BAR.SYNC.DEFER_BLOCKING 0x0 ;  /* 0x0000000000007b1d */ /* 0x000fec0000010000 */
[----:B------:R-:W1:Y:S02]  /*1a4b0*/  LDS.128 R136, [R24] ;  /* 0x0000000018887984 */ /* 0x000e640000000c00 */
[----:B------:R-:W-:Y:S01]  /*1a4c0*/  BAR.SYNC.DEFER_BLOCKING 0x0 ;  /* 0x0000000000007b1d */ /* 0x000fe20000010000 */
[----:B------:R-:W-:-:S05]  /*1a4d0*/  F2FP.BF16.F32.PACK_AB R144, R145, R185 ;  /* 0x000000b99190723e */ /* 0x000fca00000010ff */
[----:B------:R-:W-:Y:S01]  /*1a4e0*/  STSM.16.M88.4 [R2], R140 ;  /* 0x0000008c02007844 */ /* 0x000fe20000000200 */
[----:B------:R-:W-:Y:S01]  /*1a4f0*/  F2FP.BF16.F32.PACK_AB R145, R82, R83 ;  /* 0x000000535291723e */ /* 0x000fe200000010ff */
[----:B------:R-:W-:Y:S01]  /*1a500*/  BAR.SYNC.DEFER_BLOCKING 0x0 ;  /* 0x0000000000007b1d */ /* 0x000fe20000010000 */
[----:B------:R-:W-:Y:S02]  /*1a510*/  F2FP.BF16.F32.PACK_AB R82, R85, R84 ;  /* 0x000000545552723e */ /* 0x000fe400000010ff */
[----:B------:R-:W-:Y:S02]  /*1a520*/  F2FP.BF16.F32.PACK_AB R80, R186, R187 ;  /* 0x000000bbba50723e */ /* 0x000fe400000010ff */
[----:B------:R-:W-:-:S03]  /*1a530*/  F2FP.BF16.F32.PACK_AB R83, R229, R227 ;  /* 0x000000e3e553723e */ /* 0x000fc600000010ff */
[----:B------:R-:W5:Y:S01]  /*1a540*/  LDC R187, c[0x0][0x278] ;  /* 0x00009e00ffbb7b82 */ /* 0x000f620000000800 */
[----:B------:R-:W1:Y:S07]  /*1a550*/  LDS.128 R84, [R24] ;  /* 0x0000000018547984 */ /* 0x000e6e0000000c00 */
[----:B------:R-:W-:Y:S06]  /*1a560*/  BAR.SYNC.DEFER_BLOCKING 0x0 ;  /* 0x0000000000007b1d */ /* 0x000fec0000010000 */
[----:B------:R-:W-:Y:S02]  /*1a570*/  STSM.16.M88.4 [R2], R80 ;  /* 0x0000005002007844 */ /* 0x000fe40000000200 */
[----:B------:R-:W-:Y:S06]  /*1a580*/  BAR.SYNC.DEFER_BLOCKING 0x0 ;  /* 0x0000000000007b1d */ /* 0x000fec0000010000 */
[----:B------:R-:W1:Y:S02]  /*1a590*/  LDS.128 R80, [R24] ;  /* 0x0000000018507984 */ /* 0x000e640000000c00 */
[----:B------:R-:W-:Y:S06]  /*1a5a0*/  BAR.SYNC.DEFER_BLOCKING 0x0 ;  /* 0x0000000000007b1d */ /* 0x000fec0000010000 */
[----:B------:R0:W-:Y:S02]  /*1a5b0*/  STSM.16.M88.4 [R2], R144 ;  /* 0x0000009002007844 */ /* 0x0001e40000000200 */
[----:B------:R-:W-:Y:S01]  /*1a5c0*/  BAR.SYNC.DEFER_BLOCKING 0x0 ;  /* 0x0000000000007b1d */ /* 0x000fe20000010000 */
[----:B------:R-:W-:-:S02]  /*1a5d0*/  F2FP.BF16.F32.PACK_AB R77, R74, R75 ;  /* 0x0000004b4a4d723e */ /* 0x000fc400000010ff */
[----:B------:R-:W-:Y:S02]  /*1a5e0*/  F2FP.BF16.F32.PACK_AB R72, R177, R178 ;  /* 0x000000b2b148723e */ /* 0x000fe400000010ff */
[----:B------:R-:W-:-:S03]  /*1a5f0*/  F2FP.BF16.F32.PACK_AB R73, R78, R79 ;  /* 0x0000004f4e49723e */ /* 0x000fc600000010ff */
[----:B------:R-:W1:Y:S01]  /*1a600*/  LDC R177, c[0x0][0x278] ;  /* 0x00009e00ffb17b82 */ /* 0x000e620000000800 */
[----:B------:R-:W-:Y:S02]  /*1a610*/  F2FP.BF16.F32.PACK_AB R76, R175, R176 ;  /* 0x000000b0af4c723e */ /* 0x000fe400000010ff */
[----:B------:R-:W-:Y:S02]  /*1a620*/  F2FP.BF16.F32.PACK_AB R69, R66, R67 ;  /* 0x000000434245723e */ /* 0x000fe400000010ff */
[----:B------:R-:W-:Y:S02]  /*1a630*/  F2FP.BF16.F32.PACK_AB R64, R169, R170 ;  /* 0x000000aaa940723e */ /* 0x000fe400000010ff */
[----:B------:R-:W-:Y:S01]  /*1a640*/  F2FP.BF16.F32.PACK_AB R68, R167, R168 ;  /* 0x000000a8a744723e */ /* 0x000fe200000010ff */
[----:B0-----:R-:W0:Y:S01]  /*1a650*/  LDC R146, c[0x0][0x278] ;  /* 0x00009e00ff927b82 */ /* 0x001e220000000800 */
[----:B------:R-:W-:Y:S02]  /*1a660*/  F2FP.BF16.F32.PACK_AB R70, R155, R154 ;  /* 0x0000009a9b46723e */ /* 0x000fe400000010ff */
[----:B------:R-:W-:-:S02]  /*1a670*/  F2FP.BF16.F32.PACK_AB R71, R239, R238 ;  /* 0x000000eeef47723e */ /* 0x000fc400000010ff */
[----:B------:R-:W-:Y:S02]  /*1a680*/  F2FP.BF16.F32.PACK_AB R56, R157, R158 ;  /* 0x0000009e9d38723e */ /* 0x000fe400000010ff */
[----:B------:R-:W-:Y:S01]  /*1a690*/  F2FP.BF16.F32.PACK_AB R58, R160, R159 ;  /* 0x0000009fa03a723e */ /* 0x000fe200000010ff */
[----:B------:R-:W1:Y:S01]  /*1a6a0*/  LDC R145, c[0x0][0x278] ;  /* 0x00009e00ff917b82 */ /* 0x000e620000000800 */
[----:B------:R-:W1:Y:S01]  /*1a6b0*/  LDS.128 R88, [R24] ;  /* 0x0000000018587984 */ /* 0x000e620000000c00 */
[----:B------:R-:W-:Y:S02]  /*1a6c0*/  F2FP.BF16.F32.PACK_AB R74, R93, R92 ;  /* 0x0000005c5d4a723e */ /* 0x000fe400000010ff */
[----:B------:R-:W-:-:S04]  /*1a6d0*/  F2FP.BF16.F32.PACK_AB R75, R233, R232 ;  /* 0x000000e8e94b723e */ /* 0x000fc800000010ff */
[----:B------:R-:W-:Y:S01]  /*1a6e0*/  BAR.SYNC.DEFER_BLOCKING 0x0 ;  /* 0x0000000000007b1d */ /* 0x000fe20000010000 */
[----:B------:R-:W-:Y:S02]  /*1a6f0*/  F2FP.BF16.F32.PACK_AB R78, R97, R96 ;  /* 0x00000060614e723e */ /* 0x000fe400000010ff */
[----:B------:R-:W-:Y:S02]  /*1a700*/  F2FP.BF16.F32.PACK_AB R79, R235, R234 ;  /* 0x000000eaeb4f723e */ /* 0x000fe400000010ff */
[----:B------:R-:W-:-:S03]  /*1a710*/  F2FP.BF16.F32.PACK_AB R66, R153, R152 ;  /* 0x000000989942723e */ /* 0x000fc600000010ff */
[----:B------:R-:W4:Y:S01]  /*1a720*/  LDC.64 R96, c[0x0][0x270] ;  /* 0x00009c00ff607b82 */ /* 0x000f220000000a00 */
[----:B------:R-:W-:Y:S02]  /*1a730*/  F2FP.BF16.F32.PACK_AB R67, R237, R236 ;  /* 0x000000eced43723e */ /* 0x000fe400000010ff */
[----:B------:R-:W-:Y:S02]  /*1a740*/  F2FP.BF16.F32.PACK_AB R59, R241, R240 ;  /* 0x000000f0f13b723e */ /* 0x000fe400000010ff */
[----:B------:R-:W-:Y:S02]  /*1a750*/  F2FP.BF16.F32.PACK_AB R60, R99, R156 ;  /* 0x0000009c633c723e */ /* 0x000fe400000010ff */
[----:B------:R-:W-:Y:S01]  /*1a760*/  F2FP.BF16.F32.PACK_AB R62, R162, R161 ;  /* 0x000000a1a23e723e */ /* 0x000fe200000010ff */
[----:B------:R-:W1:Y:S01]  /*1a770*/  LDC R157, c[0x0][0x278] ;  /* 0x00009e00ff9d7b82 */ /* 0x000e620000000800 */
[----:B------:R-:W-:Y:S02]  /*1a780*/  F2FP.BF16.F32.PACK_AB R63, R245, R242 ;  /* 0x000000f2f53f723e */ /* 0x000fe400000010ff */
[----:B------:R-:W-:-:S02]  /*1a790*/  F2FP.BF16.F32.PACK_AB R40, R40, R41 ;  /* 0x000000292828723e */ /* 0x000fc400000010ff */
[----:B------:R-:W-:Y:S02]  /*1a7a0*/  F2FP.BF16.F32.PACK_AB R52, R94, R98 ;  /* 0x000000625e34723e */ /* 0x000fe400000010ff */
[----:B------:R-:W-:Y:S01]  /*1a7b0*/  F2FP.BF16.F32.PACK_AB R54, R164, R163 ;  /* 0x000000a3a436723e */ /* 0x000fe200000010ff */
[----:B------:R-:W1:Y:S01]  /*1a7c0*/  LDC.64 R98, c[0x0][0x228] ;  /* 0x00008a00ff627b82 */ /* 0x000e620000000a00 */
[----:B------:R-:W-:Y:S07]  /*1a7d0*/  STSM.16.M88.4 [R2], R72 ;  /* 0x0000004802007844 */ /* 0x000fee0000000200 */
[----:B------:R-:W-:Y:S01]  /*1a7e0*/  BAR.SYNC.DEFER_BLOCKING 0x0 ;  /* 0x0000000000007b1d */ /* 0x000fe20000010000 */
[----:B------:R-:W-:-:S02]  /*1a7f0*/  F2FP.BF16.F32.PACK_AB R41, R42, R43 ;  /* 0x0000002b2a29723e */ /* 0x000fc400000010ff */
[----:B------:R-:W-:Y:S02]  /*1a800*/  F2FP.BF16.F32.PACK_AB R55, R247, R246 ;  /* 0x000000f6f737723e */ /* 0x000fe400000010ff */
[----:B------:R-:W-:Y:S02]  /*1a810*/  F2FP.BF16.F32.PACK_AB R48, R48, R49 ;  /* 0x000000313030723e */ /* 0x000fe400000010ff */
[----:B------:R-:W-:Y:S02]  /*1a820*/  F2FP.BF16.F32.PACK_AB R36, R36, R37 ;  /* 0x000000252424723e */ /* 0x000fe400000010ff */
[----:B------:R-:W-:Y:S02]  /*1a830*/  F2FP.BF16.F32.PACK_AB R44, R44, R45 ;  /* 0x0000002d2c2c723e */ /* 0x000fe400000010ff */
[----:B------:R-:W-:Y:S02]  /*1a840*/  F2FP.BF16.F32.PACK_AB R140, R9, R10 ;  /* 0x0000000a098c723e */ /* 0x000fe400000010ff */
[----:B------:R-:W-:-:S02]  /*1a850*/  F2FP.BF16.F32.PACK_AB R141, R149, R148 ;  /* 0x00000094958d723e */ /* 0x000fc400000010ff */
[----:B------:R-:W-:Y:S01]  /*1a860*/  F2FP.BF16.F32.PACK_AB R142, R191, R189 ;  /* 0x000000bdbf8e723e */ /* 0x000fe200000010ff */
[----:B0-----:R-:W-:Y:S01]  /*1a870*/  IMAD R147, R146, 0x6, RZ ;  /* 0x0000000692937824 */ /* 0x001fe200078e02ff */
[----:B------:R-:W-:Y:S01]  /*1a880*/  F2FP.BF16.F32.PACK_AB R92, R30, R31 ;  /* 0x0000001f1e5c723e */ /* 0x000fe200000010ff */
[----:B------:R-:W0:Y:S01]  /*1a890*/  LDC R155, c[0x0][0x278] ;  /* 0x00009e00ff9b7b82 */ /* 0x000e220000000800 */
[----:B------:R-:W1:Y:S01]  /*1a8a0*/  LDS.128 R72, [R24] ;  /* 0x0000000018487984 */ /* 0x000e620000000c00 */
[----:B------:R-:W-:-:S06]  /*1a8b0*/  F2FP.BF16.F32.PACK_AB R43, R6, R252 ;  /* 0x000000fc062b723e */ /* 0x000fcc00000010ff */
[----:B------:R-:W3:Y:S08]  /*1a8c0*/  LDC R159, c[0x0][0x278] ;  /* 0x00009e00ff9f7b82 */ /* 0x000ef00000000800 */
[----:B------:R-:W-:Y:S01]  /*1a8d0*/  BAR.SYNC.DEFER_BLOCKING 0x0 ;  /* 0x0000000000007b1d */ /* 0x000fe20000010000 */
[----:B------:R-:W-:Y:S02]  /*1a8e0*/  F2FP.BF16.F32.PACK_AB R49, R50, R51 ;  /* 0x000000333231723e */ /* 0x000fe400000010ff */
[----:B------:R-:W-:-:S02]  /*1a8f0*/  F2FP.BF16.F32.PACK_AB R37, R38, R39 ;  /* 0x000000272625723e */ /* 0x000fc400000010ff */
[----:B------:R-:W-:-:S03]  /*1a900*/  F2FP.BF16.F32.PACK_AB R45, R46, R47 ;  /* 0x0000002f2e2d723e */ /* 0x000fc600000010ff */
[----:B------:R-:W5:Y:S01]  /*1a910*/  LDC R169, c[0x0][0x278] ;  /* 0x00009e00ffa97b82 */ /* 0x000f620000000800 */
[----:B------:R-:W3:Y:S04]  /*1a920*/  LDL.LU R6, [R1+0xa50] ;  /* 0x000a500001067983 */ /* 0x000ee80000300800 */
[----:B------:R-:W5:Y:S01]  /*1a930*/  LDL.LU R190, [R1+0x200] ;  /* 0x0002000001be7983 */ /* 0x000f620000300800 */
[----:B------:R-:W-:Y:S02]  /*1a940*/  F2FP.BF16.F32.PACK_AB R42, R174, R173 ;  /* 0x000000adae2a723e */ /* 0x000fe400000010ff */
[----:B------:R-:W1:Y:S01]  /*1a950*/  LDC R167, c[0x0][0x278] ;  /* 0x00009e00ffa77b82 */ /* 0x000e620000000800 */
[----:B------:R-:W-:Y:S02]  /*1a960*/  F2FP.BF16.F32.PACK_AB R93, R28, R29 ;  /* 0x0000001d1c5d723e */ /* 0x000fe400000010ff */
[----:B------:R-:W-:Y:S01]  /*1a970*/  F2FP.BF16.F32.PACK_AB R94, R182, R181 ;  /* 0x000000b5b65e723e */ /* 0x000fe200000010ff */
[----:B----4-:R-:W-:-:S02]  /*1a980*/  IMAD R96, R244, R96, RZ ;  /* 0x00000060f4607224 */ /* 0x010fc400078e02ff */
[----:B--2---:R-:W-:Y:S02]  /*1a990*/  IMAD R97, R243, R97, RZ ;  /* 0x00000061f3617224 */ /* 0x004fe400078e02ff */
[----:B------:R-:W2:Y:S01]  /*1a9a0*/  LDC R9, c[0x0][0x278] ;  /* 0x00009e00ff097b82 */ /* 0x000ea20000000800 */
[----:B------:R-:W-:Y:S07]  /*1a9b0*/  STSM.16.M88.4 [R2], R76 ;  /* 0x0000004c02007844 */ /* 0x000fee0000000200 */
[----:B------:R-:W-:Y:S08]  /*1a9c0*/  BAR.SYNC.DEFER_BLOCKING 0x0 ;  /* 0x0000000000007b1d */ /* 0x000ff00000010000 */
[----:B------:R-:W4:Y:S08]  /*1a9d0*/  LDC R153, c[0x0][0x278] ;  /* 0x00009e00ff997b82 */ /* 0x000f300000000800 */
[----:B------:R-:W1:Y:S08]  /*1a9e0*/  LDC R161, c[0x0][0x278] ;  /* 0x00009e00ffa17b82 */ /* 0x000e700000000800 */
[----:B------:R-:W2:Y:S01]  /*1a9f0*/  LDC R163, c[0x0][0x278] ;  /* 0x00009e00ffa37b82 */ /* 0x000ea20000000800 */
[----:B------:R-:W2:Y:S07]  /*1aa00*/  LDS.128 R76, [R24] ;  /* 0x00000000184c7984 */ /* 0x000eae0000000c00 */
[----:B------:R-:W-:Y:S08]  /*1aa10*/  BAR.SYNC.DEFER_BLOCKING 0x0 ;  /* 0x0000000000007b1d */ /* 0x000ff00000010000 */
[----:B------:R-:W2:Y:S01]  /*1aa20*/  LDC R175, c[0x0][0x278] ;  /* 0x00009e00ffaf7b82 */ /* 0x000ea20000000800 */
[----:B------:R-:W-:Y:S07]  /*1aa30*/  STSM.16.M88.4 [R2], R64 ;  /* 0x0000004002007844 */ /* 0x000fee0000000200 */
[----:B------:R-:W-:Y:S06]  /*1aa40*/  BAR.SYNC.DEFER_BLOCKING 0x0 ;  /* 0x0000000000007b1d */ /* 0x000fec0000010000 */
[----:B------:R-:W2:Y:S02]  /*1aa50*/  LDS.128 R64, [R24] ;  /* 0x0000000018407984 */ /* 0x000ea40000000c00 */
[----:B------:R-:W-:Y:S06]  /*1aa60*/  BAR.SYNC.DEFER_BLOCKING 0x0 ;  /* 0x0000000000007b1d */ /* 0x000fec0000010000 */
[----:B------:R-:W-:Y:S02]  /*1aa70*/  STSM.16.M88.4 [R2], R68 ;  /* 0x0000004402007844 */ /* 0x000fe40000000200 */
        /* <DEDUP_REMOVED lines=12> */
[----:B------:R-:W-:Y:S01]  /*1ab40*/  BAR.SYNC.DEFER_BLOCKING 0x0 ;  /* 0x0000000000007b1d */ /* 0x000fe20000010000 */
[----:B------:R-:W-:-:S02]  /*1ab50*/  F2FP.BF16.F32.PACK_AB R50, R166, R165 ;  /* 0x000000a5a632723e */ /* 0x000fc400000010ff */
[----:B------:R-:W-:Y:S02]  /*1ab60*/  F2FP.BF16.F32.PACK_AB R51, R249, R248 ;  /* 0x000000f8f933723e */ /* 0x000fe400000010ff */
[----:B------:R-:W-:Y:S02]  /*1ab70*/  F2FP.BF16.F32.PACK_AB R39, R3, R4 ;  /* 0x000000040327723e */ /* 0x000fe400000010ff */
[----:B------:R-:W-:Y:S01]  /*1ab80*/  F2FP.BF16.F32.PACK_AB R46, R172, R171 ;  /* 0x000000abac2e723e */ /* 0x000fe200000010ff */
[----:B------:R-:W2:Y:S01]  /*1ab90*/  LDL.LU R3, [R1+0xa4c] ;  /* 0x000a4c0001037983 */ /* 0x000ea20000300800 */
[----:B------:R-:W-:Y:S02]  /*1aba0*/  F2FP.BF16.F32.PACK_AB R47, R251, R250 ;  /* 0x000000fafb2f723e */ /* 0x000fe400000010ff */
[----:B------:R-:W-:Y:S01]  /*1abb0*/  F2FP.BF16.F32.PACK_AB R38, R180, R179 ;  /* 0x000000b3b426723e */ /* 0x000fe200000010ff */
[----:B------:R-:W2:Y:S01]  /*1abc0*/  LDL.LU R4, [R1+0xa48] ;  /* 0x000a480001047983 */ /* 0x000ea20000300800 */
[----:B---3--:R-:W-:-:S02]  /*1abd0*/  F2FP.BF16.F32.PACK_AB R143, R6, R5 ;  /* 0x00000005068f723e */ /* 0x008fc400000010ff */
[----:B------:R-:W-:Y:S02]  /*1abe0*/  F2FP.BF16.F32.PACK_AB R149, R151, R150 ;  /* 0x000000969795723e */ /* 0x000fe400000010ff */
[----:B------:R-:W-:Y:S01]  /*1abf0*/  F2FP.BF16.F32.PACK_AB R148, R0, R7 ;  /* 0x000000070094723e */ /* 0x000fe200000010ff */
[----:B----4-:R-:W-:Y:S01]  /*1ac00*/  IMAD R153, R153, 0x14, RZ ;  /* 0x0000001499997824 */ /* 0x010fe200078e02ff */
[----:B------:R-:W3:Y:S01]  /*1ac10*/  LDS.128 R52, [R24] ;  /* 0x0000000018347984 */ /* 0x000ee20000000c00 */
[----:B0-----:R-:W-:Y:S01]  /*1ac20*/  IMAD R155, R155, 0x16, RZ ;  /* 0x000000169b9b7824 */ /* 0x001fe200078e02ff */
[----:B------:R-:W0:Y:S08]  /*1ac30*/  LDC R165, c[0x0][0x278] ;  /* 0x00009e00ffa57b82 */ /* 0x000e300000000800 */
[----:B------:R-:W-:Y:S01]  /*1ac40*/  BAR.SYNC.DEFER_BLOCKING 0x0 ;  /* 0x0000000000007b1d */ /* 0x000fe20000010000 */
[----:B------:R-:W-:-:S02]  /*1ac50*/  IMAD R159, R159, 0x1a, RZ ;  /* 0x0000001a9f9f7824 */ /* 0x000fc400078e02ff */
[----:B-1----:R-:W-:Y:S02]  /*1ac60*/  IMAD R161, R161, 0x1c, RZ ;  /* 0x0000001ca1a17824 */ /* 0x002fe400078e02ff */
[----:B-----5:R-:W-:Y:S02]  /*1ac70*/  IMAD R169, R169, 0x44, RZ ;  /* 0x00000044a9a97824 */ /* 0x020fe400078e02ff */
[----:B------:R-:W-:Y:S01]  /*1ac80*/  IMAD R167, R167, 0x31, RZ ;  /* 0x00000031a7a77824 */ /* 0x000fe200078e02ff */
[----:B--2---:R-:W-:Y:S01]  /*1ac90*/  LEA R175, R175, -R175, 0x6 ;  /* 0x800000afafaf7211 */ /* 0x004fe200078e30ff */
[----:B------:R-:W-:Y:S01]  /*1aca0*/  IMAD R187, R187, 0x51, RZ ;  /* 0x00000051bbbb7824 */ /* 0x000fe200078e02ff */
[----:B------:R-:W2:Y:S01]  /*1acb0*/  LDL.LU R214, [R1+0xa44] ;  /* 0x000a440001d67983 */ /* 0x000ea20000300800 */
[----:B------:R-:W-:Y:S02]  /*1acc0*/  F2FP.BF16.F32.PACK_AB R150, R193, R192 ;  /* 0x000000c0c196723e */ /* 0x000fe400000010ff */
[----:B------:R-:W-:Y:S01]  /*1acd0*/  SHF.L.U32 R7, R146, 0x1, RZ ;  /* 0x0000000192077819 */ /* 0x000fe200000006ff */
[----:B------:R-:W1:Y:S01]  /*1ace0*/  LDC R193, c[0x0][0x278] ;  /* 0x00009e00ffc17b82 */ /* 0x000e620000000800 */
[----:B------:R-:W-:Y:S01]  /*1acf0*/  PRMT R0, R12, 0x7632, R0 ;  /* 0x000076320c007816 */ /* 0x000fe20000000000 */
[----:B------:R-:W-:Y:S01]  /*1ad00*/  IMAD R199, R199, 0x67, RZ ;  /* 0x00000067c7c77824 */ /* 0x000fe200078e02ff */
[----:B------:R-:W4:Y:S04]  /*1ad10*/  LDL.LU R218, [R1+0xa40] ;  /* 0x000a400001da7983 */ /* 0x000f280000300800 */
[----:B------:R-:W-:Y:S01]  /*1ad20*/  STSM.16.M88.4 [R2], R48 ;  /* 0x0000003002007844 */ /* 0x000fe20000000200 */
[----:B------:R-:W-:Y:S06]  /*1ad30*/  BAR.SYNC.DEFER_BLOCKING 0x0 ;  /* 0x0000000000007b1d */ /* 0x000fec0000010000 */
[----:B------:R-:W5:Y:S02]  /*1ad40*/  LDS.128 R48, [R24] ;  /* 0x0000000018307984 */ /* 0x000f640000000c00 */
[----:B------:R-:W-:Y:S06]  /*1ad50*/  BAR.SYNC.DEFER_BLOCKING 0x0 ;  /* 0x0000000000007b1d */ /* 0x000fec0000010000 */
[----:B------:R-:W-:Y:S02]  /*1ad60*/  STSM.16.M88.4 [R2], R44 ;  /* 0x0000002c02007844 */ /* 0x000fe40000000200 */
[----:B------:R-:W-:Y:S06]  /*1ad70*/  BAR.SYNC.DEFER_BLOCKING 0x0 ;  /* 0x0000000000007b1d */ /* 0x000fec0000010000 */
[----:B------:R-:W5:Y:S02]  /*1ad80*/  LDS.128 R44, [R24] ;  /* 0x00000000182c7984 */ /* 0x000f640000000c00 */
[----:B------:R-:W-:Y:S06]  /*1ad90*/  BAR.SYNC.DEFER_BLOCKING 0x0 ;  /* 0x0000000000007b1d */ /* 0x000fec0000010000 */
[----:B------:R3:W-:Y:S02]  /*1ada0*/  STSM.16.M88.4 [R2], R40 ;  /* 0x0000002802007844 */ /* 0x0007e40000000200 */
[----:B------:R-:W-:Y:S06]  /*1adb0*/  BAR.SYNC.DEFER_BLOCKING 0x0 ;  /* 0x0000000000007b1d */ /* 0x000fec0000010000 */
[----:B------:R-:W5:Y:S02]  /*1adc0*/  LDS.128 R28, [R24] ;  /* 0x00000000181c7984 */ /* 0x000f640000000c00 */
[----:B------:R-:W-:Y:S06]  /*1add0*/  BAR.SYNC.DEFER_BLOCKING 0x0 ;  /* 0x0000000000007b1d */ /* 0x000fec0000010000 */
[----:B------:R-:W-:Y:S02]  /*1ade0*/  STSM.16.M88.4 [R2], R36 ;  /* 0x0000002402007844 */ /* 0x000fe40000000200 */
[----:B------:R-:W-:Y:S06]  /*1adf0*/  BAR.SYNC.DEFER_BLOCKING 0x0 ;  /* 0x0000000000007b1d */ /* 0x000fec0000010000 */
[----:B------:R-:W2:Y:S02]  /*1ae00*/  LDS.128 R36, [R24] ;  /* 0x0000000018247984 */ /* 0x000ea40000000c00 */
[----:B------:R-:W-:Y:S06]  /*1ae10*/  BAR.SYNC.DEFER_BLOCKING 0x0 ;  /* 0x0000000000007b1d */ /* 0x000fec0000010000 */
[----:B------:R-:W-:Y:S02]  /*1ae20*/  STSM.16.M88.4 [R2], R92 ;  /* 0x0000005c02007844 */ /* 0x000fe40000000200 */
[----:B------:R-:W-:Y:S01]  /*1ae30*/  BAR.SYNC.DEFER_BLOCKING 0x0 ;  /* 0x0000000000007b1d */ /* 0x000fe20000010000 */
[----:B---3--:R-:W-:-:S02]  /*1ae40*/  F2FP.BF16.F32.PACK_AB R40, R11, R27 ;  /* 0x0000001b0b28723e */ /* 0x008fc400000010ff */
[----:B------:R-:W-:-:S03]  /*1ae50*/  F2FP.BF16.F32.PACK_AB R41, R25, R26 ;  /* 0x0000001a1929723e */ /* 0x000fc600000010ff */
[----:B------:R-:W3:Y:S01]  /*1ae60*/  LDS.128 R92, [R24] ;  /* 0x00000000185c7984 */ /* 0x000ee20000000c00 */
[----:B------:R-:W-:Y:S01]  /*1ae70*/  F2FP.BF16.F32.PACK_AB R42, R184, R183 ;  /* 0x000000b7b82a723e */ /* 0x000fe200000010ff */
[----:B------:R-:W5:Y:S01]  /*1ae80*/  LDC R25, c[0x0][0x278] ;  /* 0x00009e00ff197b82 */ /* 0x000f620000000800 */
[----:B------:R-:W-:-:S07]  /*1ae90*/  F2FP.BF16.F32.PACK_AB R43, R190, R222 ;  /* 0x000000debe2b723e */ /* 0x000fce00000010ff */
[----:B------:R-:W-:Y:S01]  /*1aea0*/  BAR.SYNC.DEFER_BLOCKING 0x0 ;  /* 0x0000000000007b1d */ /* 0x000fe20000010000 */
[----:B------:R-:W-:Y:S02]  /*1aeb0*/  SHF.L.U32 R27, R96, 0x1, RZ ;  /* 0x00000001601b7819 */ /* 0x000fe400000006ff */
[----:B------:R-:W-:Y:S02]  /*1aec0*/  SHF.L.U32 R26, R97, 0x1, RZ ;  /* 0x00000001611a7819 */ /* 0x000fe400000006ff */
[----:B------:R-:W-:Y:S01]  /*1aed0*/  F2FP.BF16.F32.PACK_AB R151, R4, R3 ;  /* 0x000000030497723e */ /* 0x000fe200000010ff */
[----:B0-----:R-:W-:Y:S02]  /*1aee0*/  IMAD R165, R165, 0x3e, RZ ;  /* 0x0000003ea5a57824 */ /* 0x001fe400078e02ff */
[----:B-1----:R-:W-:Y:S01]  /*1aef0*/  IMAD R193, R193, 0x63, RZ ;  /* 0x00000063c1c17824 */ /* 0x002fe200078e02ff */
[----:B------:R-:W4:Y:S04]  /*1af00*/  LDL.LU R222, [R1+0xa3c] ;  /* 0x000a3c0001de7983 */ /* 0x000f280000300800 */
[----:B------:R-:W-:Y:S01]  /*1af10*/  STSM.16.M88.4 [R2], R40 ;  /* 0x0000002802007844 */ /* 0x000fe20000000200 */
[----:B------:R-:W-:Y:S01]  /*1af20*/  BAR.SYNC.DEFER_BLOCKING 0x0 ;  /* 0x0000000000007b1d */ /* 0x000fe20000010000 */
[----:B------:R-:W-:Y:S01]  /*1af30*/  IMAD.HI R96, R96, 0x2, RZ ;  /* 0x0000000260607827 */ /* 0x000fe200078e02ff */
[----:B------:R-:W-:-:S03]  /*1af40*/  IADD3 R26, P3, P5, R26, R98, R27 ;  /* 0x000000621a1a7210 */ /* 0x000fc60007d7e01b */
[----:B------:R-:W-:Y:S01]  /*1af50*/  IMAD.HI R97, R97, 0x2, RZ ;  /* 0x0000000261617827 */ /* 0x000fe200078e02ff */
[----:B------:R-:W4:Y:S04]  /*1af60*/  LDL.LU R6, [R1+0xa38] ;  /* 0x000a380001067983 */ /* 0x000f280000300800 */
[----:B------:R-:W0:Y:S01]  /*1af70*/  LDS.128 R40, [R24] ;  /* 0x0000000018287984 */ /* 0x000e220000000c00 */
[----:B------:R-:W-:Y:S01]  /*1af80*/  BAR.SYNC.DEFER_BLOCKING 0x0 ;  /* 0x0000000000007b1d */ /* 0x000fe20000010000 */
[----:B------:R-:W-:Y:S02]  /*1af90*/  IADD3.X R27, R97, R99, R96, P3, P5 ;  /* 0x00000063611b7210 */ /* 0x000fe40001fea460 */
[----:B------:R-:W-:Y:S01]  /*1afa0*/  LEA R144, P6, R145, R26, 0x3 ;  /* 0x0000001a91907211 */ /* 0x000fe200078c18ff */
[----:B------:R-:W-:-:S02]  /*1afb0*/  IMAD R207, R207, 0x79, RZ ;  /* 0x00000079cfcf7824 */ /* 0x000fc400078e02ff */
[----:B------:R-:W4:Y:S04]  /*1afc0*/  LDL.LU R5, [R1+0xa34] ;  /* 0x000a340001057983 */ /* 0x000f280000300800 */
[----:B------:R1:W-:Y:S01]  /*1afd0*/  STSM.16.M88.4 [R2], R140 ;  /* 0x0000008c02007844 */ /* 0x0003e20000000200 */
[----:B------:R-:W-:Y:S01]  /*1afe0*/  BAR.SYNC.DEFER_BLOCKING 0x0 ;  /* 0x0000000000007b1d */ /* 0x000fe20000010000 */
[----:B------:R-:W-:-:S05]  /*1aff0*/  IADD3 R10, P3, R7, R26, RZ ;  /* 0x0000001a070a7210 */ /* 0x000fca0007f7e0ff */
[----:B------:R-:W4:Y:S04]  /*1b000*/  LDL.LU R4, [R1+0xa30] ;  /* 0x000a300001047983 */ /* 0x000f280000300800 */
[----:B------:R-:W0:Y:S01]  /*1b010*/  LDS.128 R96, [R24] ;  /* 0x0000000018607984 */ /* 0x000e220000000c00 */
[----:B------:R-:W-:Y:S01]  /*1b020*/  BAR.SYNC.DEFER_BLOCKING 0x0 ;  /* 0x0000000000007b1d */ /* 0x000fe20000010000 */
[----:B------:R-:W-:Y:S02]  /*1b030*/  LEA.HI.X.SX32 R11, R9, R27, 0x1, P3 ;  /* 0x0000001b090b7211 */ /* 0x000fe400018f0eff */
[----:B-1----:R-:W-:-:S03]  /*1b040*/  IADD3 R142, P5, R147, R26, RZ ;  /* 0x0000001a938e7210 */ /* 0x002fc60007fbe0ff */
[----:B------:R-:W4:Y:S04]  /*1b050*/  LDL.LU R3, [R1+0xa2c] ;  /* 0x000a2c0001037983 */ /* 0x000f280000300800 */
[----:B------:R1:W-:Y:S01]  /*1b060*/  STSM.16.M88.4 [R2], R148 ;  /* 0x0000009402007844 */ /* 0x0003e20000000200 */
[----:B------:R-:W-:Y:S01]  /*1b070*/  BAR.SYNC.DEFER_BLOCKING 0x0 ;  /* 0x0000000000007b1d */ /* 0x000fe20000010000 */
[----:B-----5:R-:W-:Y:S02]  /*1b080*/  LEA R140, P3, R25, R26, 0x2 ;  /* 0x0000001a198c7211 */ /* 0x020fe400078610ff */
[----:B------:R-:W-:Y:S02]  /*1b090*/  LEA R9, R146, R146, 0x1 ;  /* 0x0000009292097211 */ /* 0x000fe400078e08ff */
[----:B------:R-:W-:-:S02]  /*1b0a0*/  LEA.HI.X.SX32 R141, R7, R27, 0x1, P3 ;  /* 0x0000001b078d7211 */ /* 0x000fc400018f0eff */
[-C--:B------:R-:W-:Y:S02]  /*1b0b0*/  LEA.HI.X.SX32 R143, R9, R27.reuse, 0x1, P5 ;  /* 0x0000001b098f7211 */ /* 0x080fe400028f0eff */
[----:B------:R-:W-:Y:S02]  /*1b0c0*/  SHF.L.U32 R25, R146, 0x2, RZ ;  /* 0x0000000292197819 */ /* 0x000fe400000006ff */
[----:B-1----:R-:W-:Y:S01]  /*1b0d0*/  PRMT R2, R13, 0x7632, R2 ;  /* 0x000076320d027816 */ /* 0x002fe20000000002 */
[----:B------:R-:W1:Y:S01]  /*1b0e0*/  LDC R148, c[0x0][0x278] ;  /* 0x00009e00ff947b82 */ /* 0x000e620000000800 */
[----:B------:R-:W-:Y:S04]  /*1b0f0*/  STG.E.U16 desc[UR60][R26.64], R12 ;  /* 0x0000000c1a007986 */ /* 0x000fe8000c10153c */
[----:B------:R5:W-:Y:S01]  /*1b100*/  STG.E.U16 desc[UR60][R10.64], R0 ;  /* 0x000000000a007986 */ /* 0x000be2000c10153c */
[----:B------:R-:W-:-:S03]  /*1b110*/  LEA.HI.X.SX32 R145, R25, R27, 0x1, P6 ;  /* 0x0000001b19917211 */ /* 0x000fc600030f0eff */
[----:B------:R-:W-:Y:S01]  /*1b120*/  STG.E.U16 desc[UR60][R140.64], R13 ;  /* 0x0000000d8c007986 */ /* 0x000fe2000c10153c */
[----:B-----5:R-:W5:Y:S03]  /*1b130*/  LDC R0, c[0x0][0x278] ;  /* 0x00009e00ff007b82 */ /* 0x020f660000000800 */
[----:B------:R3:W-:Y:S01]  /*1b140*/  STG.E.U16 desc[UR60][R142.64], R2 ;  /* 0x000000028e007986 */ /* 0x0007e2000c10153c */
[C---:B------:R-:W-:Y:S01]  /*1b150*/  IMAD R25, R146.reuse, 0xa, RZ ;  /* 0x0000000a92197824 */ /* 0x040fe200078e02ff */
[C---:B------:R-:W-:Y:S01]  /*1b160*/  LEA R7, R146.reuse, R146, 0x2 ;  /* 0x0000009292077211 */ /* 0x040fe200078e10ff */
[C---:B------:R-:W-:Y:S02]  /*1b170*/  IMAD R149, R146.reuse, 0xc, RZ ;  /* 0x0000000c92957824 */ /* 0x040fe400078e02ff */
[----:B------:R-:W-:Y:S01]  /*1b180*/  IMAD R151, R146, 0xe, RZ ;  /* 0x0000000e92977824 */ /* 0x000fe200078e02ff */
[----:B------:R-:W-:-:S02]  /*1b190*/  IADD3 R10, P5, R25, R26, RZ ;  /* 0x0000001a190a7210 */ /* 0x000fc40007fbe0ff */
[-C--:B---3--:R-:W-:Y:S02]  /*1b1a0*/  LEA R142, P6, R157, R26.reuse, 0x4 ;  /* 0x0000001a9d8e7211 */ /* 0x088fe400078c20ff */
[----:B------:R-:W3:Y:S01]  /*1b1b0*/  LDC R157, c[0x0][0x278] ;  /* 0x00009e00ff9d7b82 */ /* 0x000ee20000000800 */
[----:B------:R-:W-:Y:S02]  /*1b1c0*/  PRMT R141, R14, 0x7632, R141 ;  /* 0x000076320e8d7816 */ /* 0x000fe4000000008d */
[----:B------:R-:W-:Y:S02]  /*1b1d0*/  IADD3 R12, P3, R149, R26, RZ ;  /* 0x0000001a950c7210 */ /* 0x000fe40007f7e0ff */
[----:B------:R-:W-:Y:S01]  /*1b1e0*/  LEA.HI.X.SX32 R11, R7, R27, 0x1, P5 ;  /* 0x0000001b070b7211 */ /* 0x000fe200028f0eff */
[----:B------:R5:W-:Y:S01]  /*1b1f0*/  STG.E.U16 desc[UR60][R144.64], R14 ;  /* 0x0000000e90007986 */ /* 0x000be2000c10153c */
[----:B------:R-:W-:Y:S02]  /*1b200*/  LEA R7, R146, -R146, 0x3 ;  /* 0x8000009292077211 */ /* 0x000fe400078e18ff */
[----:B------:R-:W-:-:S02]  /*1b210*/  IADD3 R140, P5, R151, R26, RZ ;  /* 0x0000001a978c7210 */ /* 0x000fc40007fbe0ff */
[----:B------:R-:W-:Y:S01]  /*1b220*/  SHF.L.U32 R9, R146, 0x3, RZ ;  /* 0x0000000392097819 */ /* 0x000fe200000006ff */
[----:B------:R0:W-:Y:S01]  /*1b230*/  STG.E.U16 desc[UR60][R10.64], R141 ;  /* 0x0000008d0a007986 */ /* 0x0001e2000c10153c */
[-C--:B------:R-:W-:Y:S02]  /*1b240*/  LEA.HI.X.SX32 R13, R147, R27.reuse, 0x1, P3 ;  /* 0x0000001b930d7211 */ /* 0x080fe400018f0eff */
[----:B------:R-:W-:Y:S01]  /*1b250*/  PRMT R2, R15, 0x7632, R2 ;  /* 0x000076320f027816 */ /* 0x000fe20000000002 */
[----:B------:R-:W1:Y:S01]  /*1b260*/  LDC R147, c[0x0][0x278] ;  /* 0x00009e00ff937b82 */ /* 0x000e620000000800 */
[----:B-----5:R-:W-:Y:S01]  /*1b270*/  IMAD R145, R0, 0x12, RZ ;  /* 0x0000001200917824 */ /* 0x020fe200078e02ff */
[-C--:B------:R-:W-:Y:S01]  /*1b280*/  LEA.HI.X.SX32 R143, R9, R27.reuse, 0x1, P6 ;  /* 0x0000001b098f7211 */ /* 0x080fe200030f0eff */
[----:B------:R5:W-:Y:S01]  /*1b290*/  STG.E.U16 desc[UR60][R12.64], R15 ;  /* 0x0000000f0c007986 */ /* 0x000be2000c10153c */
[----:B0-----:R-:W-:-:S04]  /*1b2a0*/  LEA.HI.X.SX32 R141, R7, R27, 0x1, P5 ;  /* 0x0000001b078d7211 */ /* 0x001fc800028f0eff */
[----:B------:R-:W0:Y:S01]  /*1b2b0*/  LDC R144, c[0x0][0x278] ;  /* 0x00009e00ff907b82 */ /* 0x000e220000000800 */
[----:B------:R-:W-:Y:S02]  /*1b2c0*/  LEA R7, R146, R146, 0x3 ;  /* 0x0000009292077211 */ /* 0x000fe400078e18ff */
[-C--:B------:R-:W-:Y:S01]  /*1b2d0*/  IADD3 R10, P3, R145, R26.reuse, RZ ;  /* 0x0000001a910a7210 */ /* 0x080fe20007f7e0ff */
[----:B------:R-:W-:Y:S01]  /*1b2e0*/  STG.E.U16 desc[UR60][R140.64], R2 ;  /* 0x000000028c007986 */ /* 0x000fe2000c10153c */
[----:B-----5:R-:W-:-:S03]  /*1b2f0*/  IADD3 R12, P5, R153, R26, RZ ;  /* 0x0000001a990c7210 */ /* 0x020fc60007fbe0ff */
[----:B------:R5:W-:Y:S01]  /*1b300*/  STG.E.U16 desc[UR60][R142.64], R16 ;  /* 0x000000108e007986 */ /* 0x000be2000c10153c */
[-C--:B------:R-:W-:Y:S01]  /*1b310*/  LEA.HI.X.SX32 R11, R7, R27.reuse, 0x1, P3 ;  /* 0x0000001b070b7211 */ /* 0x080fe200018f0eff */
[----:B---3--:R-:W-:Y:S01]  /*1b320*/  IMAD R157, R157, 0x18, RZ ;  /* 0x000000189d9d7824 */ /* 0x008fe200078e02ff */
[----:B------:R-:W-:Y:S01]  /*1b330*/  LEA.HI.X.SX32 R13, R25, R27, 0x1, P5 ;  /* 0x0000001b190d7211 */ /* 0x000fe200028f0eff */
[----:B------:R-:W3:Y:S01]  /*1b340*/  LDC R0, c[0x0][0x278] ;  /* 0x00009e00ff007b82 */ /* 0x000ee20000000800 */
[----:B------:R-:W-:Y:S01]  /*1b350*/  IMAD R9, R146, 0xb, RZ ;  /* 0x0000000b92097824 */ /* 0x000fe200078e02ff */
[----:B------:R-:W-:Y:S02]  /*1b360*/  IADD3 R14, P6, R155, R26, RZ ;  /* 0x0000001a9b0e7210 */ /* 0x000fe40007fde0ff */
[----:B-----5:R-:W-:-:S04]  /*1b370*/  PRMT R16, R16, 0x7632, R16 ;  /* 0x0000763210107816 */ /* 0x020fc80000000010 */
[----:B------:R-:W5:Y:S01]  /*1b380*/  LDC R2, c[0x0][0x278] ;  /* 0x00009e00ff027b82 */ /* 0x000f620000000800 */
[----:B------:R-:W-:Y:S01]  /*1b390*/  STG.E.U16 desc[UR60][R10.64], R16 ;  /* 0x000000100a007986 */ /* 0x000fe2000c10153c */
[----:B------:R-:W-:-:S03]  /*1b3a0*/  LEA.HI.X.SX32 R15, R9, R27, 0x1, P6 ;  /* 0x0000001b090f7211 */ /* 0x000fc600030f0eff */
[----:B------:R1:W-:Y:S01]  /*1b3b0*/  STG.E.U16 desc[UR60][R12.64], R17 ;  /* 0x000000110c007986 */ /* 0x0003e2000c10153c */
[----:B------:R-:W-:Y:S02]  /*1b3c0*/  PRMT R9, R17, 0x7632, R9 ;  /* 0x0000763211097816 */ /* 0x000fe40000000009 */
[----:B------:R-:W2:Y:S01]  /*1b3d0*/  LDC R143, c[0x0][0x278] ;  /* 0x00009e00ff8f7b82 */ /* 0x000ea20000000800 */
[----:B------:R-:W-:-:S07]  /*1b3e0*/  IMAD R7, R146, 0xd, RZ ;  /* 0x0000000d92077824 */ /* 0x000fce00078e02ff */
[----:B------:R-:W2:Y:S01]  /*1b3f0*/  LDC R25, c[0x0][0x278] ;  /* 0x00009e00ff197b82 */ /* 0x000ea20000000800 */
[----:B-1----:R-:W-:-:S04]  /*1b400*/  IADD3 R12, P5, R157, R26, RZ ;  /* 0x0000001a9d0c7210 */ /* 0x002fc80007fbe0ff */
[----:B------:R-:W-:Y:S01]  /*1b410*/  LEA.HI.X.SX32 R13, R149, R27, 0x1, P5 ;  /* 0x0000001b950d7211 */ /* 0x000fe200028f0eff */
[----:B------:R-:W-:Y:S01]  /*1b420*/  STG.E.U16 desc[UR60][R14.64], R9 ;  /* 0x000000090e007986 */ /* 0x000fe2000c10153c */
[----:B0-----:R-:W-:Y:S01]  /*1b430*/  IMAD R11, R144, 0x1e, RZ ;  /* 0x0000001e900b7824 */ /* 0x001fe200078e02ff */
[----:B------:R-:W0:Y:S02]  /*1b440*/  LDC R142, c[0x0][0x278] ;  /* 0x00009e00ff8e7b82 */ /* 0x000e240000000800 */
[----:B------:R1:W-:Y:S01]  /*1b450*/  STG.E.U16 desc[UR60][R12.64], R18 ;  /* 0x000000120c007986 */ /* 0x0003e2000c10153c */
[----:B------:R-:W-:Y:S02]  /*1b460*/  IADD3 R16, P5, R161, R26, RZ ;  /* 0x0000001aa1107210 */ /* 0x000fe40007fbe0ff */
[----:B------:R-:W-:-:S03]  /*1b470*/  PRMT R146, R19, 0x7632, R146 ;  /* 0x0000763213927816 */ /* 0x000fc60000000092 */
[----:B------:R-:W0:Y:S01]  /*1b480*/  LDC R10, c[0x0][0x278] ;  /* 0x00009e00ff0a7b82 */ /* 0x000e220000000800 */
[----:B-1----:R-:W-:-:S07]  /*1b490*/  PRMT R13, R18, 0x7632, R13 ;  /* 0x00007632120d7816 */ /* 0x002fce000000000d */
[----:B------:R-:W1:Y:S01]  /*1b4a0*/  LDC R18, c[0x0][0x278] ;  /* 0x00009e00ff127b82 */ /* 0x000e620000000800 */
[----:B------:R-:W-:Y:S02]  /*1b4b0*/  IADD3 R14, P3, R159, R26, RZ ;  /* 0x0000001a9f0e7210 */ /* 0x000fe40007f7e0ff */
[----:B---3--:R-:W-:Y:S02]  /*1b4c0*/  LEA R9, R0, -R0, 0x4 ;  /* 0x8000000000097211 */ /* 0x008fe400078e20ff */
[-C--:B------:R-:W-:Y:S02]  /*1b4d0*/  LEA.HI.X.SX32 R15, R7, R27.reuse, 0x1, P3 ;  /* 0x0000001b070f7211 */ /* 0x080fe400018f0eff */
[----:B------:R-:W-:Y:S01]  /*1b4e0*/  IADD3 R140, P6, R11, R26, RZ ;  /* 0x0000001a0b8c7210 */ /* 0x000fe20007fde0ff */
[----:B------:R-:W3:Y:S01]  /*1b4f0*/  LDC R0, c[0x0][0x278] ;  /* 0x00009e00ff007b82 */ /* 0x000ee20000000800 */
[-C--:B------:R-:W-:Y:S01]  /*1b500*/  LEA.HI.X.SX32 R17, R151, R27.reuse, 0x1, P5 ;  /* 0x0000001b97117211 */ /* 0x080fe200028f0eff */
[----:B------:R2:W-:Y:S01]  /*1b510*/  STG.E.U16 desc[UR60][R14.64], R13 ;  /* 0x0000000d0e007986 */ /* 0x0005e2000c10153c */
[----:B------:R-:W-:-:S02]  /*1b520*/  LEA.HI.X.SX32 R141, R9, R27, 0x1, P6 ;  /* 0x0000001b098d7211 */ /* 0x000fc400030f0eff */
[----:B-----5:R-:W-:Y:S02]  /*1b530*/  SHF.L.U32 R7, R2, 0x4, RZ ;  /* 0x0000000402077819 */ /* 0x020fe400000006ff */
[----:B------:R-:W-:Y:S01]  /*1b540*/  LEA R12, P5, R163, R26, 0x5 ;  /* 0x0000001aa30c7211 */ /* 0x000fe200078a28ff */
[----:B------:R-:W-:Y:S01]  /*1b550*/  STG.E.U16 desc[UR60][R16.64], R19 ;  /* 0x0000001310007986 */ /* 0x000fe2000c10153c */
[----:B------:R-:W5:Y:S01]  /*1b560*/  LDC R144, c[0x0][0x278] ;  /* 0x00009e00ff907b82 */ /* 0x000f620000000800 */
[----:B--2---:R-:W-:Y:S02]  /*1b570*/  IMAD R15, R147, 0x24, RZ ;  /* 0x00000024930f7824 */ /* 0x004fe400078e02ff */
[----:B------:R2:W-:Y:S01]  /*1b580*/  STG.E.U16 desc[UR60][R140.64], R146 ;  /* 0x000000928c007986 */ /* 0x0005e2000c10153c */
[----:B------:R-:W-:Y:S01]  /*1b590*/  LEA.HI.X.SX32 R13, R7, R27, 0x1, P5 ;  /* 0x0000001b070d7211 */ /* 0x000fe200028f0eff */
[----:B------:R-:W-:Y:S01]  /*1b5a0*/  IMAD R9, R143, 0x22, RZ ;  /* 0x000000228f097824 */ /* 0x000fe200078e02ff */
[----:B------:R-:W-:-:S02]  /*1b5b0*/  LEA R25, R25, R25, 0x4 ;  /* 0x0000001919197211 */ /* 0x000fc400078e20ff */
[----:B------:R-:W5:Y:S01]  /*1b5c0*/  LDC R151, c[0x0][0x278] ;  /* 0x00009e00ff977b82 */ /* 0x000f620000000800 */
[-C--:B--2---:R-:W-:Y:S01]  /*1b5d0*/  IADD3 R146, P5, R15, R26.reuse, RZ ;  /* 0x0000001a0f927210 */ /* 0x084fe20007fbe0ff */
[----:B------:R-:W-:Y:S01]  /*1b5e0*/  IMAD R19, R148, 0x26, RZ ;  /* 0x0000002694137824 */ /* 0x000fe200078e02ff */
[----:B------:R-:W-:-:S05]  /*1b5f0*/  IADD3 R16, P3, R9, R26, RZ ;  /* 0x0000001a09107210 */ /* 0x000fca0007f7e0ff */
[----:B------:R-:W2:Y:S01]  /*1b600*/  LDC R2, c[0x0][0x278] ;  /* 0x00009e00ff027b82 */ /* 0x000ea20000000800 */
[-C--:B------:R-:W-:Y:S01]  /*1b610*/  LEA.HI.X.SX32 R147, R145, R27.reuse, 0x1, P5 ;  /* 0x0000001b91937211 */ /* 0x080fe200028f0eff */
[----:B-1----:R-:W-:Y:S01]  /*1b620*/  IMAD R145, R18, 0x2c, RZ ;  /* 0x0000002c12917824 */ /* 0x002fe200078e02ff */
[----:B------:R-:W-:-:S05]  /*1b630*/  LEA.HI.X.SX32 R17, R25, R27, 0x1, P3 ;  /* 0x0000001b19117211 */ /* 0x000fca00018f0eff */
[----:B------:R-:W1:Y:S01]  /*1b640*/  LDC R18, c[0x0][0x278] ;  /* 0x00009e00ff127b82 */ /* 0x000e620000000800 */
[----:B0-----:R-:W-:Y:S01]  /*1b650*/  IMAD R7, R142, 0x13, RZ ;  /* 0x000000138e077824 */ /* 0x001fe200078e02ff */
[----:B------:R-:W-:-:S06]  /*1b660*/  IADD3 R148, P6, R19, R26, RZ ;  /* 0x0000001a13947210 */ /* 0x000fcc0007fde0ff */
[----:B------:R-:W0:Y:S01]  /*1b670*/  LDC R25, c[0x0][0x278] ;  /* 0x00009e00ff197b82 */ /* 0x000e220000000800 */
[----:B------:R-:W-:Y:S01]  /*1b680*/  LEA.HI.X.SX32 R149, R7, R27, 0x1, P6 ;  /* 0x0000001b07957211 */ /* 0x000fe200030f0eff */
[----:B---3--:R-:W-:Y:S01]  /*1b690*/  IMAD R7, R0, 0x15, RZ ;  /* 0x0000001500077824 */ /* 0x008fe200078e02ff */
[----:B------:R3:W-:Y:S01]  /*1b6a0*/  STG.E.U16 desc[UR60][R12.64], R20 ;  /* 0x000000140c007986 */ /* 0x0007e2000c10153c */
[----:B------:R-:W-:-:S04]  /*1b6b0*/  IMAD R143, R10, 0x28, RZ ;  /* 0x000000280a8f7824 */ /* 0x000fc800078e02ff */
[----:B------:R-:W2:Y:S01]  /*1b6c0*/  LDC R140, c[0x0][0x278] ;  /* 0x00009e00ff8c7b82 */ /* 0x000ea20000000800 */
[----:B-----5:R-:W-:Y:S01]  /*1b6d0*/  IMAD R141, R144, 0x2a, RZ ;  /* 0x0000002a908d7824 */ /* 0x020fe200078e02ff */
[----:B---3--:R-:W-:-:S06]  /*1b6e0*/  PRMT R13, R20, 0x7632, R13 ;  /* 0x00007632140d7816 */ /* 0x008fcc000000000d */
[----:B------:R-:W3:Y:S01]  /*1b6f0*/  LDC R0, c[0x0][0x278] ;  /* 0x00009e00ff007b82 */ /* 0x000ee20000000800 */
[-C--:B------:R-:W-:Y:S02]  /*1b700*/  IADD3 R20, P6, R145, R26.reuse, RZ ;  /* 0x0000001a91147210 */ /* 0x080fe40007fde0ff */
[----:B------:R-:W-:-:S05]  /*1b710*/  IADD3 R12, P3, R143, R26, RZ ;  /* 0x0000001a8f0c7210 */ /* 0x000fca0007f7e0ff */
[----:B------:R-:W5:Y:S01]  /*1b720*/  LDC R142, c[0x0][0x278] ;  /* 0x00009e00ff8e7b82 */ /* 0x000f620000000800 */
[----:B------:R1:W-:Y:S01]  /*1b730*/  STG.E.U16 desc[UR60][R16.64], R13 ;  /* 0x0000000d10007986 */ /* 0x0003e2000c10153c */
[----:B------:R-:W-:-:S03]  /*1b740*/  PRMT R14, R21, 0x7632, R14 ;  /* 0x00007632150e7816 */ /* 0x000fc6000000000e */
[----:B------:R0:W-:Y:S03]  /*1b750*/  STG.E.U16 desc[UR60][R146.64], R21 ;  /* 0x0000001592007986 */ /* 0x0001e6000c10153c */
[----:B------:R-:W4:Y:S01]  /*1b760*/  LDC R144, c[0x0][0x278] ;  /* 0x00009e00ff907b82 */ /* 0x000f220000000800 */
[----:B-1----:R-:W-:Y:S01]  /*1b770*/  LEA.HI.X.SX32 R13, R153, R27, 0x1, P3 ;  /* 0x0000001b990d7211 */ /* 0x002fe200018f0eff */
[----:B------:R-:W-:Y:S01]  /*1b780*/  IMAD R153, R18, 0x34, RZ ;  /* 0x0000003412997824 */ /* 0x000fe200078e02ff */
[----:B------:R-:W-:-:S05]  /*1b790*/  IADD3 R16, P5, R141, R26, RZ ;  /* 0x0000001a8d107210 */ /* 0x000fca0007fbe0ff */
[----:B------:R-:W1:Y:S01]  /*1b7a0*/  LDC R18, c[0x0][0x278] ;  /* 0x00009e00ff127b82 */ /* 0x000e620000000800 */
[-C--:B0-----:R-:W-:Y:S01]  /*1b7b0*/  LEA.HI.X.SX32 R21, R155, R27.reuse, 0x1, P6 ;  /* 0x0000001b9b157211 */ /* 0x081fe200030f0eff */
[----:B------:R0:W-:Y:S01]  /*1b7c0*/  STG.E.U16 desc[UR60][R148.64], R14 ;  /* 0x0000000e94007986 */ /* 0x0001e2000c10153c */
[----:B------:R-:W-:-:S05]  /*1b7d0*/  LEA.HI.X.SX32 R17, R7, R27, 0x1, P5 ;  /* 0x0000001b07117211 */ /* 0x000fca00028f0eff */
[----:B------:R-:W4:Y:S01]  /*1b7e0*/  LDC R155, c[0x0][0x278] ;  /* 0x00009e00ff9b7b82 */ /* 0x000f220000000800 */
[----:B------:R-:W-:Y:S01]  /*1b7f0*/  PRMT R146, R22, 0x7632, R146 ;  /* 0x0000763216927816 */ /* 0x000fe20000000092 */
[----:B------:R-:W-:Y:S01]  /*1b800*/  IMAD R151, R151, 0x2e, RZ ;  /* 0x0000002e97977824 */ /* 0x000fe200078e02ff */
[----:B------:R3:W-:Y:S01]  /*1b810*/  STG.E.U16 desc[UR60][R12.64], R22 ;  /* 0x000000160c007986 */ /* 0x0007e2000c10153c */
[----:B0-----:R-:W-:-:S04]  /*1b820*/  IMAD R149, R25, 0x30, RZ ;  /* 0x0000003019957824 */ /* 0x001fc800078e02ff */
[----:B------:R-:W0:Y:S01]  /*1b830*/  LDC R10, c[0x0][0x278] ;  /* 0x00009e00ff0a7b82 */ /* 0x000e220000000800 */
[----:B--2---:R-:W-:Y:S01]  /*1b840*/  IMAD R7, R2, 0x17, RZ ;  /* 0x0000001702077824 */ /* 0x004fe200078e02ff */
[----:B------:R2:W-:Y:S01]  /*1b850*/  STG.E.U16 desc[UR60][R16.64], R146 ;  /* 0x0000009210007986 */ /* 0x0005e2000c10153c */
[----:B------:R-:W-:-:S05]  /*1b860*/  IMAD R147, R140, 0x32, RZ ;  /* 0x000000328c937824 */ /* 0x000fca00078e02ff */
[----:B------:R-:W0:Y:S01]  /*1b870*/  LDC R14, c[0x0][0x278] ;  /* 0x00009e00ff0e7b82 */ /* 0x000e220000000800 */
[-C--:B---3--:R-:W-:Y:S01]  /*1b880*/  IADD3 R12, P5, R151, R26.reuse, RZ ;  /* 0x0000001a970c7210 */ /* 0x088fe20007fbe0ff */
[----:B------:R3:W-:Y:S01]  /*1b890*/  STG.E.U16 desc[UR60][R20.64], R23 ;  /* 0x0000001714007986 */ /* 0x0007e2000c10153c */
[----:B------:R-:W-:Y:S02]  /*1b8a0*/  PRMT R148, R23, 0x7632, R148 ;  /* 0x0000763217947816 */ /* 0x000fe40000000094 */
[----:B--2---:R-:W-:-:S03]  /*1b8b0*/  IADD3 R16, P3, R149, R26, RZ ;  /* 0x0000001a95107210 */ /* 0x004fc60007f7e0ff */
[----:B------:R-:W2:Y:S01]  /*1b8c0*/  LDC R140, c[0x0][0x278] ;  /* 0x00009e00ff8c7b82 */ /* 0x000ea20000000800 */
[-C--:B------:R-:W-:Y:S01]  /*1b8d0*/  LEA.HI.X.SX32 R13, R7, R27.reuse, 0x1, P5 ;  /* 0x0000001b070d7211 */ /* 0x080fe200028f0eff */
[----:B------:R-:W-:Y:S01]  /*1b8e0*/  IMAD R7, R0, 0x19, RZ ;  /* 0x0000001900077824 */ /* 0x000fe200078e02ff */
[----:B------:R-:W-:Y:S01]  /*1b8f0*/  LEA.HI.X.SX32 R17, R157, R27, 0x1, P3 ;  /* 0x0000001b9d117211 */ /* 0x000fe200018f0eff */
[----:B-----5:R-:W-:Y:S01]  /*1b900*/  IMAD R157, R142, 0x38, RZ ;  /* 0x000000388e9d7824 */ /* 0x020fe200078e02ff */
[----:B---3--:R-:W-:-:S03]  /*1b910*/  IADD3 R20, P5, R147, R26, RZ ;  /* 0x0000001a93147210 */ /* 0x008fc60007fbe0ff */
[----:B------:R-:W3:Y:S01]  /*1b920*/  LDC R0, c[0x0][0x278] ;  /* 0x00009e00ff007b82 */ /* 0x000ee20000000800 */
[----:B------:R-:W-:Y:S01]  /*1b930*/  STG.E.U16 desc[UR60][R12.64], R148 ;  /* 0x000000940c007986 */ /* 0x000fe2000c10153c */
[----:B------:R-:W-:-:S06]  /*1b940*/  LEA.HI.X.SX32 R21, R7, R27, 0x1, P5 ;  /* 0x0000001b07157211 */ /* 0x000fcc00028f0eff */
[----:B------:R-:W5:Y:S01]  /*1b950*/  LDC R25, c[0x0][0x278] ;  /* 0x00009e00ff197b82 */ /* 0x000f620000000800 */
[----:B------:R1:W-:Y:S01]  /*1b960*/  STG.E.U16 desc[UR60][R16.64], R32 ;  /* 0x0000002010007986 */ /* 0x0003e2000c10153c */
[----:B------:R-:W-:Y:S02]  /*1b970*/  IADD3 R22, P6, R153, R26, RZ ;  /* 0x0000001a99167210 */ /* 0x000fe40007fde0ff */
[----:B------:R-:W-:Y:S01]  /*1b980*/  PRMT R7, R32, 0x7632, R7 ;  /* 0x0000763220077816 */ /* 0x000fe20000000007 */
[----:B----4-:R-:W-:-:S03]  /*1b990*/  IMAD R155, R155, 0x36, RZ ;  /* 0x000000369b9b7824 */ /* 0x010fc600078e02ff */
[----:B------:R-:W4:Y:S01]  /*1b9a0*/  LDC R2, c[0x0][0x278] ;  /* 0x00009e00ff027b82 */ /* 0x000f220000000800 */
[----:B------:R-:W-:Y:S02]  /*1b9b0*/  LEA.HI.X.SX32 R23, R159, R27, 0x1, P6 ;  /* 0x0000001b9f177211 */ /* 0x000fe400030f0eff */
[----:B-1----:R-:W-:-:S05]  /*1b9c0*/  IADD3 R16, P5, R157, R26, RZ ;  /* 0x0000001a9d107210 */ /* 0x002fca0007fbe0ff */
[----:B------:R-:W1:Y:S01]  /*1b9d0*/  LDC R163, c[0x0][0x278] ;  /* 0x00009e00ffa37b82 */ /* 0x000e620000000800 */
[----:B------:R-:W-:Y:S01]  /*1b9e0*/  LEA.HI.X.SX32 R17, R161, R27, 0x1, P5 ;  /* 0x0000001ba1117211 */ /* 0x000fe200028f0eff */
[----:B------:R-:W-:Y:S01]  /*1b9f0*/  IMAD R159, R144, 0x3a, RZ ;  /* 0x0000003a909f7824 */ /* 0x000fe200078e02ff */
[----:B------:R0:W-:Y:S01]  /*1ba00*/  STG.E.U16 desc[UR60][R20.64], R7 ;  /* 0x0000000714007986 */ /* 0x0001e2000c10153c */
[----:B------:R-:W-:Y:S01]  /*1ba10*/  IMAD R161, R18, 0x3c, RZ ;  /* 0x0000003c12a17824 */ /* 0x000fe200078e02ff */
[----:B------:R-:W-:-:S03]  /*1ba20*/  IADD3 R12, P3, R155, R26, RZ ;  /* 0x0000001a9b0c7210 */ /* 0x000fc60007f7e0ff */
[----:B------:R-:W1:Y:S01]  /*1ba30*/  LDC R18, c[0x0][0x278] ;  /* 0x00009e00ff127b82 */ /* 0x000e620000000800 */
[----:B------:R2:W-:Y:S01]  /*1ba40*/  STG.E.U16 desc[UR60][R22.64], R33 ;  /* 0x0000002116007986 */ /* 0x0005e2000c10153c */
[----:B0-----:R-:W-:Y:S01]  /*1ba50*/  IMAD R7, R10, 0x1b, RZ ;  /* 0x0000001b0a077824 */ /* 0x001fe200078e02ff */
[----:B------:R-:W-:Y:S01]  /*1ba60*/  IADD3 R20, P6, R159, R26, RZ ;  /* 0x0000001a9f147210 */ /* 0x000fe20007fde0ff */
[----:B------:R-:W-:Y:S01]  /*1ba70*/  IMAD R21, R14, 0x1d, RZ ;  /* 0x0000001d0e157824 */ /* 0x000fe200078e02ff */
[----:B-----5:R-:W-:-:S03]  /*1ba80*/  LEA R25, R25, R25, 0x5 ;  /* 0x0000001919197211 */ /* 0x020fc600078e28ff */
[----:B------:R-:W0:Y:S01]  /*1ba90*/  LDC R14, c[0x0][0x278] ;  /* 0x00009e00ff0e7b82 */ /* 0x000e220000000800 */
[-C--:B------:R-:W-:Y:S02]  /*1baa0*/  LEA.HI.X.SX32 R13, R7, R27.reuse, 0x1, P3 ;  /* 0x0000001b070d7211 */ /* 0x080fe400018f0eff */
[----:B--2---:R-:W-:Y:S01]  /*1bab0*/  PRMT R33, R33, 0x7632, R33 ;  /* 0x0000763221217816 */ /* 0x004fe20000000021 */
[----:B------:R-:W-:Y:S01]  /*1bac0*/  IMAD R7, R140, 0x42, RZ ;  /* 0x000000428c077824 */ /* 0x000fe200078e02ff */
[----:B------:R-:W-:Y:S02]  /*1bad0*/  LEA.HI.X.SX32 R21, R21, R27, 0x1, P6 ;  /* 0x0000001b15157211 */ /* 0x000fe400030f0eff */
[----:B------:R-:W-:Y:S01]  /*1bae0*/  PRMT R22, R34, 0x7632, R22 ;  /* 0x0000763222167816 */ /* 0x000fe20000000016 */
[----:B------:R-:W-:Y:S01]  /*1baf0*/  STG.E.U16 desc[UR60][R12.64], R33 ;  /* 0x000000210c007986 */ /* 0x000fe2000c10153c */
[----:B---3--:R-:W-:Y:S01]  /*1bb00*/  LEA R23, R0, -R0, 0x5 ;  /* 0x8000000000177211 */ /* 0x008fe200078e28ff */
[----:B------:R-:W2:Y:S02]  /*1bb10*/  LDC R32, c[0x0][0x278] ;  /* 0x00009e00ff207b82 */ /* 0x000ea40000000800 */
[----:B------:R3:W-:Y:S01]  /*1bb20*/  STG.E.U16 desc[UR60][R16.64], R34 ;  /* 0x0000002210007986 */ /* 0x0007e2000c10153c */
[----:B------:R-:W-:-:S03]  /*1bb30*/  IADD3 R10, P5, R161, R26, RZ ;  /* 0x0000001aa10a7210 */ /* 0x000fc60007fbe0ff */
[----:B------:R5:W-:Y:S01]  /*1bb40*/  STG.E.U16 desc[UR60][R20.64], R22 ;  /* 0x0000001614007986 */ /* 0x000be2000c10153c */
[----:B------:R-:W-:Y:S01]  /*1bb50*/  LEA.HI.X.SX32 R11, R11, R27, 0x1, P5 ;  /* 0x0000001b0b0b7211 */ /* 0x000fe200028f0eff */
[----:B------:R-:W2:Y:S01]  /*1bb60*/  LDC R140, c[0x0][0x278] ;  /* 0x00009e00ff8c7b82 */ /* 0x000ea20000000800 */
[----:B---3--:R-:W-:Y:S02]  /*1bb70*/  IADD3 R16, P3, R165, R26, RZ ;  /* 0x0000001aa5107210 */ /* 0x008fe40007f7e0ff */
[----:B----4-:R-:W-:-:S05]  /*1bb80*/  SHF.L.U32 R13, R2, 0x5, RZ ;  /* 0x00000005020d7819 */ /* 0x010fca00000006ff */
[----:B------:R-:W3:Y:S01]  /*1bb90*/  LDC R33, c[0x0][0x278] ;  /* 0x00009e00ff217b82 */ /* 0x000ee20000000800 */
[-C--:B-----5:R-:W-:Y:S02]  /*1bba0*/  IADD3 R22, P6, R7, R26.reuse, RZ ;  /* 0x0000001a07167210 */ /* 0x0a0fe40007fde0ff */
[-C--:B------:R-:W-:Y:S02]  /*1bbb0*/  LEA.HI.X.SX32 R17, R23, R27.reuse, 0x1, P3 ;  /* 0x0000001b17117211 */ /* 0x080fe400018f0eff */
[-C--:B------:R-:W-:Y:S02]  /*1bbc0*/  LEA.HI.X.SX32 R23, R25, R27.reuse, 0x1, P6 ;  /* 0x0000001b19177211 */ /* 0x080fe400030f0eff */
[----:B-1----:R-:W-:Y:S01]  /*1bbd0*/  LEA R20, P5, R163, R26, 0x6 ;  /* 0x0000001aa3147211 */ /* 0x002fe200078a30ff */
[----:B------:R-:W1:Y:S03]  /*1bbe0*/  LDC R25, c[0x0][0x278] ;  /* 0x00009e00ff197b82 */ /* 0x000e660000000800 */
[----:B------:R-:W-:Y:S01]  /*1bbf0*/  LEA.HI.X.SX32 R21, R13, R27, 0x1, P5 ;  /* 0x0000001b0d157211 */ /* 0x000fe200028f0eff */
[----:B------:R-:W-:Y:S01]  /*1bc00*/  IMAD R13, R18, 0x46, RZ ;  /* 0x00000046120d7824 */ /* 0x000fe200078e02ff */
[----:B------:R-:W-:-:S03]  /*1bc10*/  PRMT R0, R35, 0x7632, R0 ;  /* 0x0000763223007816 */ /* 0x000fc60000000000 */
[----:B------:R-:W4:Y:S01]  /*1bc20*/  LDC R12, c[0x0][0x278] ;  /* 0x00009e00ff0c7b82 */ /* 0x000f220000000800 */
[----:B------:R-:W-:Y:S07]  /*1bc30*/  STG.E.U16 desc[UR60][R10.64], R35 ;  /* 0x000000230a007986 */ /* 0x000fee000c10153c */
[----:B------:R-:W5:Y:S01]  /*1bc40*/  LDC R18, c[0x0][0x278] ;  /* 0x00009e00ff127b82 */ /* 0x000f620000000800 */
[----:B------:R0:W-:Y:S07]  /*1bc50*/  STG.E.U16 desc[UR60][R16.64], R0 ;  /* 0x0000000010007986 */ /* 0x0001ee000c10153c */
[----:B------:R-:W5:Y:S01]  /*1bc60*/  LDC R34, c[0x0][0x278] ;  /* 0x00009e00ff227b82 */ /* 0x000f620000000800 */
[----:B------:R2:W-:Y:S01]  /*1bc70*/  STG.E.U16 desc[UR60][R20.64], R100 ;  /* 0x0000006414007986 */ /* 0x0005e2000c10153c */
[----:B------:R-:W-:-:S06]  /*1bc80*/  PRMT R2, R100, 0x7632, R2 ;  /* 0x0000763264027816 */ /* 0x000fcc0000000002 */
[----:B0-----:R-:W0:Y:S01]  /*1bc90*/  LDC R0, c[0x0][0x278] ;  /* 0x00009e00ff007b82 */ /* 0x001e220000000800 */
[----:B------:R-:W-:Y:S01]  /*1bca0*/  IADD3 R16, P3, R169, R26, RZ ;  /* 0x0000001aa9107210 */ /* 0x000fe20007f7e0ff */
[----:B--2---:R-:W-:-:S06]  /*1bcb0*/  IMAD R21, R14, 0x23, RZ ;  /* 0x000000230e157824 */ /* 0x004fcc00078e02ff */
[----:B------:R-:W2:Y:S01]  /*1bcc0*/  LDC R14, c[0x0][0x278] ;  /* 0x00009e00ff0e7b82 */ /* 0x000ea20000000800 */
[----:B------:R-:W-:Y:S01]  /*1bcd0*/  IMAD R11, R32, 0x48, RZ ;  /* 0x00000048200b7824 */ /* 0x000fe200078e02ff */
[----:B------:R-:W-:Y:S01]  /*1bce0*/  IADD3 R20, P5, R13, R26, RZ ;  /* 0x0000001a0d147210 */ /* 0x000fe20007fbe0ff */
[----:B------:R3:W-:Y:S01]  /*1bcf0*/  STG.E.U16 desc[UR60][R22.64], R2 ;  /* 0x0000000216007986 */ /* 0x0007e2000c10153c */
[----:B------:R-:W-:-:S04]  /*1bd00*/  LEA.HI.X.SX32 R17, R9, R27, 0x1, P3 ;  /* 0x0000001b09117211 */ /* 0x000fc800018f0eff */
[----:B------:R-:W0:Y:S01]  /*1bd10*/  LDC R100, c[0x0][0x278] ;  /* 0x00009e00ff647b82 */ /* 0x000e220000000800 */
[----:B------:R-:W-:Y:S01]  /*1bd20*/  LEA.HI.X.SX32 R21, R21, R27, 0x1, P5 ;  /* 0x0000001b15157211 */ /* 0x000fe200028f0eff */
[----:B-1----:R-:W-:Y:S01]  /*1bd30*/  IMAD R25, R25, 0x4a, RZ ;  /* 0x0000004a19197824 */ /* 0x002fe200078e02ff */
[----:B------:R-:W-:Y:S01]  /*1bd40*/  PRMT R9, R101, 0x7632, R9 ;  /* 0x0000763265097816 */ /* 0x000fe20000000009 */
[----:B------:R-:W-:Y:S01]  /*1bd50*/  STG.E.U16 desc[UR60][R16.64], R101 ;  /* 0x0000006510007986 */ /* 0x000fe2000c10153c */
[----:B---3--:R-:W-:-:S03]  /*1bd60*/  IADD3 R22, P6, R11, R26, RZ ;  /* 0x0000001a0b167210 */ /* 0x008fc60007fde0ff */
[----:B------:R-:W1:Y:S01]  /*1bd70*/  LDC R10, c[0x0][0x278] ;  /* 0x00009e00ff0a7b82 */ /* 0x000e620000000800 */
[----:B------:R3:W-:Y:S01]  /*1bd80*/  STG.E.U16 desc[UR60][R20.64], R9 ;  /* 0x0000000914007986 */ /* 0x0007e2000c10153c */
[----:B------:R-:W-:Y:S01]  /*1bd90*/  IMAD R33, R33, 0x25, RZ ;  /* 0x0000002521217824 */ /* 0x000fe200078e02ff */
[----:B------:R-:W-:Y:S01]  /*1bda0*/  LEA.HI.X.SX32 R23, R15, R27, 0x1, P6 ;  /* 0x0000001b0f177211 */ /* 0x000fe200030f0eff */
[----:B----4-:R-:W-:-:S04]  /*1bdb0*/  IMAD R15, R12, 0x4c, RZ ;  /* 0x0000004c0c0f7824 */ /* 0x010fc800078e02ff */
[----:B------:R-:W4:Y:S01]  /*1bdc0*/  LDC R2, c[0x0][0x278] ;  /* 0x00009e00ff027b82 */ /* 0x000f220000000800 */
[----:B------:R-:W-:Y:S02]  /*1bdd0*/  PRMT R35, R102, 0x7632, R35 ;  /* 0x0000763266237816 */ /* 0x000fe40000000023 */
[----:B---3--:R-:W-:Y:S01]  /*1bde0*/  IADD3 R20, P5, R25, R26, RZ ;  /* 0x0000001a19147210 */ /* 0x008fe20007fbe0ff */
[----:B-----5:R-:W-:-:S04]  /*1bdf0*/  IMAD R9, R18, 0x50, RZ ;  /* 0x0000005012097824 */ /* 0x020fc800078e02ff */
[----:B------:R-:W3:Y:S01]  /*1be00*/  LDC R12, c[0x0][0x278] ;  /* 0x00009e00ff0c7b82 */ /* 0x000ee20000000800 */
[----:B------:R-:W-:Y:S01]  /*1be10*/  IMAD R17, R34, 0x4e, RZ ;  /* 0x0000004e22117824 */ /* 0x000fe200078e02ff */
[-C--:B------:R-:W-:Y:S01]  /*1be20*/  LEA.HI.X.SX32 R21, R33, R27.reuse, 0x1, P5 ;  /* 0x0000001b21157211 */ /* 0x080fe200028f0eff */
[----:B------:R0:W-:Y:S01]  /*1be30*/  STG.E.U16 desc[UR60][R22.64], R102 ;  /* 0x0000006616007986 */ /* 0x0001e2000c10153c */
[-C--:B------:R-:W-:Y:S02]  /*1be40*/  IADD3 R34, P6, R9, R26.reuse, RZ ;  /* 0x0000001a09227210 */ /* 0x080fe40007fde0ff */
[-C--:B------:R-:W-:Y:S01]  /*1be50*/  IADD3 R18, P3, R15, R26.reuse, RZ ;  /* 0x0000001a0f127210 */ /* 0x080fe20007f7e0ff */
[----:B------:R5:W-:Y:S01]  /*1be60*/  STG.E.U16 desc[UR60][R20.64], R35 ;  /* 0x0000002314007986 */ /* 0x000be2000c10153c */
[----:B------:R-:W-:Y:S01]  /*1be70*/  IADD3 R32, P5, R17, R26, RZ ;  /* 0x0000001a11207210 */ /* 0x000fe20007fbe0ff */
[----:B--2---:R-:W-:Y:S01]  /*1be80*/  IMAD R101, R14, 0x52, RZ ;  /* 0x000000520e657824 */ /* 0x004fe200078e02ff */
[----:B------:R-:W-:Y:S01]  /*1be90*/  LEA.HI.X.SX32 R19, R19, R27, 0x1, P3 ;  /* 0x0000001b13137211 */ /* 0x000fe200018f0eff */
[----:B------:R-:W2:Y:S01]  /*1bea0*/  LDC R14, c[0x0][0x278] ;  /* 0x00009e00ff0e7b82 */ /* 0x000ea20000000800 */
[----:B0-----:R-:W-:Y:S01]  /*1beb0*/  IMAD R23, R0, 0x27, RZ ;  /* 0x0000002700177824 */ /* 0x001fe200078e02ff */
[----:B------:R-:W-:-:S02]  /*1bec0*/  PRMT R0, R103, 0x7632, R0 ;  /* 0x0000763267007816 */ /* 0x000fc40000000000 */
[----:B-----5:R-:W-:-:S04]  /*1bed0*/  LEA.HI.X.SX32 R35, R143, R27, 0x1, P6 ;  /* 0x0000001b8f237211 */ /* 0x020fc800030f0eff */
[----:B------:R-:W0:Y:S01]  /*1bee0*/  LDC R163, c[0x0][0x278] ;  /* 0x00009e00ffa37b82 */ /* 0x000e220000000800 */
[----:B------:R-:W-:Y:S01]  /*1bef0*/  LEA.HI.X.SX32 R33, R23, R27, 0x1, P5 ;  /* 0x0000001b17217211 */ /* 0x000fe200028f0eff */
[----:B------:R-:W-:-:S06]  /*1bf00*/  IMAD R21, R100, 0x54, RZ ;  /* 0x0000005464157824 */ /* 0x000fcc00078e02ff */
[----:B------:R-:W5:Y:S01]  /*1bf10*/  LDC R143, c[0x0][0x278] ;  /* 0x00009e00ff8f7b82 */ /* 0x000f620000000800 */
[----:B------:R-:W-:Y:S04]  /*1bf20*/  STG.E.U16 desc[UR60][R18.64], R103 ;  /* 0x0000006712007986 */ /* 0x000fe8000c10153c */
[----:B------:R1:W-:Y:S03]  /*1bf30*/  STG.E.U16 desc[UR60][R32.64], R0 ;  /* 0x0000000020007986 */ /* 0x0003e6000c10153c */
[----:B------:R-:W0:Y:S01]  /*1bf40*/  LDC R16, c[0x0][0x278] ;  /* 0x00009e00ff107b82 */ /* 0x000e220000000800 */
[----:B------:R4:W-:Y:S01]  /*1bf50*/  STG.E.U16 desc[UR60][R34.64], R104 ;  /* 0x0000006822007986 */ /* 0x0009e2000c10153c */
[----:B------:R-:W-:-:S06]  /*1bf60*/  IMAD R23, R140, 0x56, RZ ;  /* 0x000000568c177824 */ /* 0x000fcc00078e02ff */
[----:B------:R-:W0:Y:S01]  /*1bf70*/  LDC R20, c[0x0][0x278] ;  /* 0x00009e00ff147b82 */ /* 0x000e220000000800 */
[----:B-1----:R-:W-:Y:S01]  /*1bf80*/  IADD3 R32, P5, R21, R26, RZ ;  /* 0x0000001a15207210 */ /* 0x002fe20007fbe0ff */
[----:B----4-:R-:W-:-:S06]  /*1bf90*/  IMAD R35, R10, 0x2b, RZ ;  /* 0x0000002b0a237824 */ /* 0x010fcc00078e02ff */
[----:B------:R-:W1:Y:S01]  /*1bfa0*/  LDC R0, c[0x0][0x278] ;  /* 0x00009e00ff007b82 */ /* 0x000e620000000800 */
[----:B------:R-:W-:Y:S01]  /*1bfb0*/  IMAD R19, R2, 0x29, RZ ;  /* 0x0000002902137824 */ /* 0x000fe200078e02ff */
[----:B------:R-:W-:Y:S01]  /*1bfc0*/  LEA.HI.X.SX32 R33, R141, R27, 0x1, P5 ;  /* 0x0000001b8d217211 */ /* 0x000fe200028f0eff */
[----:B---3--:R-:W-:Y:S01]  /*1bfd0*/  IMAD R141, R12, 0x58, RZ ;  /* 0x000000580c8d7824 */ /* 0x008fe200078e02ff */
[----:B------:R-:W-:-:S04]  /*1bfe0*/  IADD3 R18, P3, R101, R26, RZ ;  /* 0x0000001a65127210 */ /* 0x000fc80007f7e0ff */
[----:B------:R-:W3:Y:S01]  /*1bff0*/  LDC R10, c[0x0][0x278] ;  /* 0x00009e00ff0a7b82 */ /* 0x000ee20000000800 */
[----:B------:R-:W-:Y:S02]  /*1c000*/  LEA.HI.X.SX32 R19, R19, R27, 0x1, P3 ;  /* 0x0000001b13137211 */ /* 0x000fe400018f0eff */
[----:B------:R-:W-:-:S05]  /*1c010*/  PRMT R104, R104, 0x7632, R104 ;  /* 0x0000763268687816 */ /* 0x000fca0000000068 */
[----:B------:R-:W4:Y:S01]  /*1c020*/  LDC R12, c[0x0][0x278] ;  /* 0x00009e00ff0c7b82 */ /* 0x000f220000000800 */
[----:B------:R-:W-:Y:S01]  /*1c030*/  IADD3 R34, P6, R23, R26, RZ ;  /* 0x0000001a17227210 */ /* 0x000fe20007fde0ff */
[----:B------:R2:W-:Y:S01]  /*1c040*/  STG.E.U16 desc[UR60][R18.64], R104 ;  /* 0x0000006812007986 */ /* 0x0005e2000c10153c */
[----:B------:R-:W-:-:S05]  /*1c050*/  PRMT R100, R105, 0x7632, R100 ;  /* 0x0000763269647816 */ /* 0x000fca0000000064 */
[----:B------:R-:W4:Y:S01]  /*1c060*/  LDC R22, c[0x0][0x278] ;  /* 0x00009e00ff167b82 */ /* 0x000f220000000800 */
[----:B------:R-:W-:Y:S01]  /*1c070*/  LEA.HI.X.SX32 R35, R35, R27, 0x1, P6 ;  /* 0x0000001b23237211 */ /* 0x000fe200030f0eff */
[----:B-----5:R-:W-:-:S06]  /*1c080*/  IMAD R143, R143, 0x5a, RZ ;  /* 0x0000005a8f8f7824 */ /* 0x020fcc00078e02ff */
[----:B------:R-:W5:Y:S01]  /*1c090*/  LDC R2, c[0x0][0x278] ;  /* 0x00009e00ff027b82 */ /* 0x000f620000000800 */
[----:B--2---:R-:W-:Y:S01]  /*1c0a0*/  IMAD R19, R14, 0x5e, RZ ;  /* 0x0000005e0e137824 */ /* 0x004fe200078e02ff */
[----:B------:R2:W-:Y:S01]  /*1c0b0*/  STG.E.U16 desc[UR60][R32.64], R105 ;  /* 0x0000006920007986 */ /* 0x0005e2000c10153c */
[----:B0-----:R-:W-:Y:S01]  /*1c0c0*/  IMAD R163, R163, 0x2d, RZ ;  /* 0x0000002da3a37824 */ /* 0x001fe200078e02ff */
[----:B------:R-:W-:-:S04]  /*1c0d0*/  IADD3 R102, P5, R141, R26, RZ ;  /* 0x0000001a8d667210 */ /* 0x000fc80007fbe0ff */
[----:B------:R-:W0:Y:S01]  /*1c0e0*/  LDC R14, c[0x0][0x278] ;  /* 0x00009e00ff0e7b82 */ /* 0x000e220000000800 */
[----:B------:R1:W-:Y:S01]  /*1c0f0*/  STG.E.U16 desc[UR60][R34.64], R100 ;  /* 0x0000006422007986 */ /* 0x0003e2000c10153c */
[----:B------:R-:W-:Y:S01]  /*1c100*/  LEA.HI.X.SX32 R103, R145, R27, 0x1, P5 ;  /* 0x0000001b91677211 */ /* 0x000fe200028f0eff */
[----:B--2---:R-:W-:-:S05]  /*1c110*/  IMAD R33, R16, 0x5c, RZ ;  /* 0x0000005c10217824 */ /* 0x004fca00078e02ff */
[----:B------:R-:W2:Y:S01]  /*1c120*/  LDC R16, c[0x0][0x278] ;  /* 0x00009e00ff107b82 */ /* 0x000ea20000000800 */
[----:B-1----:R-:W-:Y:S01]  /*1c130*/  IMAD R105, R0, 0x2f, RZ ;  /* 0x0000002f00697824 */ /* 0x002fe200078e02ff */
[-C--:B------:R-:W-:Y:S01]  /*1c140*/  IADD3 R34, P3, R143, R26.reuse, RZ ;  /* 0x0000001a8f227210 */ /* 0x080fe20007f7e0ff */
[----:B---3--:R-:W-:Y:S01]  /*1c150*/  IMAD R145, R10, 0x60, RZ ;  /* 0x000000600a917824 */ /* 0x008fe200078e02ff */
[----:B------:R-:W-:-:S04]  /*1c160*/  IADD3 R150, P5, R33, R26, RZ ;  /* 0x0000001a21967210 */ /* 0x000fc80007fbe0ff */
[----:B------:R-:W1:Y:S01]  /*1c170*/  LDC R0, c[0x0][0x278] ;  /* 0x00009e00ff007b82 */ /* 0x000e620000000800 */
[----:B------:R-:W-:Y:S02]  /*1c180*/  LEA.HI.X.SX32 R35, R163, R27, 0x1, P3 ;  /* 0x0000001ba3237211 */ /* 0x000fe400018f0eff */
[----:B------:R-:W-:Y:S01]  /*1c190*/  PRMT R18, R106, 0x7632, R18 ;  /* 0x000076326a127816 */ /* 0x000fe20000000012 */
[----:B------:R3:W-:Y:S01]  /*1c1a0*/  STG.E.U16 desc[UR60][R102.64], R106 ;  /* 0x0000006a66007986 */ /* 0x0007e2000c10153c */
[----:B------:R-:W-:-:S03]  /*1c1b0*/  IADD3 R162, P6, R19, R26, RZ ;  /* 0x0000001a13a27210 */ /* 0x000fc60007fde0ff */
[----:B------:R-:W1:Y:S01]  /*1c1c0*/  LDC R10, c[0x0][0x278] ;  /* 0x00009e00ff0a7b82 */ /* 0x000e620000000800 */
[-C--:B------:R-:W-:Y:S01]  /*1c1d0*/  LEA.HI.X.SX32 R151, R151, R27.reuse, 0x1, P5 ;  /* 0x0000001b97977211 */ /* 0x080fe200028f0eff */
[----:B------:R5:W-:Y:S01]  /*1c1e0*/  STG.E.U16 desc[UR60][R34.64], R18 ;  /* 0x0000001222007986 */ /* 0x000be2000c10153c */
[-C--:B------:R-:W-:Y:S01]  /*1c1f0*/  LEA.HI.X.SX32 R163, R105, R27.reuse, 0x1, P6 ;  /* 0x0000001b69a37211 */ /* 0x080fe200030f0eff */
[----:B----4-:R-:W-:Y:S01]  /*1c200*/  IMAD R105, R22, 0x64, RZ ;  /* 0x0000006416697824 */ /* 0x010fe200078e02ff */
[----:B------:R-:W-:Y:S01]  /*1c210*/  PRMT R32, R107, 0x7632, R32 ;  /* 0x000076326b207816 */ /* 0x000fe20000000020 */
[----:B---3--:R-:W-:Y:S01]  /*1c220*/  IMAD R103, R20, 0x62, RZ ;  /* 0x0000006214677824 */ /* 0x008fe200078e02ff */
[----:B------:R3:W-:Y:S01]  /*1c230*/  STG.E.U16 desc[UR60][R150.64], R107 ;  /* 0x0000006b96007986 */ /* 0x0007e2000c10153c */
[-C--:B------:R-:W-:Y:S01]  /*1c240*/  IADD3 R148, P5, R145, R26.reuse, RZ ;  /* 0x0000001a91947210 */ /* 0x080fe20007fbe0ff */
[----:B-----5:R-:W-:Y:S02]  /*1c250*/  IMAD R35, R12, 0x66, RZ ;  /* 0x000000660c237824 */ /* 0x020fe400078e02ff */
[-C--:B------:R-:W-:Y:S01]  /*1c260*/  IADD3 R106, P3, R103, R26.reuse, RZ ;  /* 0x0000001a676a7210 */ /* 0x080fe20007f7e0ff */
[----:B------:R4:W-:Y:S01]  /*1c270*/  STG.E.U16 desc[UR60][R162.64], R32 ;  /* 0x00000020a2007986 */ /* 0x0009e2000c10153c */
[-C--:B------:R-:W-:Y:S01]  /*1c280*/  LEA.HI.X.SX32 R149, R149, R27.reuse, 0x1, P5 ;  /* 0x0000001b95957211 */ /* 0x080fe200028f0eff */
[----:B------:R-:W5:Y:S01]  /*1c290*/  LDC R12, c[0x0][0x278] ;  /* 0x00009e00ff0c7b82 */ /* 0x000f620000000800 */
[----:B------:R-:W-:Y:S01]  /*1c2a0*/  IADD3 R166, P6, R35, R26, RZ ;  /* 0x0000001a23a67210 */ /* 0x000fe20007fde0ff */
[----:B---3--:R-:W-:Y:S01]  /*1c2b0*/  IMAD R151, R2, 0x33, RZ ;  /* 0x0000003302977824 */ /* 0x008fe200078e02ff */
[----:B------:R-:W-:-:S02]  /*1c2c0*/  LEA.HI.X.SX32 R107, R167, R27, 0x1, P3 ;  /* 0x0000001ba76b7211 */ /* 0x000fc400018f0eff */
[----:B------:R-:W-:Y:S02]  /*1c2d0*/  PRMT R20, R108, 0x7632, R20 ;  /* 0x000076326c147816 */ /* 0x000fe40000000014 */
[----:B------:R-:W-:Y:S01]  /*1c2e0*/  LEA.HI.X.SX32 R167, R151, R27, 0x1, P6 ;  /* 0x0000001b97a77211 */ /* 0x000fe200030f0eff */
[----:B------:R-:W3:Y:S01]  /*1c2f0*/  LDC R18, c[0x0][0x278] ;  /* 0x00009e00ff127b82 */ /* 0x000ee20000000800 */
[----:B----4-:R-:W-:Y:S01]  /*1c300*/  IADD3 R162, P5, R105, R26, RZ ;  /* 0x0000001a69a27210 */ /* 0x010fe20007fbe0ff */
[----:B0-----:R-:W-:-:S03]  /*1c310*/  IMAD R151, R14, 0x68, RZ ;  /* 0x000000680e977824 */ /* 0x001fc600078e02ff */
[----:B------:R-:W-:-:S03]  /*1c320*/  LEA.HI.X.SX32 R163, R147, R27, 0x1, P5 ;  /* 0x0000001b93a37211 */ /* 0x000fc600028f0eff */
[----:B------:R-:W0:Y:S01]  /*1c330*/  LDC R14, c[0x0][0x278] ;  /* 0x00009e00ff0e7b82 */ /* 0x000e220000000800 */
[----:B------:R1:W-:Y:S01]  /*1c340*/  STG.E.U16 desc[UR60][R148.64], R108 ;  /* 0x0000006c94007986 */ /* 0x0003e2000c10153c */
[----:B--2---:R-:W-:Y:S01]  /*1c350*/  IMAD R147, R16, 0x6c, RZ ;  /* 0x0000006c10937824 */ /* 0x004fe200078e02ff */
[----:B------:R-:W-:Y:S02]  /*1c360*/  PRMT R22, R109, 0x7632, R22 ;  /* 0x000076326d167816 */ /* 0x000fe40000000016 */
[----:B------:R-:W-:Y:S03]  /*1c370*/  STG.E.U16 desc[UR60][R106.64], R20 ;  /* 0x000000146a007986 */ /* 0x000fe6000c10153c */
[----:B------:R-:W2:Y:S01]  /*1c380*/  LDC R2, c[0x0][0x278] ;  /* 0x00009e00ff027b82 */ /* 0x000ea20000000800 */
[----:B------:R4:W-:Y:S07]  /*1c390*/  STG.E.U16 desc[UR60][R162.64], R109 ;  /* 0x0000006da2007986 */ /* 0x0009ee000c10153c */
[----:B------:R-:W2:Y:S01]  /*1c3a0*/  LDC R16, c[0x0][0x278] ;  /* 0x00009e00ff107b82 */ /* 0x000ea20000000800 */
[----:B-1----:R-:W-:-:S02]  /*1c3b0*/  IMAD R149, R10, 0x6a, RZ ;  /* 0x0000006a0a957824 */ /* 0x002fc400078e02ff */
[----:B----4-:R-:W-:-:S05]  /*1c3c0*/  IMAD R109, R0, 0x35, RZ ;  /* 0x00000035006d7824 */ /* 0x010fca00078e02ff */
[----:B------:R-:W1:Y:S01]  /*1c3d0*/  LDC R0, c[0x0][0x278] ;  /* 0x00009e00ff007b82 */ /* 0x000e620000000800 */
[-C--:B------:R-:W-:Y:S02]  /*1c3e0*/  IADD3 R106, P3, R151, R26.reuse, RZ ;  /* 0x0000001a976a7210 */ /* 0x080fe40007f7e0ff */
[----:B------:R-:W-:Y:S02]  /*1c3f0*/  IADD3 R108, P5, R149, R26, RZ ;  /* 0x0000001a956c7210 */ /* 0x000fe40007fbe0ff */
[----:B------:R-:W-:-:S03]  /*1c400*/  LEA.HI.X.SX32 R107, R153, R27, 0x1, P3 ;  /* 0x0000001b996b7211 */ /* 0x000fc600018f0eff */
[----:B------:R-:W4:Y:S01]  /*1c410*/  LDC R20, c[0x0][0x278] ;  /* 0x00009e00ff147b82 */ /* 0x000f220000000800 */
[----:B------:R-:W-:Y:S02]  /*1c420*/  LEA.HI.X.SX32 R109, R109, R27, 0x1, P5 ;  /* 0x0000001b6d6d7211 */ /* 0x000fe400028f0eff */
[----:B------:R-:W-:Y:S01]  /*1c430*/  PRMT R34, R110, 0x7632, R34 ;  /* 0x000076326e227816 */ /* 0x000fe20000000022 */
[----:B------:R3:W-:Y:S01]  /*1c440*/  STG.E.U16 desc[UR60][R166.64], R22 ;  /* 0x00000016a6007986 */ /* 0x0007e2000c10153c */
[----:B-----5:R-:W-:-:S03]  /*1c450*/  IMAD R153, R12, 0x6e, RZ ;  /* 0x0000006e0c997824 */ /* 0x020fc600078e02ff */
[----:B------:R-:W5:Y:S01]  /*1c460*/  LDC R10, c[0x0][0x278] ;  /* 0x00009e00ff0a7b82 */ /* 0x000f620000000800 */
[----:B------:R-:W-:Y:S01]  /*1c470*/  IADD3 R162, P6, R147, R26, RZ ;  /* 0x0000001a93a27210 */ /* 0x000fe20007fde0ff */
[----:B------:R-:W-:Y:S04]  /*1c480*/  STG.E.U16 desc[UR60][R106.64], R110 ;  /* 0x0000006e6a007986 */ /* 0x000fe8000c10153c */
[----:B------:R0:W-:Y:S02]  /*1c490*/  STG.E.U16 desc[UR60][R108.64], R34 ;  /* 0x000000226c007986 */ /* 0x0001e4000c10153c */
[----:B---3--:R-:W3:Y:S01]  /*1c4a0*/  LDC R22, c[0x0][0x278] ;  /* 0x00009e00ff167b82 */ /* 0x008ee20000000800 */
[----:B------:R-:W-:Y:S01]  /*1c4b0*/  LEA.HI.X.SX32 R163, R155, R27, 0x1, P6 ;  /* 0x0000001b9ba37211 */ /* 0x000fe200030f0eff */
[----:B------:R-:W-:-:S06]  /*1c4c0*/  IMAD R155, R18, 0x70, RZ ;  /* 0x00000070129b7824 */ /* 0x000fcc00078e02ff */
[----:B------:R-:W5:Y:S01]  /*1c4d0*/  LDC R12, c[0x0][0x278] ;  /* 0x00009e00ff0c7b82 */ /* 0x000f620000000800 */
[----:B0-----:R-:W-:Y:S01]  /*1c4e0*/  IMAD R109, R14, 0x72, RZ ;  /* 0x000000720e6d7824 */ /* 0x001fe200078e02ff */
[----:B------:R-:W-:Y:S01]  /*1c4f0*/  IADD3 R166, P5, R153, R26, RZ ;  /* 0x0000001a99a67210 */ /* 0x000fe20007fbe0ff */
[----:B--2---:R-:W-:-:S05]  /*1c500*/  IMAD R167, R2, 0x37, RZ ;  /* 0x0000003702a77824 */ /* 0x004fca00078e02ff */
[----:B------:R-:W0:Y:S01]  /*1c510*/  LDC R14, c[0x0][0x278] ;  /* 0x00009e00ff0e7b82 */ /* 0x000e220000000800 */
[----:B------:R-:W-:Y:S01]  /*1c520*/  IMAD R107, R16, 0x74, RZ ;  /* 0x00000074106b7824 */ /* 0x000fe200078e02ff */
[----:B------:R-:W-:Y:S01]  /*1c530*/  PRMT R100, R111, 0x7632, R100 ;  /* 0x000076326f647816 */ /* 0x000fe20000000064 */
[----:B------:R1:W-:Y:S01]  /*1c540*/  STG.E.U16 desc[UR60][R162.64], R111 ;  /* 0x0000006fa2007986 */ /* 0x0003e2000c10153c */
[----:B------:R-:W-:-:S04]  /*1c550*/  IADD3 R156, P3, R155, R26, RZ ;  /* 0x0000001a9b9c7210 */ /* 0x000fc80007f7e0ff */
[----:B------:R-:W2:Y:S01]  /*1c560*/  LDC R32, c[0x0][0x278] ;  /* 0x00009e00ff207b82 */ /* 0x000ea20000000800 */
[----:B------:R-:W-:Y:S02]  /*1c570*/  LEA.HI.X.SX32 R167, R167, R27, 0x1, P5 ;  /* 0x0000001ba7a77211 */ /* 0x000fe400028f0eff */
[-C--:B------:R-:W-:Y:S01]  /*1c580*/  IADD3 R170, P6, R107, R26.reuse, RZ ;  /* 0x0000001a6baa7210 */ /* 0x080fe20007fde0ff */
[----:B-1----:R-:W-:Y:S01]  /*1c590*/  IMAD R111, R0, 0x39, RZ ;  /* 0x00000039006f7824 */ /* 0x002fe200078e02ff */
[----:B------:R-:W-:-:S03]  /*1c5a0*/  IADD3 R162, P5, R109, R26, RZ ;  /* 0x0000001a6da27210 */ /* 0x000fc60007fbe0ff */
[----:B------:R-:W1:Y:S01]  /*1c5b0*/  LDC R16, c[0x0][0x278] ;  /* 0x00009e00ff107b82 */ /* 0x000e620000000800 */
[-C--:B------:R-:W-:Y:S02]  /*1c5c0*/  LEA.HI.X.SX32 R157, R157, R27.reuse, 0x1, P3 ;  /* 0x0000001b9d9d7211 */ /* 0x080fe400018f0eff */
[----:B------:R-:W-:Y:S02]  /*1c5d0*/  LEA.HI.X.SX32 R163, R111, R27, 0x1, P5 ;  /* 0x0000001b6fa37211 */ /* 0x000fe400028f0eff */
[----:B------:R-:W-:-:S03]  /*1c5e0*/  PRMT R34, R112, 0x7632, R34 ;  /* 0x0000763270227816 */ /* 0x000fc60000000022 */
[----:B------:R-:W1:Y:S01]  /*1c5f0*/  LDC R18, c[0x0][0x278] ;  /* 0x00009e00ff127b82 */ /* 0x000e620000000800 */
[----:B------:R-:W-:Y:S01]  /*1c600*/  LEA.HI.X.SX32 R171, R159, R27, 0x1, P6 ;  /* 0x0000001b9fab7211 */ /* 0x000fe200030f0eff */
[----:B----4-:R-:W-:Y:S01]  /*1c610*/  IMAD R159, R20, 0x76, RZ ;  /* 0x00000076149f7824 */ /* 0x010fe200078e02ff */
[----:B------:R4:W-:Y:S04]  /*1c620*/  STG.E.U16 desc[UR60][R166.64], R100 ;  /* 0x00000064a6007986 */ /* 0x0009e8000c10153c */
[----:B------:R-:W-:Y:S01]  /*1c630*/  STG.E.U16 desc[UR60][R156.64], R112 ;  /* 0x000000709c007986 */ /* 0x000fe2000c10153c */
[----:B------:R-:W1:Y:S03]  /*1c640*/  LDC R2, c[0x0][0x278] ;  /* 0x00009e00ff027b82 */ /* 0x000e660000000800 */
[----:B------:R5:W-:Y:S01]  /*1c650*/  STG.E.U16 desc[UR60][R162.64], R34 ;  /* 0x00000022a2007986 */ /* 0x000be2000c10153c */
[----:B---3--:R-:W-:-:S03]  /*1c660*/  IMAD R111, R22, 0x78, RZ ;  /* 0x00000078166f7824 */ /* 0x008fc600078e02ff */
[----:B------:R3:W-:Y:S01]  /*1c670*/  STG.E.U16 desc[UR60][R170.64], R113 ;  /* 0x00000071aa007986 */ /* 0x0007e2000c10153c */
[-C--:B----4-:R-:W-:Y:S01]  /*1c680*/  IADD3 R166, P3, R159, R26.reuse, RZ ;  /* 0x0000001a9fa67210 */ /* 0x090fe20007f7e0ff */
[----:B------:R-:W4:Y:S01]  /*1c690*/  LDC R0, c[0x0][0x278] ;  /* 0x00009e00ff007b82 */ /* 0x000f220000000800 */
[----:B-----5:R-:W-:Y:S01]  /*1c6a0*/  IMAD R163, R10, 0x3b, RZ ;  /* 0x0000003b0aa37824 */ /* 0x020fe200078e02ff */
[----:B------:R-:W-:Y:S01]  /*1c6b0*/  IADD3 R112, P5, R111, R26, RZ ;  /* 0x0000001a6f707210 */ /* 0x000fe20007fbe0ff */
[----:B--2---:R-:W-:Y:S01]  /*1c6c0*/  IMAD R157, R32, 0x7a, RZ ;  /* 0x0000007a209d7824 */ /* 0x004fe200078e02ff */
[----:B------:R-:W-:Y:S01]  /*1c6d0*/  PRMT R22, R113, 0x7632, R22 ;  /* 0x0000763271167816 */ /* 0x000fe20000000016 */
[----:B---3--:R-:W-:-:S03]  /*1c6e0*/  IMAD R171, R12, 0x3d, RZ ;  /* 0x0000003d0cab7824 */ /* 0x008fc600078e02ff */
[----:B------:R-:W2:Y:S01]  /*1c6f0*/  LDC R10, c[0x0][0x278] ;  /* 0x00009e00ff0a7b82 */ /* 0x000ea20000000800 */
[----:B------:R-:W-:Y:S01]  /*1c700*/  LEA.HI.X.SX32 R167, R163, R27, 0x1, P3 ;  /* 0x0000001ba3a77211 */ /* 0x000fe200018f0eff */
[----:B0-----:R-:W-:-:S06]  /*1c710*/  IMAD R163, R14, 0x7c, RZ ;  /* 0x0000007c0ea37824 */ /* 0x001fcc00078e02ff */
[----:B------:R-:W0:Y:S01]  /*1c720*/  LDC R12, c[0x0][0x278] ;  /* 0x00009e00ff0c7b82 */ /* 0x000e220000000800 */
[----:B------:R-:W-:-:S07]  /*1c730*/  LEA.HI.X.SX32 R113, R161, R27, 0x1, P5 ;  /* 0x0000001ba1717211 */ /* 0x000fce00028f0eff */
[----:B------:R-:W3:Y:S01]  /*1c740*/  LDC R14, c[0x0][0x278] ;  /* 0x00009e00ff0e7b82 */ /* 0x000ee20000000800 */
[-C--:B------:R-:W-:Y:S01]  /*1c750*/  IADD3 R170, P6, R157, R26.reuse, RZ ;  /* 0x0000001a9daa7210 */ /* 0x080fe20007fde0ff */
[----:B------:R-:W-:Y:S01]  /*1c760*/  STG.E.U16 desc[UR60][R166.64], R22 ;  /* 0x00000016a6007986 */ /* 0x000fe2000c10153c */
[----:B-1----:R-:W-:Y:S01]  /*1c770*/  IMAD R161, R16, 0x7e, RZ ;  /* 0x0000007e10a17824 */ /* 0x002fe200078e02ff */
[----:B------:R-:W-:-:S04]  /*1c780*/  IADD3 R172, P5, R163, R26, RZ ;  /* 0x0000001aa3ac7210 */ /* 0x000fc80007fbe0ff */
[----:B------:R-:W1:Y:S01]  /*1c790*/  LDC R20, c[0x0][0x278] ;  /* 0x00009e00ff147b82 */ /* 0x000e620000000800 */
[----:B------:R5:W-:Y:S01]  /*1c7a0*/  STG.E.U16 desc[UR60][R112.64], R114 ;  /* 0x0000007270007986 */ /* 0x000be2000c10153c */
[----:B------:R-:W-:Y:S02]  /*1c7b0*/  LEA.HI.X.SX32 R171, R171, R27, 0x1, P6 ;  /* 0x0000001babab7211 */ /* 0x000fe400030f0eff */
[----:B------:R-:W-:-:S04]  /*1c7c0*/  PRMT R32, R114, 0x7632, R32 ;  /* 0x0000763272207816 */ /* 0x000fc80000000020 */
[----:B------:R-:W2:Y:S01]  /*1c7d0*/  LDC R16, c[0x0][0x278] ;  /* 0x00009e00ff107b82 */ /* 0x000ea20000000800 */
[----:B------:R-:W-:Y:S01]  /*1c7e0*/  LEA.HI.X.SX32 R173, R165, R27, 0x1, P5 ;  /* 0x0000001ba5ad7211 */ /* 0x000fe200028f0eff */
[----:B-----5:R-:W-:Y:S01]  /*1c7f0*/  IMAD R113, R18, 0x82, RZ ;  /* 0x0000008212717824 */ /* 0x020fe200078e02ff */
[----:B------:R-:W-:Y:S01]  /*1c800*/  LEA R165, R2, R2, 0x6 ;  /* 0x0000000202a57211 */ /* 0x000fe200078e30ff */
[----:B------:R5:W-:Y:S01]  /*1c810*/  STG.E.U16 desc[UR60][R170.64], R32 ;  /* 0x00000020aa007986 */ /* 0x000be2000c10153c */
[----:B------:R-:W-:-:S03]  /*1c820*/  LEA R174, P5, R177, R26, 0x7 ;  /* 0x0000001ab1ae7211 */ /* 0x000fc600078a38ff */
[----:B------:R-:W2:Y:S01]  /*1c830*/  LDC R18, c[0x0][0x278] ;  /* 0x00009e00ff127b82 */ /* 0x000ea20000000800 */
[-C--:B------:R-:W-:Y:S02]  /*1c840*/  IADD3 R176, P6, R113, R26.reuse, RZ ;  /* 0x0000001a71b07210 */ /* 0x080fe40007fde0ff */
[----:B----4-:R-:W-:Y:S02]  /*1c850*/  SHF.L.U32 R167, R0, 0x6, RZ ;  /* 0x0000000600a77819 */ /* 0x010fe400000006ff */
[----:B------:R-:W-:Y:S01]  /*1c860*/  LEA.HI.X.SX32 R177, R165, R27, 0x1, P6 ;  /* 0x0000001ba5b17211 */ /* 0x000fe200030f0eff */
[----:B0-----:R-:W-:Y:S02]  /*1c870*/  IMAD R165, R12, 0x84, RZ ;  /* 0x000000840ca57824 */ /* 0x001fe400078e02ff */
[----:B------:R-:W0:Y:S01]  /*1c880*/  LDC R12, c[0x0][0x278] ;  /* 0x00009e00ff0c7b82 */ /* 0x000e220000000800 */
[----:B-----5:R-:W-:Y:S02]  /*1c890*/  IADD3 R170, P3, R161, R26, RZ ;  /* 0x0000001aa1aa7210 */ /* 0x020fe40007f7e0ff */
[----:B------:R-:W-:-:S02]  /*1c8a0*/  PRMT R2, R115, 0x7632, R2 ;  /* 0x0000763273027816 */ /* 0x000fc40000000002 */
[-C--:B------:R-:W-:Y:S02]  /*1c8b0*/  LEA.HI.X.SX32 R171, R175, R27.reuse, 0x1, P3 ;  /* 0x0000001bafab7211 */ /* 0x080fe400018f0eff */
[----:B------:R-:W-:Y:S01]  /*1c8c0*/  LEA.HI.X.SX32 R175, R167, R27, 0x1, P5 ;  /* 0x0000001ba7af7211 */ /* 0x000fe200028f0eff */
[----:B---3--:R-:W-:Y:S01]  /*1c8d0*/  IMAD R167, R14, 0x86, RZ ;  /* 0x000000860ea77824 */ /* 0x008fe200078e02ff */
[----:B------:R1:W-:Y:S01]  /*1c8e0*/  STG.E.U16 desc[UR60][R172.64], R115 ;  /* 0x00000073ac007986 */ /* 0x0003e2000c10153c */
[----:B------:R-:W3:Y:S01]  /*1c8f0*/  LDC R14, c[0x0][0x278] ;  /* 0x00009e00ff0e7b82 */ /* 0x000ee20000000800 */
[----:B------:R-:W-:Y:S02]  /*1c900*/  PRMT R22, R124, 0x7632, R22 ;  /* 0x000076327c167816 */ /* 0x000fe40000000016 */
[----:B------:R2:W-:Y:S05]  /*1c910*/  STG.E.U16 desc[UR60][R170.64], R2 ;  /* 0x00000002aa007986 */ /* 0x0005ea000c10153c */
[----:B------:R-:W4:Y:S01]  /*1c920*/  LDC R0, c[0x0][0x278] ;  /* 0x00009e00ff007b82 */ /* 0x000f220000000800 */
[----:B------:R5:W-:Y:S01]  /*1c930*/  STG.E.U16 desc[UR60][R174.64], R124 ;  /* 0x0000007cae007986 */ /* 0x000be2000c10153c */
[----:B-1----:R-:W-:-:S02]  /*1c940*/  IMAD R115, R20, 0x88, RZ ;  /* 0x0000008814737824 */ /* 0x002fc400078e02ff */
[----:B--2---:R-:W-:Y:S01]  /*1c950*/  IMAD R171, R10, 0x43, RZ ;  /* 0x000000430aab7824 */ /* 0x004fe200078e02ff */
[----:B------:R1:W-:Y:S01]  /*1c960*/  STG.E.U16 desc[UR60][R176.64], R22 ;  /* 0x00000016b0007986 */ /* 0x0003e2000c10153c */
[-C--:B------:R-:W-:Y:S02]  /*1c970*/  IADD3 R172, P3, R165, R26.reuse, RZ ;  /* 0x0000001aa5ac7210 */ /* 0x080fe40007f7e0ff */
[----:B------:R-:W2:Y:S01]  /*1c980*/  LDC R20, c[0x0][0x278] ;  /* 0x00009e00ff147b82 */ /* 0x000ea20000000800 */
[-C--:B-----5:R-:W-:Y:S02]  /*1c990*/  IADD3 R174, P5, R167, R26.reuse, RZ ;  /* 0x0000001aa7ae7210 */ /* 0x0a0fe40007fbe0ff */
[----:B------:R-:W-:Y:S02]  /*1c9a0*/  IADD3 R168, P6, R115, R26, RZ ;  /* 0x0000001a73a87210 */ /* 0x000fe40007fde0ff */
[-C--:B------:R-:W-:Y:S01]  /*1c9b0*/  LEA.HI.X.SX32 R175, R171, R27.reuse, 0x1, P5 ;  /* 0x0000001babaf7211 */ /* 0x080fe200028f0eff */
[----:B------:R-:W-:Y:S01]  /*1c9c0*/  IMAD R171, R16, 0x8a, RZ ;  /* 0x0000008a10ab7824 */ /* 0x000fe200078e02ff */
[----:B------:R-:W-:Y:S01]  /*1c9d0*/  PRMT R32, R125, 0x7632, R32 ;  /* 0x000076327d207816 */ /* 0x000fe20000000020 */
[----:B-1----:R-:W1:Y:S01]  /*1c9e0*/  LDC R177, c[0x0][0x278] ;  /* 0x00009e00ffb17b82 */ /* 0x002e620000000800 */
[----:B------:R-:W-:-:S02]  /*1c9f0*/  LEA.HI.X.SX32 R173, R7, R27, 0x1, P3 ;  /* 0x0000001b07ad7211 */ /* 0x000fc400018f0eff */
[----:B------:R-:W-:-:S05]  /*1ca00*/  LEA.HI.X.SX32 R169, R169, R27, 0x1, P6 ;  /* 0x0000001ba9a97211 */ /* 0x000fca00030f0eff */
[----:B------:R-:W5:Y:S01]  /*1ca10*/  LDC R16, c[0x0][0x278] ;  /* 0x00009e00ff107b82 */ /* 0x000f620000000800 */
[----:B------:R-:W-:Y:S04]  /*1ca20*/  STG.E.U16 desc[UR60][R172.64], R125 ;  /* 0x0000007dac007986 */ /* 0x000fe8000c10153c */
[----:B------:R-:W-:Y:S03]  /*1ca30*/  STG.E.U16 desc[UR60][R174.64], R32 ;  /* 0x00000020ae007986 */ /* 0x000fe6000c10153c */
[----:B------:R-:W2:Y:S01]  /*1ca40*/  LDC R10, c[0x0][0x278] ;  /* 0x00009e00ff0a7b82 */ /* 0x000ea20000000800 */
[----:B------:R0:W-:Y:S07]  /*1ca50*/  STG.E.U16 desc[UR60][R168.64], R126 ;  /* 0x0000007ea8007986 */ /* 0x0001ee000c10153c */
[----:B------:R-:W2:Y:S01]  /*1ca60*/  LDC R22, c[0x0][0x278] ;  /* 0x00009e00ff167b82 */ /* 0x000ea20000000800 */
[----:B------:R-:W-:-:S02]  /*1ca70*/  IMAD R7, R18, 0x8c, RZ ;  /* 0x0000008c12077824 */ /* 0x000fc400078e02ff */
[----:B0-----:R-:W-:-:S05]  /*1ca80*/  IMAD R169, R12, 0x8e, RZ ;  /* 0x0000008e0ca97824 */ /* 0x001fca00078e02ff */
[----:B------:R-:W0:Y:S01]  /*1ca90*/  LDC R2, c[0x0][0x278] ;  /* 0x00009e00ff027b82 */ /* 0x000e220000000800 */
[----:B---3--:R-:W-:Y:S01]  /*1caa0*/  IMAD R125, R14, 0x90, RZ ;  /* 0x000000900e7d7824 */ /* 0x008fe200078e02ff */
[----:B------:R-:W-:Y:S01]  /*1cab0*/  IADD3 R172, P5, R171, R26, RZ ;  /* 0x0000001aabac7210 */ /* 0x000fe20007fbe0ff */
[----:B----4-:R-:W-:-:S05]  /*1cac0*/  IMAD R173, R0, 0x45, RZ ;  /* 0x0000004500ad7824 */ /* 0x010fca00078e02ff */
[----:B------:R-:W3:Y:S01]  /*1cad0*/  LDC R12, c[0x0][0x278] ;  /* 0x00009e00ff0c7b82 */ /* 0x000ee20000000800 */
[-C--:B------:R-:W-:Y:S02]  /*1cae0*/  IADD3 R174, P3, R7, R26.reuse, RZ ;  /* 0x0000001a07ae7210 */ /* 0x080fe40007f7e0ff */
[----:B------:R-:W-:-:S05]  /*1caf0*/  IADD3 R178, P6, R125, R26, RZ ;  /* 0x0000001a7db27210 */ /* 0x000fca0007fde0ff */
[----:B------:R-:W4:Y:S01]  /*1cb00*/  LDC R14, c[0x0][0x278] ;  /* 0x00009e00ff0e7b82 */ /* 0x000f220000000800 */
[----:B------:R-:W-:Y:S02]  /*1cb10*/  PRMT R34, R126, 0x7632, R34 ;  /* 0x000076327e227816 */ /* 0x000fe40000000022 */
[-C--:B------:R-:W-:Y:S01]  /*1cb20*/  LEA.HI.X.SX32 R173, R173, R27.reuse, 0x1, P5 ;  /* 0x0000001badad7211 */ /* 0x080fe200028f0eff */
[----:B-1----:R-:W-:Y:S01]  /*1cb30*/  IMAD R177, R177, 0x47, RZ ;  /* 0x00000047b1b17824 */ /* 0x002fe200078e02ff */
[-C--:B------:R-:W-:Y:S02]  /*1cb40*/  LEA.HI.X.SX32 R175, R13, R27.reuse, 0x1, P3 ;  /* 0x0000001b0daf7211 */ /* 0x080fe400018f0eff */
[----:B------:R-:W-:Y:S01]  /*1cb50*/  IADD3 R176, P5, R169, R26, RZ ;  /* 0x0000001aa9b07210 */ /* 0x000fe20007fbe0ff */
[----:B------:R-:W1:Y:S01]  /*1cb60*/  LDC R18, c[0x0][0x278] ;  /* 0x00009e00ff127b82 */ /* 0x000e620000000800 */
[-C--:B------:R-:W-:Y:S01]  /*1cb70*/  LEA.HI.X.SX32 R179, R11, R27.reuse, 0x1, P6 ;  /* 0x0000001b0bb37211 */ /* 0x080fe200030f0eff */
[----:B-----5:R-:W-:Y:S01]  /*1cb80*/  IMAD R11, R16, 0x96, RZ ;  /* 0x00000096100b7824 */ /* 0x020fe200078e02ff */
[----:B------:R5:W-:Y:S01]  /*1cb90*/  STG.E.U16 desc[UR60][R172.64], R34 ;  /* 0x00000022ac007986 */ /* 0x000be2000c10153c */
[----:B------:R-:W-:-:S02]  /*1cba0*/  LEA.HI.X.SX32 R177, R177, R27, 0x1, P5 ;  /* 0x0000001bb1b17211 */ /* 0x000fc400028f0eff */
[----:B------:R-:W-:Y:S01]  /*1cbb0*/  PRMT R32, R127, 0x7632, R32 ;  /* 0x000076327f207816 */ /* 0x000fe20000000020 */
[----:B------:R0:W-:Y:S01]  /*1cbc0*/  STG.E.U16 desc[UR60][R174.64], R127 ;  /* 0x0000007fae007986 */ /* 0x0001e2000c10153c */
[----:B------:R-:W1:Y:S01]  /*1cbd0*/  LDC R0, c[0x0][0x278] ;  /* 0x00009e00ff007b82 */ /* 0x000e620000000800 */
[----:B--2---:R-:W-:Y:S01]  /*1cbe0*/  IMAD R13, R22, 0x94, RZ ;  /* 0x00000094160d7824 */ /* 0x004fe200078e02ff */
[----:B------:R-:W-:Y:S01]  /*1cbf0*/  IADD3 R180, P6, R11, R26, RZ ;  /* 0x0000001a0bb47210 */ /* 0x000fe20007fde0ff */
[----:B-----5:R-:W-:-:S05]  /*1cc00*/  IMAD R173, R20, 0x92, RZ ;  /* 0x0000009214ad7824 */ /* 0x020fca00078e02ff */
[----:B------:R-:W2:Y:S01]  /*1cc10*/  LDC R34, c[0x0][0x278] ;  /* 0x00009e00ff227b82 */ /* 0x000ea20000000800 */
[----:B0-----:R-:W-:Y:S02]  /*1cc20*/  IMAD R175, R10, 0x4b, RZ ;  /* 0x0000004b0aaf7824 */ /* 0x001fe400078e02ff */
[----:B------:R-:W-:-:S05]  /*1cc30*/  IMAD R127, R2, 0x49, RZ ;  /* 0x00000049027f7824 */ /* 0x000fca00078e02ff */
[----:B------:R-:W0:Y:S01]  /*1cc40*/  LDC R20, c[0x0][0x278] ;  /* 0x00009e00ff147b82 */ /* 0x000e220000000800 */
[----:B------:R5:W-:Y:S01]  /*1cc50*/  STG.E.U16 desc[UR60][R176.64], R32 ;  /* 0x00000020b0007986 */ /* 0x000be2000c10153c */
[----:B------:R-:W-:Y:S01]  /*1cc60*/  LEA.HI.X.SX32 R181, R175, R27, 0x1, P6 ;  /* 0x0000001bafb57211 */ /* 0x000fe200030f0eff */
[----:B---3--:R-:W-:Y:S02]  /*1cc70*/  IMAD R175, R12, 0x98, RZ ;  /* 0x000000980caf7824 */ /* 0x008fe400078e02ff */
[----:B------:R3:W-:Y:S03]  /*1cc80*/  STG.E.U16 desc[UR60][R178.64], R116 ;  /* 0x00000074b2007986 */ /* 0x0007e6000c10153c */
[----:B------:R-:W2:Y:S01]  /*1cc90*/  LDC R2, c[0x0][0x278] ;  /* 0x00009e00ff027b82 */ /* 0x000ea20000000800 */
[----:B-----5:R-:W-:-:S07]  /*1cca0*/  IADD3 R176, P3, R173, R26, RZ ;  /* 0x0000001aadb07210 */ /* 0x020fce0007f7e0ff */
[----:B------:R-:W5:Y:S01]  /*1ccb0*/  LDC R22, c[0x0][0x278] ;  /* 0x00009e00ff167b82 */ /* 0x000f620000000800 */
[----:B---3--:R-:W-:Y:S02]  /*1ccc0*/  IADD3 R178, P5, R13, R26, RZ ;  /* 0x0000001a0db27210 */ /* 0x008fe40007fbe0ff */
[-C--:B------:R-:W-:Y:S01]  /*1ccd0*/  LEA.HI.X.SX32 R177, R127, R27.reuse, 0x1, P3 ;  /* 0x0000001b7fb17211 */ /* 0x080fe200018f0eff */
[----:B----4-:R-:W-:Y:S01]  /*1cce0*/  IMAD R127, R14, 0x9a, RZ ;  /* 0x0000009a0e7f7824 */ /* 0x010fe200078e02ff */
[----:B------:R-:W-:-:S03]  /*1ccf0*/  LEA.HI.X.SX32 R179, R25, R27, 0x1, P5 ;  /* 0x0000001b19b37211 */ /* 0x000fc600028f0eff */
[----:B------:R-:W3:Y:S01]  /*1cd00*/  LDC R32, c[0x0][0x278] ;  /* 0x00009e00ff207b82 */ /* 0x000ee20000000800 */
[----:B------:R-:W-:Y:S02]  /*1cd10*/  IADD3 R14, P5, R175, R26, RZ ;  /* 0x0000001aaf0e7210 */ /* 0x000fe40007fbe0ff */
[----:B------:R-:W-:Y:S02]  /*1cd20*/  PRMT R116, R116, 0x7632, R116 ;  /* 0x0000763274747816 */ /* 0x000fe40000000074 */
[----:B------:R-:W-:Y:S02]  /*1cd30*/  PRMT R16, R117, 0x7632, R16 ;  /* 0x0000763275107816 */ /* 0x000fe40000000010 */
[----:B------:R-:W-:Y:S01]  /*1cd40*/  LEA.HI.X.SX32 R15, R15, R27, 0x1, P5 ;  /* 0x0000001b0f0f7211 */ /* 0x000fe200028f0eff */
[----:B------:R-:W4:Y:S01]  /*1cd50*/  LDC R12, c[0x0][0x278] ;  /* 0x00009e00ff0c7b82 */ /* 0x000f220000000800 */
[----:B------:R1:W-:Y:S04]  /*1cd60*/  STG.E.U16 desc[UR60][R176.64], R116 ;  /* 0x00000074b0007986 */ /* 0x0003e8000c10153c */
[----:B------:R1:W-:Y:S03]  /*1cd70*/  STG.E.U16 desc[UR60][R178.64], R117 ;  /* 0x00000075b2007986 */ /* 0x0003e6000c10153c */
[----:B------:R-:W4:Y:S01]  /*1cd80*/  LDC R10, c[0x0][0x278] ;  /* 0x00009e00ff0a7b82 */ /* 0x000f220000000800 */
[----:B------:R2:W-:Y:S01]  /*1cd90*/  STG.E.U16 desc[UR60][R180.64], R16 ;  /* 0x00000010b4007986 */ /* 0x0005e2000c10153c */
[----:B0-----:R-:W-:-:S03]  /*1cda0*/  IMAD R25, R20, 0x9e, RZ ;  /* 0x0000009e14197824 */ /* 0x001fc600078e02ff */
[----:B------:R0:W-:Y:S01]  /*1cdb0*/  STG.E.U16 desc[UR60][R14.64], R118 ;  /* 0x000000760e007986 */ /* 0x0001e2000c10153c */
[----:B-1----:R-:W-:Y:S02]  /*1cdc0*/  IMAD R177, R0, 0x4d, RZ ;  /* 0x0000004d00b17824 */ /* 0x002fe400078e02ff */
[----:B------:R-:W1:Y:S01]  /*1cdd0*/  LDC R0, c[0x0][0x278] ;  /* 0x00009e00ff007b82 */ /* 0x000e620000000800 */
[----:B------:R-:W-:Y:S01]  /*1cde0*/  IMAD R117, R18, 0x9c, RZ ;  /* 0x0000009c12757824 */ /* 0x000fe200078e02ff */
[----:B--2---:R-:W-:-:S06]  /*1cdf0*/  IADD3 R180, P3, R127, R26, RZ ;  /* 0x0000001a7fb47210 */ /* 0x004fcc0007f7e0ff */
[----:B------:R-:W2:Y:S01]  /*1ce00*/  LDC R18, c[0x0][0x278] ;  /* 0x00009e00ff127b82 */ /* 0x000ea20000000800 */
[----:B------:R-:W-:-:S07]  /*1ce10*/  IMAD R179, R2, 0x4f, RZ ;  /* 0x0000004f02b37824 */ /* 0x000fce00078e02ff */
[----:B0-----:R-:W0:Y:S01]  /*1ce20*/  LDC R14, c[0x0][0x278] ;  /* 0x00009e00ff0e7b82 */ /* 0x001e220000000800 */
[-C--:B------:R-:W-:Y:S02]  /*1ce30*/  IADD3 R16, P5, R117, R26.reuse, RZ ;  /* 0x0000001a75107210 */ /* 0x080fe40007fbe0ff */
[-C--:B------:R-:W-:Y:S02]  /*1ce40*/  IADD3 R182, P6, R25, R26.reuse, RZ ;  /* 0x0000001a19b67210 */ /* 0x080fe40007fde0ff */
[-C--:B------:R-:W-:Y:S01]  /*1ce50*/  LEA.HI.X.SX32 R181, R177, R27.reuse, 0x1, P3 ;  /* 0x0000001bb1b57211 */ /* 0x080fe200018f0eff */
[----:B-----5:R-:W-:Y:S01]  /*1ce60*/  IMAD R177, R22, 0xa0, RZ ;  /* 0x000000a016b17824 */ /* 0x020fe200078e02ff */
[----:B------:R-:W-:Y:S01]  /*1ce70*/  PRMT R2, R118, 0x7632, R2 ;  /* 0x0000763276027816 */ /* 0x000fe20000000002 */
[----:B------:R-:W5:Y:S01]  /*1ce80*/  LDC R20, c[0x0][0x278] ;  /* 0x00009e00ff147b82 */ /* 0x000f620000000800 */
[-C--:B------:R-:W-:Y:S02]  /*1ce90*/  LEA.HI.X.SX32 R17, R17, R27.reuse, 0x1, P5 ;  /* 0x0000001b11117211 */ /* 0x080fe400028f0eff */
[-C--:B------:R-:W-:Y:S01]  /*1cea0*/  LEA.HI.X.SX32 R183, R179, R27.reuse, 0x1, P6 ;  /* 0x0000001bb3b77211 */ /* 0x080fe200030f0eff */
[----:B---3--:R-:W-:Y:S01]  /*1ceb0*/  IMAD R179, R32, 0xa2, RZ ;  /* 0x000000a220b37824 */ /* 0x008fe200078e02ff */
[----:B------:R-:W-:Y:S01]  /*1cec0*/  PRMT R100, R119, 0x7632, R100 ;  /* 0x0000763277647816 */ /* 0x000fe20000000064 */
[----:B------:R-:W-:Y:S01]  /*1ced0*/  IMAD R15, R34, 0xa4, RZ ;  /* 0x000000a4220f7824 */ /* 0x000fe200078e02ff */
[----:B------:R-:W-:Y:S01]  /*1cee0*/  IADD3 R184, P5, R177, R26, RZ ;  /* 0x0000001ab1b87210 */ /* 0x000fe20007fbe0ff */
[----:B------:R3:W-:Y:S01]  /*1cef0*/  STG.E.U16 desc[UR60][R180.64], R2 ;  /* 0x00000002b4007986 */ /* 0x0007e2000c10153c */
[----:B------:R-:W-:Y:S01]  /*1cf00*/  PRMT R22, R121, 0x7632, R22 ;  /* 0x0000763279167816 */ /* 0x000fe20000000016 */
[----:B------:R-:W5:Y:S01]  /*1cf10*/  LDC R34, c[0x0][0x278] ;  /* 0x00009e00ff227b82 */ /* 0x000f620000000800 */
[----:B------:R-:W-:Y:S01]  /*1cf20*/  LEA.HI.X.SX32 R185, R9, R27, 0x1, P5 ;  /* 0x0000001b09b97211 */ /* 0x000fe200028f0eff */
[----:B------:R1:W-:Y:S01]  /*1cf30*/  STG.E.U16 desc[UR60][R16.64], R119 ;  /* 0x0000007710007986 */ /* 0x0003e2000c10153c */
[----:B----4-:R-:W-:-:S03]  /*1cf40*/  IMAD R9, R10, 0x53, RZ ;  /* 0x000000530a097824 */ /* 0x010fc600078e02ff */
[----:B------:R4:W-:Y:S02]  /*1cf50*/  STG.E.U16 desc[UR60][R182.64], R100 ;  /* 0x00000064b6007986 */ /* 0x0009e4000c10153c */
[----:B------:R-:W5:Y:S01]  /*1cf60*/  LDC R32, c[0x0][0x278] ;  /* 0x00009e00ff207b82 */ /* 0x000f620000000800 */
[----:B---3--:R-:W-:Y:S02]  /*1cf70*/  IADD3 R180, P3, R179, R26, RZ ;  /* 0x0000001ab3b47210 */ /* 0x008fe40007f7e0ff */
[----:B------:R-:W-:Y:S01]  /*1cf80*/  PRMT R10, R120, 0x7632, R10 ;  /* 0x00007632780a7816 */ /* 0x000fe2000000000a */
[----:B-1----:R-:W-:Y:S01]  /*1cf90*/  IMAD R17, R12, 0xa6, RZ ;  /* 0x000000a60c117824 */ /* 0x002fe200078e02ff */
[----:B------:R-:W-:-:S03]  /*1cfa0*/  LEA.HI.X.SX32 R181, R187, R27, 0x1, P3 ;  /* 0x0000001bbbb57211 */ /* 0x000fc600018f0eff */
[----:B------:R-:W1:Y:S01]  /*1cfb0*/  LDC R12, c[0x0][0x278] ;  /* 0x00009e00ff0c7b82 */ /* 0x000e620000000800 */
[----:B----4-:R-:W-:Y:S01]  /*1cfc0*/  IADD3 R182, P5, R15, R26, RZ ;  /* 0x0000001a0fb67210 */ /* 0x010fe20007fbe0ff */
[----:B0-----:R-:W-:-:S03]  /*1cfd0*/  IMAD R119, R14, 0xaa, RZ ;  /* 0x000000aa0e777824 */ /* 0x001fc600078e02ff */
[-C--:B------:R-:W-:Y:S01]  /*1cfe0*/  LEA.HI.X.SX32 R183, R101, R27.reuse, 0x1, P5 ;  /* 0x0000001b65b77211 */ /* 0x080fe200028f0eff */
[----:B--2---:R-:W-:Y:S02]  /*1cff0*/  IMAD R101, R18, 0xa8, RZ ;  /* 0x000000a812657824 */ /* 0x004fe400078e02ff */
[----:B------:R-:W0:Y:S01]  /*1d000*/  LDC R2, c[0x0][0x278] ;  /* 0x00009e00ff027b82 */ /* 0x000e220000000800 */
[----:B------:R-:W-:Y:S01]  /*1d010*/  IADD3 R186, P6, R17, R26, RZ ;  /* 0x0000001a11ba7210 */ /* 0x000fe20007fde0ff */
[----:B------:R-:W-:Y:S04]  /*1d020*/  STG.E.U16 desc[UR60][R184.64], R120 ;  /* 0x00000078b8007986 */ /* 0x000fe8000c10153c */
[----:B------:R-:W-:Y:S02]  /*1d030*/  STG.E.U16 desc[UR60][R180.64], R10 ;  /* 0x0000000ab4007986 */ /* 0x000fe4000c10153c */
[----:B------:R-:W2:Y:S02]  /*1d040*/  LDC R16, c[0x0][0x278] ;  /* 0x00009e00ff107b82 */ /* 0x000ea40000000800 */
[----:B------:R3:W-:Y:S01]  /*1d050*/  STG.E.U16 desc[UR60][R182.64], R121 ;  /* 0x00000079b6007986 */ /* 0x0007e2000c10153c */
[----:B------:R-:W-:-:S05]  /*1d060*/  LEA.HI.X.SX32 R187, R9, R27, 0x1, P6 ;  /* 0x0000001b09bb7211 */ /* 0x000fca00030f0eff */
[----:B------:R-:W4:Y:S08]  /*1d070*/  LDC R18, c[0x0][0x278] ;  /* 0x00009e00ff127b82 */ /* 0x000f300000000800 */
[----:B------:R-:W4:Y:S01]  /*1d080*/  LDC R14, c[0x0][0x278] ;  /* 0x00009e00ff0e7b82 */ /* 0x000f220000000800 */
[----:B---3--:R-:W-:Y:S01]  /*1d090*/  IMAD R121, R0, 0x55, RZ ;  /* 0x0000005500797824 */ /* 0x008fe200078e02ff */
[----:B------:R3:W-:Y:S06]  /*1d0a0*/  STG.E.U16 desc[UR60][R186.64], R22 ;  /* 0x00000016ba007986 */ /* 0x0007ec000c10153c */
[----:B------:R-:W4:Y:S01]  /*1d0b0*/  LDC R0, c[0x0][0x278] ;  /* 0x00009e00ff007b82 */ /* 0x000f220000000800 */
[----:B-----5:R-:W-:Y:S01]  /*1d0c0*/  IMAD R9, R20, 0xac, RZ ;  /* 0x000000ac14097824 */ /* 0x020fe200078e02ff */
[----:B------:R-:W-:-:S02]  /*1d0d0*/  IADD3 R20, P3, R101, R26, RZ ;  /* 0x0000001a65147210 */ /* 0x000fc40007f7e0ff */
[----:B------:R-:W-:-:S04]  /*1d0e0*/  IADD3 R120, P5, R119, R26, RZ ;  /* 0x0000001a77787210 */ /* 0x000fc80007fbe0ff */
[----:B---3--:R-:W3:Y:S01]  /*1d0f0*/  LDC R22, c[0x0][0x278] ;  /* 0x00009e00ff167b82 */ /* 0x008ee20000000800 */
[-C--:B------:R-:W-:Y:S01]  /*1d100*/  LEA.HI.X.SX32 R21, R21, R27.reuse, 0x1, P3 ;  /* 0x0000001b15157211 */ /* 0x080fe200018f0eff */
[----:B-1----:R-:W-:Y:S01]  /*1d110*/  IMAD R181, R12, 0xae, RZ ;  /* 0x000000ae0cb57824 */ /* 0x002fe200078e02ff */
[-C--:B------:R-:W-:Y:S02]  /*1d120*/  IADD3 R182, P6, R9, R26.reuse, RZ ;  /* 0x0000001a09b67210 */ /* 0x080fe40007fde0ff */
[-C--:B------:R-:W-:Y:S02]  /*1d130*/  LEA.HI.X.SX32 R121, R121, R27.reuse, 0x1, P5 ;  /* 0x0000001b79797211 */ /* 0x080fe400028f0eff */
[----:B------:R-:W-:Y:S01]  /*1d140*/  PRMT R100, R122, 0x7632, R100 ;  /* 0x000076327a647816 */ /* 0x000fe20000000064 */
[----:B------:R-:W1:Y:S01]  /*1d150*/  LDC R10, c[0x0][0x278] ;  /* 0x00009e00ff0a7b82 */ /* 0x000e620000000800 */
[-C--:B------:R-:W-:Y:S01]  /*1d160*/  LEA.HI.X.SX32 R183, R23, R27.reuse, 0x1, P6 ;  /* 0x0000001b17b77211 */ /* 0x080fe200030f0eff */
[----:B------:R4:W-:Y:S01]  /*1d170*/  STG.E.U16 desc[UR60][R20.64], R122 ;  /* 0x0000007a14007986 */ /* 0x0009e2000c10153c */
[----:B--2---:R-:W-:Y:S01]  /*1d180*/  IMAD R23, R16, 0xb0, RZ ;  /* 0x000000b010177824 */ /* 0x004fe200078e02ff */
[----:B------:R-:W-:Y:S01]  /*1d190*/  IADD3 R184, P5, R181, R26, RZ ;  /* 0x0000001ab5b87210 */ /* 0x000fe20007fbe0ff */
[----:B0-----:R-:W-:Y:S01]  /*1d1a0*/  IMAD R185, R2, 0x57, RZ ;  /* 0x0000005702b97824 */ /* 0x001fe200078e02ff */
[----:B------:R0:W-:Y:S02]  /*1d1b0*/  STG.E.U16 desc[UR60][R120.64], R100 ;  /* 0x0000006478007986 */ /* 0x0001e4000c10153c */
[----:B------:R-:W2:Y:S01]  /*1d1c0*/  LDC R12, c[0x0][0x278] ;  /* 0x00009e00ff0c7b82 */ /* 0x000ea20000000800 */
[----:B------:R-:W-:Y:S01]  /*1d1d0*/  PRMT R102, R123, 0x7632, R102 ;  /* 0x000076327b667816 */ /* 0x000fe20000000066 */
[----:B------:R5:W-:Y:S01]  /*1d1e0*/  STG.E.U16 desc[UR60][R182.64], R123 ;  /* 0x0000007bb6007986 */ /* 0x000be2000c10153c */
[----:B----4-:R-:W-:Y:S01]  /*1d1f0*/  IMAD R21, R14, 0xb4, RZ ;  /* 0x000000b40e157824 */ /* 0x010fe200078e02ff */
[----:B------:R-:W-:-:S04]  /*1d200*/  LEA.HI.X.SX32 R185, R185, R27, 0x1, P5 ;  /* 0x0000001bb9b97211 */ /* 0x000fc800028f0eff */
[----:B------:R-:W4:Y:S01]  /*1d210*/  LDC R14, c[0x0][0x278] ;  /* 0x00009e00ff0e7b82 */ /* 0x000f220000000800 */
[----:B0-----:R-:W-:Y:S01]  /*1d220*/  IMAD R121, R18, 0xb2, RZ ;  /* 0x000000b212797824 */ /* 0x001fe200078e02ff */
[-C--:B------:R-:W-:Y:S02]  /*1d230*/  IADD3 R188, P6, R21, R26.reuse, RZ ;  /* 0x0000001a15bc7210 */ /* 0x080fe40007fde0ff */
[-C--:B-----5:R-:W-:Y:S01]  /*1d240*/  IADD3 R182, P3, R23, R26.reuse, RZ ;  /* 0x0000001a17b67210 */ /* 0x0a0fe20007f7e0ff */
[----:B------:R-:W-:Y:S01]  /*1d250*/  IMAD R123, R0, 0x59, RZ ;  /* 0x00000059007b7824 */ /* 0x000fe200078e02ff */
[----:B------:R-:W-:Y:S02]  /*1d260*/  IADD3 R186, P5, R121, R26, RZ ;  /* 0x0000001a79ba7210 */ /* 0x000fe40007fbe0ff */
[----:B------:R-:W0:Y:S01]  /*1d270*/  LDC R0, c[0x0][0x278] ;  /* 0x00009e00ff007b82 */ /* 0x000e220000000800 */
[-C--:B------:R-:W-:Y:S02]  /*1d280*/  LEA.HI.X.SX32 R183, R141, R27.reuse, 0x1, P3 ;  /* 0x0000001b8db77211 */ /* 0x080fe400018f0eff */
[----:B------:R-:W-:-:S02]  /*1d290*/  LEA.HI.X.SX32 R187, R123, R27, 0x1, P5 ;  /* 0x0000001b7bbb7211 */ /* 0x000fc400028f0eff */
[----:B------:R-:W-:Y:S02]  /*1d2a0*/  PRMT R2, R128, 0x7632, R2 ;  /* 0x0000763280027816 */ /* 0x000fe40000000002 */
[----:B------:R-:W-:Y:S01]  /*1d2b0*/  LEA.HI.X.SX32 R189, R143, R27, 0x1, P6 ;  /* 0x0000001b8fbd7211 */ /* 0x000fe200030f0eff */
[----:B---3--:R-:W-:Y:S01]  /*1d2c0*/  IMAD R143, R22, 0xb6, RZ ;  /* 0x000000b6168f7824 */ /* 0x008fe200078e02ff */
[----:B------:R-:W3:Y:S01]  /*1d2d0*/  LDC R16, c[0x0][0x278] ;  /* 0x00009e00ff107b82 */ /* 0x000ee20000000800 */
[----:B------:R-:W-:Y:S04]  /*1d2e0*/  STG.E.U16 desc[UR60][R184.64], R102 ;  /* 0x00000066b8007986 */ /* 0x000fe8000c10153c */
[----:B------:R1:W-:Y:S03]  /*1d2f0*/  STG.E.U16 desc[UR60][R182.64], R128 ;  /* 0x00000080b6007986 */ /* 0x0003e6000c10153c */
[----:B------:R-:W5:Y:S01]  /*1d300*/  LDC R22, c[0x0][0x278] ;  /* 0x00009e00ff167b82 */ /* 0x000f620000000800 */
[----:B------:R2:W-:Y:S01]  /*1d310*/  STG.E.U16 desc[UR60][R186.64], R2 ;  /* 0x00000002ba007986 */ /* 0x0005e2000c10153c */
[----:B------:R-:W-:-:S06]  /*1d320*/  IMAD R141, R34, 0xba, RZ ;  /* 0x000000ba228d7824 */ /* 0x000fcc00078e02ff */
[----:B------:R-:W5:Y:S01]  /*1d330*/  LDC R20, c[0x0][0x278] ;  /* 0x00009e00ff147b82 */ /* 0x000f620000000800 */
[----:B------:R-:W-:Y:S02]  /*1d340*/  IMAD R123, R32, 0xb8, RZ ;  /* 0x000000b8207b7824 */ /* 0x000fe400078e02ff */
[----:B-1----:R-:W-:-:S05]  /*1d350*/  IMAD R183, R10, 0x5b, RZ ;  /* 0x0000005b0ab77824 */ /* 0x002fca00078e02ff */
[----:B--2---:R-:W1:Y:S01]  /*1d360*/  LDC R2, c[0x0][0x278] ;  /* 0x00009e00ff027b82 */ /* 0x004e620000000800 */
[----:B------:R-:W-:Y:S01]  /*1d370*/  IMAD R185, R12, 0x5d, RZ ;  /* 0x0000005d0cb97824 */ /* 0x000fe200078e02ff */
[-C--:B------:R-:W-:Y:S02]  /*1d380*/  IADD3 R182, P3, R143, R26.reuse, RZ ;  /* 0x0000001a8fb67210 */ /* 0x080fe40007f7e0ff */
[----:B------:R-:W-:-:S04]  /*1d390*/  IADD3 R186, P6, R141, R26, RZ ;  /* 0x0000001a8dba7210 */ /* 0x000fc80007fde0ff */
[----:B------:R-:W2:Y:S01]  /*1d3a0*/  LDC R10, c[0x0][0x278] ;  /* 0x00009e00ff0a7b82 */ /* 0x000ea20000000800 */
[----:B------:R-:W-:Y:S02]  /*1d3b0*/  IADD3 R32, P5, R123, R26, RZ ;  /* 0x0000001a7b207210 */ /* 0x000fe40007fbe0ff */
[-C--:B------:R-:W-:Y:S02]  /*1d3c0*/  LEA.HI.X.SX32 R183, R183, R27.reuse, 0x1, P3 ;  /* 0x0000001bb7b77211 */ /* 0x080fe400018f0eff */
[----:B------:R-:W-:Y:S02]  /*1d3d0*/  PRMT R18, R129, 0x7632, R18 ;  /* 0x0000763281127816 */ /* 0x000fe40000000012 */
[-C--:B------:R-:W-:Y:S01]  /*1d3e0*/  LEA.HI.X.SX32 R187, R185, R27.reuse, 0x1, P6 ;  /* 0x0000001bb9bb7211 */ /* 0x080fe200030f0eff */
[----:B------:R-:W2:Y:S01]  /*1d3f0*/  LDC R12, c[0x0][0x278] ;  /* 0x00009e00ff0c7b82 */ /* 0x000ea20000000800 */
[----:B----4-:R-:W-:Y:S01]  /*1d400*/  IMAD R185, R14, 0xbc, RZ ;  /* 0x000000bc0eb97824 */ /* 0x010fe200078e02ff */
[----:B------:R0:W-:Y:S01]  /*1d410*/  STG.E.U16 desc[UR60][R188.64], R129 ;  /* 0x00000081bc007986 */ /* 0x0001e2000c10153c */
[----:B------:R-:W-:-:S05]  /*1d420*/  LEA.HI.X.SX32 R33, R33, R27, 0x1, P5 ;  /* 0x0000001b21217211 */ /* 0x000fca00028f0eff */
[----:B------:R-:W4:Y:S01]  /*1d430*/  LDC R34, c[0x0][0x278] ;  /* 0x00009e00ff227b82 */ /* 0x000f220000000800 */
[----:B------:R3:W-:Y:S01]  /*1d440*/  STG.E.U16 desc[UR60][R182.64], R18 ;  /* 0x00000012b6007986 */ /* 0x0007e2000c10153c */
[----:B------:R-:W-:Y:S01]  /*1d450*/  PRMT R100, R130, 0x7632, R100 ;  /* 0x0000763282647816 */ /* 0x000fe20000000064 */
[----:B0-----:R-:W-:-:S05]  /*1d460*/  IMAD R189, R0, 0x5f, RZ ;  /* 0x0000005f00bd7824 */ /* 0x001fca00078e02ff */
[----:B------:R-:W0:Y:S01]  /*1d470*/  LDC R0, c[0x0][0x278] ;  /* 0x00009e00ff007b82 */ /* 0x000e220000000800 */
[----:B------:R1:W-:Y:S01]  /*1d480*/  STG.E.U16 desc[UR60][R32.64], R130 ;  /* 0x0000008220007986 */ /* 0x0003e2000c10153c */
[----:B---3--:R-:W-:Y:S01]  /*1d490*/  IMAD R129, R16, 0xbe, RZ ;  /* 0x000000be10817824 */ /* 0x008fe200078e02ff */
[----:B------:R-:W-:-:S05]  /*1d4a0*/  IADD3 R18, P5, R185, R26, RZ ;  /* 0x0000001ab9127210 */ /* 0x000fca0007fbe0ff */
[----:B------:R-:W3:Y:S01]  /*1d4b0*/  LDC R14, c[0x0][0x278] ;  /* 0x00009e00ff0e7b82 */ /* 0x000ee20000000800 */
[----:B-----5:R-:W-:Y:S01]  /*1d4c0*/  IMAD R183, R20, 0xc0, RZ ;  /* 0x000000c014b77824 */ /* 0x020fe200078e02ff */
[----:B------:R-:W-:Y:S01]  /*1d4d0*/  LEA.HI.X.SX32 R19, R19, R27, 0x1, P5 ;  /* 0x0000001b13137211 */ /* 0x000fe200028f0eff */
[----:B-1----:R-:W-:Y:S01]  /*1d4e0*/  IMAD R33, R22, 0xc2, RZ ;  /* 0x000000c216217824 */ /* 0x002fe200078e02ff */
[----:B------:R1:W-:Y:S04]  /*1d4f0*/  STG.E.U16 desc[UR60][R186.64], R100 ;  /* 0x00000064ba007986 */ /* 0x0003e8000c10153c */
[----:B------:R-:W5:Y:S01]  /*1d500*/  LDC R16, c[0x0][0x278] ;  /* 0x00009e00ff107b82 */ /* 0x000f620000000800 */
[-C--:B------:R-:W-:Y:S01]  /*1d510*/  IADD3 R188, P3, R129, R26.reuse, RZ ;  /* 0x0000001a81bc7210 */ /* 0x080fe20007f7e0ff */
[----:B------:R2:W-:Y:S01]  /*1d520*/  STG.E.U16 desc[UR60][R18.64], R131 ;  /* 0x0000008312007986 */ /* 0x0005e2000c10153c */
[----:B------:R-:W-:-:S02]  /*1d530*/  IADD3 R190, P6, R33, R26, RZ ;  /* 0x0000001a21be7210 */ /* 0x000fc40007fde0ff */
[----:B------:R-:W-:-:S03]  /*1d540*/  IADD3 R144, P5, R183, R26, RZ ;  /* 0x0000001ab7907210 */ /* 0x000fc60007fbe0ff */
[----:B------:R-:W5:Y:S01]  /*1d550*/  LDC R20, c[0x0][0x278] ;  /* 0x00009e00ff147b82 */ /* 0x000f620000000800 */
[----:B-1----:R-:W-:Y:S01]  /*1d560*/  IMAD R187, R2, 0x61, RZ ;  /* 0x0000006102bb7824 */ /* 0x002fe200078e02ff */
[----:B------:R-:W-:Y:S02]  /*1d570*/  LEA.HI.X.SX32 R189, R189, R27, 0x1, P3 ;  /* 0x0000001bbdbd7211 */ /* 0x000fe400018f0eff */
[----:B------:R-:W-:-:S04]  /*1d580*/  PRMT R22, R131, 0x7632, R22 ;  /* 0x0000763283167816 */ /* 0x000fc80000000016 */
[----:B--2---:R-:W1:Y:S01]  /*1d590*/  LDC R18, c[0x0][0x278] ;  /* 0x00009e00ff127b82 */ /* 0x004e620000000800 */
[-C--:B------:R-:W-:Y:S01]  /*1d5a0*/  LEA.HI.X.SX32 R191, R187, R27.reuse, 0x1, P6 ;  /* 0x0000001bbbbf7211 */ /* 0x080fe200030f0eff */
[----:B------:R-:W-:Y:S01]  /*1d5b0*/  IMAD R187, R10, 0xc4, RZ ;  /* 0x000000c40abb7824 */ /* 0x000fe200078e02ff */
[----:B------:R-:W-:Y:S01]  /*1d5c0*/  LEA.HI.X.SX32 R145, R145, R27, 0x1, P5 ;  /* 0x0000001b91917211 */ /* 0x000fe200028f0eff */
[----:B------:R2:W-:Y:S04]  /*1d5d0*/  STG.E.U16 desc[UR60][R188.64], R22 ;  /* 0x00000016bc007986 */ /* 0x0005e8000c10153c */
[----:B------:R-:W1:Y:S01]  /*1d5e0*/  LDC R10, c[0x0][0x278] ;  /* 0x00009e00ff0a7b82 */ /* 0x000e620000000800 */
[----:B------:R4:W-:Y:S01]  /*1d5f0*/  STG.E.U16 desc[UR60][R144.64], R132 ;  /* 0x0000008490007986 */ /* 0x0009e2000c10153c */
[----:B------:R-:W-:Y:S01]  /*1d600*/  IMAD R19, R12, 0xc6, RZ ;  /* 0x000000c60c137824 */ /* 0x000fe200078e02ff */
[----:B------:R-:W-:-:S05]  /*1d610*/  PRMT R32, R132, 0x7632, R32 ;  /* 0x0000763284207816 */ /* 0x000fca0000000020 */
[----:B------:R-:W1:Y:S01]  /*1d620*/  LDC R2, c[0x0][0x278] ;  /* 0x00009e00ff027b82 */ /* 0x000e620000000800 */
[----:B--2---:R-:W-:Y:S01]  /*1d630*/  IADD3 R188, P5, R187, R26, RZ ;  /* 0x0000001abbbc7210 */ /* 0x004fe20007fbe0ff */
[----:B----4-:R-:W-:-:S03]  /*1d640*/  IMAD R145, R34, 0xca, RZ ;  /* 0x000000ca22917824 */ /* 0x010fc600078e02ff */
[----:B------:R-:W-:-:S03]  /*1d650*/  LEA.HI.X.SX32 R189, R103, R27, 0x1, P5 ;  /* 0x0000001b67bd7211 */ /* 0x000fc600028f0eff */
[----:B------:R-:W2:Y:S01]  /*1d660*/  LDC R12, c[0x0][0x278] ;  /* 0x00009e00ff0c7b82 */ /* 0x000ea20000000800 */
[----:B0-----:R-:W-:Y:S01]  /*1d670*/  IMAD R103, R0, 0x65, RZ ;  /* 0x0000006500677824 */ /* 0x001fe200078e02ff */
[-C--:B------:R-:W-:Y:S01]  /*1d680*/  IADD3 R196, P6, R145, R26.reuse, RZ ;  /* 0x0000001a91c47210 */ /* 0x080fe20007fde0ff */
[----:B---3--:R-:W-:Y:S01]  /*1d690*/  IMAD R131, R14, 0xc8, RZ ;  /* 0x000000c80e837824 */ /* 0x008fe200078e02ff */
[----:B------:R0:W-:Y:S04]  /*1d6a0*/  STG.E.U16 desc[UR60][R190.64], R32 ;  /* 0x00000020be007986 */ /* 0x0001e8000c10153c */
[----:B------:R-:W3:Y:S01]  /*1d6b0*/  LDC R0, c[0x0][0x278] ;  /* 0x00009e00ff007b82 */ /* 0x000ee20000000800 */
[----:B------:R-:W-:Y:S01]  /*1d6c0*/  LEA.HI.X.SX32 R197, R103, R27, 0x1, P6 ;  /* 0x0000001b67c57211 */ /* 0x000fe200030f0eff */
[----:B-----5:R-:W-:Y:S01]  /*1d6d0*/  IMAD R103, R16, 0xcc, RZ ;  /* 0x000000cc10677824 */ /* 0x020fe200078e02ff */
[-C--:B------:R-:W-:Y:S01]  /*1d6e0*/  IADD3 R192, P5, R131, R26.reuse, RZ ;  /* 0x0000001a83c07210 */ /* 0x080fe20007fbe0ff */
[----:B------:R4:W-:Y:S01]  /*1d6f0*/  STG.E.U16 desc[UR60][R188.64], R133 ;  /* 0x00000085bc007986 */ /* 0x0009e2000c10153c */
[----:B0-----:R-:W-:-:S03]  /*1d700*/  IADD3 R190, P3, R19, R26, RZ ;  /* 0x0000001a13be7210 */ /* 0x001fc60007f7e0ff */
[----:B------:R-:W0:Y:S01]  /*1d710*/  LDC R14, c[0x0][0x278] ;  /* 0x00009e00ff0e7b82 */ /* 0x000e220000000800 */
[----:B------:R-:W-:Y:S02]  /*1d720*/  PRMT R22, R133, 0x7632, R22 ;  /* 0x0000763285167816 */ /* 0x000fe40000000016 */
[-C--:B------:R-:W-:Y:S02]  /*1d730*/  LEA.HI.X.SX32 R191, R193, R27.reuse, 0x1, P3 ;  /* 0x0000001bc1bf7211 */ /* 0x080fe400018f0eff */
[-C--:B------:R-:W-:Y:S01]  /*1d740*/  LEA.HI.X.SX32 R193, R105, R27.reuse, 0x1, P5 ;  /* 0x0000001b69c17211 */ /* 0x080fe200028f0eff */
[----:B-1----:R-:W-:Y:S01]  /*1d750*/  IMAD R105, R18, 0xd0, RZ ;  /* 0x000000d012697824 */ /* 0x002fe200078e02ff */
[----:B------:R-:W-:Y:S01]  /*1d760*/  IADD3 R34, P5, R103, R26, RZ ;  /* 0x0000001a67227210 */ /* 0x000fe20007fbe0ff */
[----:B------:R-:W1:Y:S01]  /*1d770*/  LDC R16, c[0x0][0x278] ;  /* 0x00009e00ff107b82 */ /* 0x000e620000000800 */
[----:B----4-:R-:W-:Y:S01]  /*1d780*/  IMAD R189, R20, 0xce, RZ ;  /* 0x000000ce14bd7824 */ /* 0x010fe200078e02ff */
[----:B------:R-:W-:Y:S01]  /*1d790*/  PRMT R32, R134, 0x7632, R32 ;  /* 0x0000763286207816 */ /* 0x000fe20000000020 */
[----:B------:R4:W-:Y:S01]  /*1d7a0*/  STG.E.U16 desc[UR60][R190.64], R22 ;  /* 0x00000016be007986 */ /* 0x0009e2000c10153c */
[----:B------:R-:W-:Y:S01]  /*1d7b0*/  IMAD R133, R10, 0xd2, RZ ;  /* 0x000000d20a857824 */ /* 0x000fe200078e02ff */
[----:B------:R-:W-:-:S02]  /*1d7c0*/  LEA.HI.X.SX32 R35, R35, R27, 0x1, P5 ;  /* 0x0000001b23237211 */ /* 0x000fc400028f0eff */
[----:B------:R5:W-:Y:S01]  /*1d7d0*/  STG.E.U16 desc[UR60][R192.64], R134 ;  /* 0x00000086c0007986 */ /* 0x000be2000c10153c */
[----:B------:R-:W1:Y:S03]  /*1d7e0*/  LDC R10, c[0x0][0x278] ;  /* 0x00009e00ff0a7b82 */ /* 0x000e660000000800 */
[----:B------:R2:W-:Y:S01]  /*1d7f0*/  STG.E.U16 desc[UR60][R196.64], R32 ;  /* 0x00000020c4007986 */ /* 0x0005e2000c10153c */
[----:B----4-:R-:W-:-:S04]  /*1d800*/  IADD3 R190, P3, R189, R26, RZ ;  /* 0x0000001abdbe7210 */ /* 0x010fc80007f7e0ff */
[----:B------:R-:W4:Y:S01]  /*1d810*/  LDC R18, c[0x0][0x278] ;  /* 0x00009e00ff127b82 */ /* 0x000f220000000800 */
[----:B-----5:R-:W-:Y:S02]  /*1d820*/  IADD3 R192, P5, R105, R26, RZ ;  /* 0x0000001a69c07210 */ /* 0x020fe40007fbe0ff */
[----:B------:R-:W-:Y:S01]  /*1d830*/  LEA.HI.X.SX32 R191, R199, R27, 0x1, P3 ;  /* 0x0000001bc7bf7211 */ /* 0x000fe200018f0eff */
[----:B--2---:R-:W-:Y:S01]  /*1d840*/  IMAD R197, R2, 0x69, RZ ;  /* 0x0000006902c57824 */ /* 0x004fe200078e02ff */
[----:B------:R-:W-:-:S03]  /*1d850*/  PRMT R2, R135, 0x7632, R2 ;  /* 0x0000763287027816 */ /* 0x000fc60000000002 */
[----:B------:R-:W2:Y:S01]  /*1d860*/  LDC R199, c[0x0][0x278] ;  /* 0x00009e00ffc77b82 */ /* 0x000ea20000000800 */
[----:B------:R-:W-:Y:S01]  /*1d870*/  LEA.HI.X.SX32 R193, R151, R27, 0x1, P5 ;  /* 0x0000001b97c17211 */ /* 0x000fe200028f0eff */
[----:B------:R-:W-:Y:S01]  /*1d880*/  IMAD R151, R12, 0xd4, RZ ;  /* 0x000000d40c977824 */ /* 0x000fe200078e02ff */
[----:B------:R0:W-:Y:S05]  /*1d890*/  STG.E.U16 desc[UR60][R34.64], R135 ;  /* 0x0000008722007986 */ /* 0x0001ea000c10153c */
[----:B------:R-:W5:Y:S01]  /*1d8a0*/  LDC R12, c[0x0][0x278] ;  /* 0x00009e00ff0c7b82 */ /* 0x000f620000000800 */
[----:B------:R3:W-:Y:S01]  /*1d8b0*/  STG.E.U16 desc[UR60][R190.64], R2 ;  /* 0x00000002be007986 */ /* 0x0007e2000c10153c */
[----:B------:R-:W-:Y:S01]  /*1d8c0*/  IADD3 R196, P6, R133, R26, RZ ;  /* 0x0000001a85c47210 */ /* 0x000fe20007fde0ff */
[----:B0-----:R-:W-:Y:S01]  /*1d8d0*/  IMAD R135, R14, 0xd6, RZ ;  /* 0x000000d60e877824 */ /* 0x001fe200078e02ff */
[----:B------:R-:W-:-:S04]  /*1d8e0*/  PRMT R20, R136, 0x7632, R20 ;  /* 0x0000763288147816 */ /* 0x000fc80000000014 */
[----:B------:R-:W0:Y:S01]  /*1d8f0*/  LDC R14, c[0x0][0x278] ;  /* 0x00009e00ff0e7b82 */ /* 0x000e220000000800 */
[----:B---3--:R-:W-:-:S07]  /*1d900*/  IMAD R191, R0, 0x6b, RZ ;  /* 0x0000006b00bf7824 */ /* 0x008fce00078e02ff */
[----:B------:R-:W3:Y:S01]  /*1d910*/  LDC R0, c[0x0][0x278] ;  /* 0x00009e00ff007b82 */ /* 0x000ee20000000800 */
[----:B------:R-:W-:Y:S01]  /*1d920*/  LEA.HI.X.SX32 R197, R197, R27, 0x1, P6 ;  /* 0x0000001bc5c57211 */ /* 0x000fe200030f0eff */
[----:B------:R4:W-:Y:S01]  /*1d930*/  STG.E.U16 desc[UR60][R192.64], R136 ;  /* 0x00000088c0007986 */ /* 0x0009e2000c10153c */
[----:B-1----:R-:W-:Y:S01]  /*1d940*/  IMAD R35, R16, 0xd8, RZ ;  /* 0x000000d810237824 */ /* 0x002fe200078e02ff */
[----:B------:R-:W-:-:S04]  /*1d950*/  IADD3 R148, P3, R151, R26, RZ ;  /* 0x0000001a97947210 */ /* 0x000fc80007f7e0ff */
[----:B------:R-:W1:Y:S01]  /*1d960*/  LDC R16, c[0x0][0x278] ;  /* 0x00009e00ff107b82 */ /* 0x000e620000000800 */
[----:B------:R-:W-:Y:S01]  /*1d970*/  LEA.HI.X.SX32 R149, R149, R27, 0x1, P3 ;  /* 0x0000001b95957211 */ /* 0x000fe200018f0eff */
[----:B------:R2:W-:Y:S01]  /*1d980*/  STG.E.U16 desc[UR60][R196.64], R20 ;  /* 0x00000014c4007986 */ /* 0x0005e2000c10153c */
[----:B----4-:R-:W-:Y:S02]  /*1d990*/  IADD3 R192, P5, R135, R26, RZ ;  /* 0x0000001a87c07210 */ /* 0x010fe40007fbe0ff */
[----:B------:R-:W-:-:S03]  /*1d9a0*/  PRMT R32, R137, 0x7632, R32 ;  /* 0x0000763289207816 */ /* 0x000fc60000000020 */
[----:B------:R-:W4:Y:S01]  /*1d9b0*/  LDC R22, c[0x0][0x278] ;  /* 0x00009e00ff167b82 */ /* 0x000f220000000800 */
[-C--:B------:R-:W-:Y:S01]  /*1d9c0*/  LEA.HI.X.SX32 R193, R191, R27.reuse, 0x1, P5 ;  /* 0x0000001bbfc17211 */ /* 0x080fe200028f0eff */
[----:B------:R-:W-:Y:S01]  /*1d9d0*/  IMAD R191, R10, 0xda, RZ ;  /* 0x000000da0abf7824 */ /* 0x000fe200078e02ff */
[----:B--2---:R-:W-:Y:S01]  /*1d9e0*/  IADD3 R196, P6, R35, R26, RZ ;  /* 0x0000001a23c47210 */ /* 0x004fe20007fde0ff */
[----:B------:R5:W-:Y:S04]  /*1d9f0*/  STG.E.U16 desc[UR60][R148.64], R137 ;  /* 0x0000008994007986 */ /* 0x000be8000c10153c */
[----:B------:R-:W2:Y:S01]  /*1da00*/  LDC R10, c[0x0][0x278] ;  /* 0x00009e00ff0a7b82 */ /* 0x000ea20000000800 */
[----:B------:R-:W-:Y:S01]  /*1da10*/  LEA.HI.X.SX32 R197, R147, R27, 0x1, P6 ;  /* 0x0000001b93c57211 */ /* 0x000fe200030f0eff */
[----:B------:R0:W-:Y:S01]  /*1da20*/  STG.E.U16 desc[UR60][R192.64], R32 ;  /* 0x00000020c0007986 */ /* 0x0001e2000c10153c */
[----:B------:R-:W-:-:S02]  /*1da30*/  IMAD R199, R199, 0x6d, RZ ;  /* 0x0000006dc7c77824 */ /* 0x000fc400078e02ff */
[----:B------:R-:W-:-:S03]  /*1da40*/  IMAD R147, R18, 0xdc, RZ ;  /* 0x000000dc12937824 */ /* 0x000fc600078e02ff */
[----:B------:R-:W2:Y:S01]  /*1da50*/  LDC R20, c[0x0][0x278] ;  /* 0x00009e00ff147b82 */ /* 0x000ea20000000800 */
[----:B-----5:R-:W-:Y:S01]  /*1da60*/  IMAD R149, R12, 0xde, RZ ;  /* 0x000000de0c957824 */ /* 0x020fe200078e02ff */
[----:B0-----:R-:W-:-:S06]  /*1da70*/  IADD3 R192, P5, R191, R26, RZ ;  /* 0x0000001abfc07210 */ /* 0x001fcc0007fbe0ff */
[----:B------:R-:W0:Y:S01]  /*1da80*/  LDC R2, c[0x0][0x278] ;  /* 0x00009e00ff027b82 */ /* 0x000e220000000800 */
[----:B------:R5:W-:Y:S01]  /*1da90*/  STG.E.U16 desc[UR60][R196.64], R138 ;  /* 0x0000008ac4007986 */ /* 0x000be2000c10153c */
[-C--:B------:R-:W-:Y:S01]  /*1daa0*/  LEA.HI.X.SX32 R193, R199, R27.reuse, 0x1, P5 ;  /* 0x0000001bc7c17211 */ /* 0x080fe200028f0eff */
[----:B---3--:R-:W-:Y:S01]  /*1dab0*/  IMAD R199, R0, 0x6f, RZ ;  /* 0x0000006f00c77824 */ /* 0x008fe200078e02ff */
[-C--:B------:R-:W-:Y:S01]  /*1dac0*/  IADD3 R198, P5, R149, R26.reuse, RZ ;  /* 0x0000001a95c67210 */ /* 0x080fe20007fbe0ff */
[----:B------:R-:W-:Y:S01]  /*1dad0*/  IMAD R137, R14, 0xe0, RZ ;  /* 0x000000e00e897824 */ /* 0x000fe200078e02ff */
[----:B------:R-:W-:Y:S02]  /*1dae0*/  PRMT R34, R138, 0x7632, R34 ;  /* 0x000076328a227816 */ /* 0x000fe40000000022 */
[----:B------:R-:W3:Y:S01]  /*1daf0*/  LDC R12, c[0x0][0x278] ;  /* 0x00009e00ff0c7b82 */ /* 0x000ee20000000800 */
[----:B-----5:R-:W-:Y:S02]  /*1db00*/  IADD3 R196, P3, R147, R26, RZ ;  /* 0x0000001a93c47210 */ /* 0x020fe40007f7e0ff */
[----:B------:R-:W-:-:S05]  /*1db10*/  LEA.HI.X.SX32 R199, R199, R27, 0x1, P5 ;  /* 0x0000001bc7c77211 */ /* 0x000fca00028f0eff */
[----:B------:R-:W5:Y:S01]  /*1db20*/  LDC R14, c[0x0][0x278] ;  /* 0x00009e00ff0e7b82 */ /* 0x000f620000000800 */
[----:B------:R-:W-:Y:S02]  /*1db30*/  LEA.HI.X.SX32 R197, R153, R27, 0x1, P3 ;  /* 0x0000001b99c57211 */ /* 0x000fe400018f0eff */
[----:B------:R-:W-:Y:S01]  /*1db40*/  PRMT R0, R139, 0x7632, R0 ;  /* 0x000076328b007816 */ /* 0x000fe20000000000 */
[----:B------:R1:W-:Y:S04]  /*1db50*/  STG.E.U16 desc[UR60][R192.64], R34 ;  /* 0x00000022c0007986 */ /* 0x0003e8000c10153c */
[----:B------:R-:W5:Y:S01]  /*1db60*/  LDC R18, c[0x0][0x278] ;  /* 0x00009e00ff127b82 */ /* 0x000f620000000800 */
[----:B------:R2:W-:Y:S01]  /*1db70*/  STG.E.U16 desc[UR60][R196.64], R139 ;  /* 0x0000008bc4007986 */ /* 0x0005e2000c10153c */
[----:B------:R-:W-:-:S03]  /*1db80*/  IADD3 R200, P6, R137, R26, RZ ;  /* 0x0000001a89c87210 */ /* 0x000fc60007fde0ff */
[----:B------:R0:W-:Y:S01]  /*1db90*/  STG.E.U16 desc[UR60][R198.64], R0 ;  /* 0x00000000c6007986 */ /* 0x0001e2000c10153c */
[----:B-1----:R-:W-:Y:S02]  /*1dba0*/  IMAD R193, R16, 0xe2, RZ ;  /* 0x000000e210c17824 */ /* 0x002fe400078e02ff */
[----:B------:R-:W1:Y:S01]  /*1dbb0*/  LDC R16, c[0x0][0x278] ;  /* 0x00009e00ff107b82 */ /* 0x000e620000000800 */
[----:B------:R-:W-:Y:S01]  /*1dbc0*/  LEA.HI.X.SX32 R201, R155, R27, 0x1, P6 ;  /* 0x0000001b9bc97211 */ /* 0x000fe200030f0eff */
[----:B----4-:R-:W-:Y:S02]  /*1dbd0*/  IMAD R153, R22, 0xe6, RZ ;  /* 0x000000e616997824 */ /* 0x010fe400078e02ff */
[----:B--2---:R-:W-:-:S04]  /*1dbe0*/  IMAD R197, R10, 0x73, RZ ;  /* 0x000000730ac57824 */ /* 0x004fc800078e02ff */
[----:B0-----:R-:W0:Y:S01]  /*1dbf0*/  LDC R0, c[0x0][0x278] ;  /* 0x00009e00ff007b82 */ /* 0x001e220000000800 */
[----:B------:R-:W-:Y:S01]  /*1dc00*/  IMAD R155, R20, 0xe4, RZ ;  /* 0x000000e4149b7824 */ /* 0x000fe200078e02ff */
[----:B------:R2:W-:Y:S01]  /*1dc10*/  STG.E.U16 desc[UR60][R200.64], R84 ;  /* 0x00000054c8007986 */ /* 0x0005e2000c10153c */
[----:B------:R-:W-:Y:S01]  /*1dc20*/  IMAD R139, R2, 0x71, RZ ;  /* 0x00000071028b7824 */ /* 0x000fe200078e02ff */
[----:B------:R-:W-:-:S04]  /*1dc30*/  IADD3 R138, P3, R193, R26, RZ ;  /* 0x0000001ac18a7210 */ /* 0x000fc80007f7e0ff */
[----:B------:R-:W4:Y:S01]  /*1dc40*/  LDC R10, c[0x0][0x278] ;  /* 0x00009e00ff0a7b82 */ /* 0x000f220000000800 */
[-C--:B------:R-:W-:Y:S02]  /*1dc50*/  IADD3 R198, P5, R155, R26.reuse, RZ ;  /* 0x0000001a9bc67210 */ /* 0x080fe40007fbe0ff */
[----:B--2---:R-:W-:-:S05]  /*1dc60*/  IADD3 R200, P6, R153, R26, RZ ;  /* 0x0000001a99c87210 */ /* 0x004fca0007fde0ff */
[----:B------:R-:W2:Y:S01]  /*1dc70*/  LDC R20, c[0x0][0x278] ;  /* 0x00009e00ff147b82 */ /* 0x000ea20000000800 */
[-C--:B------:R-:W-:Y:S02]  /*1dc80*/  LEA.HI.X.SX32 R139, R139, R27.reuse, 0x1, P3 ;  /* 0x0000001b8b8b7211 */ /* 0x080fe400018f0eff */
[----:B------:R-:W-:Y:S02]  /*1dc90*/  PRMT R84, R84, 0x7632, R84 ;  /* 0x0000763254547816 */ /* 0x000fe40000000054 */
[----:B------:R-:W-:-:S03]  /*1dca0*/  LEA.HI.X.SX32 R201, R197, R27, 0x1, P6 ;  /* 0x0000001bc5c97211 */ /* 0x000fc600030f0eff */
[----:B------:R-:W2:Y:S01]  /*1dcb0*/  LDC R22, c[0x0][0x278] ;  /* 0x00009e00ff167b82 */ /* 0x000ea20000000800 */
[----:B---3--:R-:W-:Y:S01]  /*1dcc0*/  IMAD R197, R12, 0xe8, RZ ;  /* 0x000000e80cc57824 */ /* 0x008fe200078e02ff */
[----:B------:R-:W-:Y:S01]  /*1dcd0*/  LEA.HI.X.SX32 R199, R109, R27, 0x1, P5 ;  /* 0x0000001b6dc77211 */ /* 0x000fe200028f0eff */
[----:B------:R3:W-:Y:S01]  /*1dce0*/  STG.E.U16 desc[UR60][R138.64], R84 ;  /* 0x000000548a007986 */ /* 0x0007e2000c10153c */
[----:B------:R-:W-:Y:S01]  /*1dcf0*/  PRMT R100, R85, 0x7632, R100 ;  /* 0x0000763255647816 */ /* 0x000fe20000000064 */
[----:B-----5:R-:W-:-:S03]  /*1dd00*/  IMAD R109, R14, 0xea, RZ ;  /* 0x000000ea0e6d7824 */ /* 0x020fc600078e02ff */
[----:B------:R-:W5:Y:S01]  /*1dd10*/  LDC R12, c[0x0][0x278] ;  /* 0x00009e00ff0c7b82 */ /* 0x000f620000000800 */
[----:B------:R-:W-:Y:S01]  /*1dd20*/  IADD3 R106, P5, R197, R26, RZ ;  /* 0x0000001ac56a7210 */ /* 0x000fe20007fbe0ff */
[----:B------:R1:W-:Y:S01]  /*1dd30*/  STG.E.U16 desc[UR60][R198.64], R85 ;  /* 0x00000055c6007986 */ /* 0x0003e2000c10153c */
[----:B---3--:R-:W-:-:S05]  /*1dd40*/  IMAD R139, R18, 0xec, RZ ;  /* 0x000000ec128b7824 */ /* 0x008fca00078e02ff */
[----:B------:R-:W3:Y:S01]  /*1dd50*/  LDC R2, c[0x0][0x278] ;  /* 0x00009e00ff027b82 */ /* 0x000ee20000000800 */
[----:B------:R4:W-:Y:S01]  /*1dd60*/  STG.E.U16 desc[UR60][R200.64], R100 ;  /* 0x00000064c8007986 */ /* 0x0009e2000c10153c */
[----:B------:R-:W-:Y:S02]  /*1dd70*/  LEA.HI.X.SX32 R107, R107, R27, 0x1, P5 ;  /* 0x0000001b6b6b7211 */ /* 0x000fe400028f0eff */
[-C--:B------:R-:W-:Y:S01]  /*1dd80*/  IADD3 R202, P5, R139, R26.reuse, RZ ;  /* 0x0000001a8bca7210 */ /* 0x080fe20007fbe0ff */
[----:B-1----:R-:W-:Y:S02]  /*1dd90*/  IMAD R85, R16, 0xee, RZ ;  /* 0x000000ee10557824 */ /* 0x002fe400078e02ff */
[----:B0-----:R-:W-:Y:S01]  /*1dda0*/  IMAD R199, R0, 0x77, RZ ;  /* 0x0000007700c77824 */ /* 0x001fe200078e02ff */
[----:B------:R-:W0:Y:S01]  /*1ddb0*/  LDC R16, c[0x0][0x278] ;  /* 0x00009e00ff107b82 */ /* 0x000e220000000800 */
[----:B----4-:R-:W-:-:S07]  /*1ddc0*/  IADD3 R200, P3, R109, R26, RZ ;  /* 0x0000001a6dc87210 */ /* 0x010fce0007f7e0ff */
[----:B------:R-:W1:Y:S01]  /*1ddd0*/  LDC R0, c[0x0][0x278] ;  /* 0x00009e00ff007b82 */ /* 0x000e620000000800 */
[-C--:B------:R-:W-:Y:S02]  /*1dde0*/  LEA.HI.X.SX32 R201, R203, R27.reuse, 0x1, P3 ;  /* 0x0000001bcbc97211 */ /* 0x080fe400018f0eff */
[-C--:B------:R-:W-:Y:S02]  /*1ddf0*/  IADD3 R204, P6, R85, R26.reuse, RZ ;  /* 0x0000001a55cc7210 */ /* 0x080fe40007fde0ff */
[-C--:B------:R-:W-:Y:S01]  /*1de00*/  LEA.HI.X.SX32 R203, R159, R27.reuse, 0x1, P5 ;  /* 0x0000001b9fcb7211 */ /* 0x080fe200028f0eff */
[----:B------:R-:W-:Y:S01]  /*1de10*/  IMAD R159, R10, 0xf0, RZ ;  /* 0x000000f00a9f7824 */ /* 0x000fe200078e02ff */
[----:B------:R-:W-:Y:S01]  /*1de20*/  PRMT R100, R86, 0x7632, R100 ;  /* 0x0000763256647816 */ /* 0x000fe20000000064 */
[----:B------:R4:W-:Y:S01]  /*1de30*/  STG.E.U16 desc[UR60][R106.64], R86 ;  /* 0x000000566a007986 */ /* 0x0009e2000c10153c */
[-C--:B------:R-:W-:Y:S01]  /*1de40*/  LEA.HI.X.SX32 R205, R199, R27.reuse, 0x1, P6 ;  /* 0x0000001bc7cd7211 */ /* 0x080fe200030f0eff */
[----:B--2---:R-:W-:Y:S01]  /*1de50*/  IMAD R199, R20, 0xf2, RZ ;  /* 0x000000f214c77824 */ /* 0x004fe200078e02ff */
[----:B------:R-:W-:Y:S01]  /*1de60*/  PRMT R102, R87, 0x7632, R102 ;  /* 0x0000763257667816 */ /* 0x000fe20000000066 */
[----:B------:R-:W2:Y:S01]  /*1de70*/  LDC R14, c[0x0][0x278] ;  /* 0x00009e00ff0e7b82 */ /* 0x000ea20000000800 */
[----:B------:R-:W-:Y:S01]  /*1de80*/  IADD3 R110, P5, R159, R26, RZ ;  /* 0x0000001a9f6e7210 */ /* 0x000fe20007fbe0ff */
[----:B------:R3:W-:Y:S06]  /*1de90*/  STG.E.U16 desc[UR60][R200.64], R100 ;  /* 0x00000064c8007986 */ /* 0x0007ec000c10153c */
[----:B------:R-:W1:Y:S01]  /*1dea0*/  LDC R18, c[0x0][0x278] ;  /* 0x00009e00ff127b82 */ /* 0x000e620000000800 */
[----:B----4-:R-:W-:Y:S01]  /*1deb0*/  IMAD R107, R22, 0xf4, RZ ;  /* 0x000000f4166b7824 */ /* 0x010fe200078e02ff */
[----:B------:R4:W-:Y:S01]  /*1dec0*/  STG.E.U16 desc[UR60][R202.64], R87 ;  /* 0x00000057ca007986 */ /* 0x0009e2000c10153c */
[----:B------:R-:W-:-:S03]  /*1ded0*/  LEA.HI.X.SX32 R111, R111, R27, 0x1, P5 ;  /* 0x0000001b6f6f7211 */ /* 0x000fc600028f0eff */
[----:B------:R0:W-:Y:S01]  /*1dee0*/  STG.E.U16 desc[UR60][R204.64], R102 ;  /* 0x00000066cc007986 */ /* 0x0001e2000c10153c */
[----:B---3--:R-:W-:Y:S01]  /*1def0*/  IMAD R201, R2, 0x7b, RZ ;  /* 0x0000007b02c97824 */ /* 0x008fe200078e02ff */
[----:B------:R-:W3:Y:S01]  /*1df00*/  LDC R20, c[0x0][0x278] ;  /* 0x00009e00ff147b82 */ /* 0x000ee20000000800 */
[----:B----4-:R-:W-:Y:S01]  /*1df10*/  IADD3 R202, P3, R199, R26, RZ ;  /* 0x0000001ac7ca7210 */ /* 0x010fe20007f7e0ff */
[----:B-----5:R-:W-:Y:S01]  /*1df20*/  IMAD R87, R12, 0xf6, RZ ;  /* 0x000000f60c577824 */ /* 0x020fe200078e02ff */
[----:B------:R-:W-:-:S05]  /*1df30*/  PRMT R32, R81, 0x7632, R32 ;  /* 0x0000763251207816 */ /* 0x000fca0000000020 */
[----:B------:R-:W4:Y:S01]  /*1df40*/  LDC R22, c[0x0][0x278] ;  /* 0x00009e00ff167b82 */ /* 0x000f220000000800 */
[-C--:B0-----:R-:W-:Y:S02]  /*1df50*/  IADD3 R204, P5, R107, R26.reuse, RZ ;  /* 0x0000001a6bcc7210 */ /* 0x081fe40007fbe0ff */
[-C--:B------:R-:W-:Y:S02]  /*1df60*/  LEA.HI.X.SX32 R203, R207, R27.reuse, 0x1, P3 ;  /* 0x0000001bcfcb7211 */ /* 0x080fe400018f0eff */
[----:B------:R-:W-:Y:S02]  /*1df70*/  PRMT R12, R80, 0x7632, R12 ;  /* 0x00007632500c7816 */ /* 0x000fe4000000000c */
[-C--:B------:R-:W-:Y:S01]  /*1df80*/  LEA.HI.X.SX32 R205, R157, R27.reuse, 0x1, P5 ;  /* 0x0000001b9dcd7211 */ /* 0x080fe200028f0eff */
[----:B------:R1:W-:Y:S01]  /*1df90*/  STG.E.U16 desc[UR60][R110.64], R80 ;  /* 0x000000506e007986 */ /* 0x0003e2000c10153c */
[----:B------:R-:W-:Y:S01]  /*1dfa0*/  IADD3 R206, P6, R87, R26, RZ ;  /* 0x0000001a57ce7210 */ /* 0x000fe20007fde0ff */
[----:B------:R-:W0:Y:S02]  /*1dfb0*/  LDC R2, c[0x0][0x278] ;  /* 0x00009e00ff027b82 */ /* 0x000e240000000800 */
[----:B------:R-:W-:Y:S01]  /*1dfc0*/  STG.E.U16 desc[UR60][R202.64], R12 ;  /* 0x0000000cca007986 */ /* 0x000fe2000c10153c */
[----:B------:R-:W-:Y:S01]  /*1dfd0*/  LEA.HI.X.SX32 R207, R201, R27, 0x1, P6 ;  /* 0x0000001bc9cf7211 */ /* 0x000fe200030f0eff */
[----:B------:R-:W-:-:S02]  /*1dfe0*/  IMAD R201, R16, 0xfa, RZ ;  /* 0x000000fa10c97824 */ /* 0x000fc400078e02ff */
[----:B------:R5:W-:Y:S02]  /*1dff0*/  STG.E.U16 desc[UR60][R204.64], R81 ;  /* 0x00000051cc007986 */ /* 0x000be4000c10153c */
[----:B------:R-:W4:Y:S01]  /*1e000*/  LDC R16, c[0x0][0x278] ;  /* 0x00009e00ff107b82 */ /* 0x000f220000000800 */
[----:B--2---:R-:W-:Y:S02]  /*1e010*/  IMAD R157, R14, 0xf8, RZ ;  /* 0x000000f80e9d7824 */ /* 0x004fe400078e02ff */
[----:B-1----:R-:W-:-:S05]  /*1e020*/  IMAD R111, R18, 0xfc, RZ ;  /* 0x000000fc126f7824 */ /* 0x002fca00078e02ff */
[----:B------:R-:W1:Y:S01]  /*1e030*/  LDC R10, c[0x0][0x278] ;  /* 0x00009e00ff0a7b82 */ /* 0x000e620000000800 */
[----:B-----5:R-:W-:-:S07]  /*1e040*/  IMAD R81, R0, 0x7d, RZ ;  /* 0x0000007d00517824 */ /* 0x020fce00078e02ff */
[----:B------:R-:W2:Y:S01]  /*1e050*/  LDC R0, c[0x0][0x278] ;  /* 0x00009e00ff007b82 */ /* 0x000ea20000000800 */
[-C--:B------:R-:W-:Y:S02]  /*1e060*/  IADD3 R162, P3, R157, R26.reuse, RZ ;  /* 0x0000001a9da27210 */ /* 0x080fe40007f7e0ff */
[----:B------:R-:W-:-:S05]  /*1e070*/  IADD3 R202, P5, R201, R26, RZ ;  /* 0x0000001ac9ca7210 */ /* 0x000fca0007fbe0ff */
[----:B------:R-:W5:Y:S01]  /*1e080*/  LDC R18, c[0x0][0x278] ;  /* 0x00009e00ff127b82 */ /* 0x000f620000000800 */
[----:B------:R-:W-:Y:S01]  /*1e090*/  IADD3 R204, P6, R111, R26, RZ ;  /* 0x0000001a6fcc7210 */ /* 0x000fe20007fde0ff */
[----:B------:R4:W-:Y:S01]  /*1e0a0*/  STG.E.U16 desc[UR60][R206.64], R32 ;  /* 0x00000020ce007986 */ /* 0x0009e2000c10153c */
[-C--:B------:R-:W-:Y:S02]  /*1e0b0*/  LEA.HI.X.SX32 R163, R163, R27.reuse, 0x1, P3 ;  /* 0x0000001ba3a37211 */ /* 0x080fe400018f0eff */
[-C--:B------:R-:W-:Y:S01]  /*1e0c0*/  LEA.HI.X.SX32 R203, R81, R27.reuse, 0x1, P5 ;  /* 0x0000001b51cb7211 */ /* 0x080fe200028f0eff */
[----:B---3--:R-:W-:Y:S01]  /*1e0d0*/  IMAD R81, R20, 0xfe, RZ ;  /* 0x000000fe14517824 */ /* 0x008fe200078e02ff */
[----:B------:R-:W-:Y:S01]  /*1e0e0*/  PRMT R34, R82, 0x7632, R34 ;  /* 0x0000763252227816 */ /* 0x000fe20000000022 */
[----:B------:R-:W3:Y:S01]  /*1e0f0*/  LDC R12, c[0x0][0x278] ;  /* 0x00009e00ff0c7b82 */ /* 0x000ee20000000800 */
[----:B------:R-:W-:Y:S01]  /*1e100*/  LEA.HI.X.SX32 R205, R161, R27, 0x1, P6 ;  /* 0x0000001ba1cd7211 */ /* 0x000fe200030f0eff */
[----:B------:R-:W-:Y:S01]  /*1e110*/  STG.E.U16 desc[UR60][R162.64], R82 ;  /* 0x00000052a2007986 */ /* 0x000fe2000c10153c */
[----:B0-----:R-:W-:-:S05]  /*1e120*/  LEA R161, R2, -R2, 0x7 ;  /* 0x8000000202a17211 */ /* 0x001fca00078e38ff */
[----:B----4-:R-:W0:Y:S01]  /*1e130*/  LDC R32, c[0x0][0x278] ;  /* 0x00009e00ff207b82 */ /* 0x010e220000000800 */
[----:B------:R2:W-:Y:S01]  /*1e140*/  STG.E.U16 desc[UR60][R202.64], R34 ;  /* 0x00000022ca007986 */ /* 0x0005e2000c10153c */
[----:B------:R-:W-:Y:S01]  /*1e150*/  IADD3 R160, P5, R81, R26, RZ ;  /* 0x0000001a51a07210 */ /* 0x000fe20007fbe0ff */
[----:B------:R-:W-:-:S05]  /*1e160*/  IMAD R207, R22, 0x102, RZ ;  /* 0x0000010216cf7824 */ /* 0x000fca00078e02ff */
[----:B------:R-:W4:Y:S01]  /*1e170*/  LDC R14, c[0x0][0x278] ;  /* 0x00009e00ff0e7b82 */ /* 0x000f220000000800 */
[----:B------:R-:W-:Y:S01]  /*1e180*/  PRMT R80, R83, 0x7632, R80 ;  /* 0x0000763253507816 */ /* 0x000fe20000000050 */
[----:B------:R1:W-:Y:S06]  /*1e190*/  STG.E.U16 desc[UR60][R204.64], R83 ;  /* 0x00000053cc007986 */ /* 0x0003ec000c10153c */
[----:B------:R-:W3:Y:S01]  /*1e1a0*/  LDC R20, c[0x0][0x278] ;  /* 0x00009e00ff147b82 */ /* 0x000ee20000000800 */
[----:B--2---:R-:W-:Y:S02]  /*1e1b0*/  LEA R203, R0, R0, 0x7 ;  /* 0x0000000000cb7211 */ /* 0x004fe400078e38ff */
[----:B-1----:R-:W-:Y:S01]  /*1e1c0*/  SHF.L.U32 R163, R10, 0x7, RZ ;  /* 0x000000070aa37819 */ /* 0x002fe200000006ff */
[----:B------:R-:W-:-:S04]  /*1e1d0*/  IMAD R83, R16, 0x104, RZ ;  /* 0x0000010410537824 */ /* 0x000fc800078e02ff */
[----:B------:R-:W1:Y:S01]  /*1e1e0*/  LDC R0, c[0x0][0x278] ;  /* 0x00009e00ff007b82 */ /* 0x000e620000000800 */
[-C--:B------:R-:W-:Y:S02]  /*1e1f0*/  LEA R82, P3, R211, R26.reuse, 0x8 ;  /* 0x0000001ad3527211 */ /* 0x080fe400078640ff */
[----:B------:R-:W-:Y:S02]  /*1e200*/  LEA.HI.X.SX32 R161, R161, R27, 0x1, P5 ;  /* 0x0000001ba1a17211 */ /* 0x000fe400028f0eff */
[----:B------:R-:W-:-:S03]  /*1e210*/  IADD3 R162, P5, R207, R26, RZ ;  /* 0x0000001acfa27210 */ /* 0x000fc60007fbe0ff */
[----:B------:R-:W2:Y:S01]  /*1e220*/  LDC R10, c[0x0][0x278] ;  /* 0x00009e00ff0a7b82 */ /* 0x000ea20000000800 */
[----:B------:R-:W-:Y:S01]  /*1e230*/  IADD3 R112, P6, R83, R26, RZ ;  /* 0x0000001a53707210 */ /* 0x000fe20007fde0ff */
[----:B------:R5:W-:Y:S01]  /*1e240*/  STG.E.U16 desc[UR60][R160.64], R80 ;  /* 0x00000050a0007986 */ /* 0x000be2000c10153c */
[-C--:B------:R-:W-:Y:S02]  /*1e250*/  LEA.HI.X.SX32 R83, R163, R27.reuse, 0x1, P3 ;  /* 0x0000001ba3537211 */ /* 0x080fe400018f0eff */
[----:B------:R-:W-:-:S03]  /*1e260*/  LEA.HI.X.SX32 R163, R203, R27, 0x1, P5 ;  /* 0x0000001bcba37211 */ /* 0x000fc600028f0eff */
[----:B------:R-:W2:Y:S01]  /*1e270*/  LDC R16, c[0x0][0x278] ;  /* 0x00009e00ff107b82 */ /* 0x000ea20000000800 */
[----:B------:R-:W-:Y:S01]  /*1e280*/  PRMT R2, R88, 0x7632, R2 ;  /* 0x0000763258027816 */ /* 0x000fe20000000002 */
[----:B------:R-:W-:Y:S01]  /*1e290*/  STG.E.U16 desc[UR60][R82.64], R88 ;  /* 0x0000005852007986 */ /* 0x000fe2000c10153c */
[----:B-----5:R-:W-:-:S05]  /*1e2a0*/  IMAD R161, R18, 0x106, RZ ;  /* 0x0000010612a17824 */ /* 0x020fca00078e02ff */
[----:B------:R-:W5:Y:S01]  /*1e2b0*/  LDC R22, c[0x0][0x278] ;  /* 0x00009e00ff167b82 */ /* 0x000f620000000800 */
[----:B------:R-:W-:Y:S01]  /*1e2c0*/  LEA.HI.X.SX32 R113, R113, R27, 0x1, P6 ;  /* 0x0000001b71717211 */ /* 0x000fe200030f0eff */
[----:B------:R4:W-:Y:S06]  /*1e2d0*/  STG.E.U16 desc[UR60][R162.64], R2 ;  /* 0x00000002a2007986 */ /* 0x0009ec000c10153c */
[----:B------:R-:W5:Y:S01]  /*1e2e0*/  LDC R18, c[0x0][0x278] ;  /* 0x00009e00ff127b82 */ /* 0x000f620000000800 */
[----:B------:R1:W-:Y:S01]  /*1e2f0*/  STG.E.U16 desc[UR60][R112.64], R89 ;  /* 0x0000005970007986 */ /* 0x0003e2000c10153c */
[----:B0-----:R-:W-:-:S06]  /*1e300*/  IMAD R203, R32, 0x108, RZ ;  /* 0x0000010820cb7824 */ /* 0x001fcc00078e02ff */
[----:B----4-:R-:W0:Y:S01]  /*1e310*/  LDC R163, c[0x0][0x278] ;  /* 0x00009e00ffa37b82 */ /* 0x010e220000000800 */
[----:B---3--:R-:W-:Y:S02]  /*1e320*/  IMAD R205, R20, 0x10a, RZ ;  /* 0x0000010a14cd7824 */ /* 0x008fe400078e02ff */
[----:B------:R-:W-:Y:S02]  /*1e330*/  IMAD R83, R12, 0x83, RZ ;  /* 0x000000830c537824 */ /* 0x000fe400078e02ff */
[----:B-1----:R-:W-:Y:S01]  /*1e340*/  IMAD R113, R14, 0x85, RZ ;  /* 0x000000850e717824 */ /* 0x002fe200078e02ff */
[-C--:B------:R-:W-:Y:S02]  /*1e350*/  IADD3 R82, P3, R161, R26.reuse, RZ ;  /* 0x0000001aa1527210 */ /* 0x080fe40007f7e0ff */
[----:B------:R-:W1:Y:S01]  /*1e360*/  LDC R12, c[0x0][0x278] ;  /* 0x00009e00ff0c7b82 */ /* 0x000e620000000800 */
[-C--:B------:R-:W-:Y:S01]  /*1e370*/  IADD3 R88, P5, R203, R26.reuse, RZ ;  /* 0x0000001acb587210 */ /* 0x080fe20007fbe0ff */
[----:B------:R-:W-:Y:S01]  /*1e380*/  IMAD R161, R0, 0x87, RZ ;  /* 0x0000008700a17824 */ /* 0x000fe200078e02ff */
[----:B------:R-:W-:-:S05]  /*1e390*/  IADD3 R112, P6, R205, R26, RZ ;  /* 0x0000001acd707210 */ /* 0x000fca0007fde0ff */
[----:B------:R-:W3:Y:S01]  /*1e3a0*/  LDC R14, c[0x0][0x278] ;  /* 0x00009e00ff0e7b82 */ /* 0x000ee20000000800 */
[-C--:B------:R-:W-:Y:S02]  /*1e3b0*/  LEA.HI.X.SX32 R83, R83, R27.reuse, 0x1, P3 ;  /* 0x0000001b53537211 */ /* 0x080fe400018f0eff */
[----:B------:R-:W-:Y:S02]  /*1e3c0*/  PRMT R34, R89, 0x7632, R34 ;  /* 0x0000763259227816 */ /* 0x000fe40000000022 */
[----:B------:R-:W-:-:S03]  /*1e3d0*/  LEA.HI.X.SX32 R89, R165, R27, 0x1, P5 ;  /* 0x0000001ba5597211 */ /* 0x000fc600028f0eff */
[----:B------:R-:W4:Y:S01]  /*1e3e0*/  LDC R20, c[0x0][0x278] ;  /* 0x00009e00ff147b82 */ /* 0x000f220000000800 */
[----:B------:R-:W-:Y:S01]  /*1e3f0*/  LEA.HI.X.SX32 R113, R113, R27, 0x1, P6 ;  /* 0x0000001b71717211 */ /* 0x000fe200030f0eff */
[----:B--2---:R-:W-:Y:S01]  /*1e400*/  IMAD R165, R10, 0x10c, RZ ;  /* 0x0000010c0aa57824 */ /* 0x004fe200078e02ff */
[----:B------:R-:W-:Y:S01]  /*1e410*/  PRMT R80, R90, 0x7632, R80 ;  /* 0x000076325a507816 */ /* 0x000fe20000000050 */
[----:B------:R-:W-:-:S04]  /*1e420*/  IMAD R203, R16, 0x10e, RZ ;  /* 0x0000010e10cb7824 */ /* 0x000fc800078e02ff */
[----:B------:R-:W2:Y:S01]  /*1e430*/  LDC R0, c[0x0][0x278] ;  /* 0x00009e00ff007b82 */ /* 0x000ea20000000800 */
[----:B------:R5:W-:Y:S04]  /*1e440*/  STG.E.U16 desc[UR60][R82.64], R34 ;  /* 0x0000002252007986 */ /* 0x000be8000c10153c */
[----:B------:R0:W-:Y:S03]  /*1e450*/  STG.E.U16 desc[UR60][R88.64], R90 ;  /* 0x0000005a58007986 */ /* 0x0001e6000c10153c */
[----:B------:R-:W4:Y:S01]  /*1e460*/  LDC R2, c[0x0][0x278] ;  /* 0x00009e00ff027b82 */ /* 0x000f220000000800 */
[----:B------:R0:W-:Y:S01]  /*1e470*/  STG.E.U16 desc[UR60][R112.64], R80 ;  /* 0x0000005070007986 */ /* 0x0001e2000c10153c */
[----:B-----5:R-:W-:-:S06]  /*1e480*/  IADD3 R82, P5, R165, R26, RZ ;  /* 0x0000001aa5527210 */ /* 0x020fcc0007fbe0ff */
[----:B------:R-:W5:Y:S01]  /*1e490*/  LDC R16, c[0x0][0x278] ;  /* 0x00009e00ff107b82 */ /* 0x000f620000000800 */
[----:B0-----:R-:W-:Y:S01]  /*1e4a0*/  IMAD R89, R22, 0x110, RZ ;  /* 0x0000011016597824 */ /* 0x001fe200078e02ff */
[----:B------:R-:W-:Y:S01]  /*1e4b0*/  IADD3 R88, P3, R203, R26, RZ ;  /* 0x0000001acb587210 */ /* 0x000fe20007f7e0ff */
[----:B------:R-:W-:-:S05]  /*1e4c0*/  IMAD R113, R18, 0x112, RZ ;  /* 0x0000011212717824 */ /* 0x000fca00078e02ff */
[----:B------:R-:W0:Y:S01]  /*1e4d0*/  LDC R32, c[0x0][0x278] ;  /* 0x00009e00ff207b82 */ /* 0x000e220000000800 */
[----:B------:R-:W-:Y:S01]  /*1e4e0*/  LEA.HI.X.SX32 R83, R167, R27, 0x1, P5 ;  /* 0x0000001ba7537211 */ /* 0x000fe200028f0eff */
[----:B------:R-:W-:Y:S01]  /*1e4f0*/  IMAD R163, R163, 0x89, RZ ;  /* 0x00000089a3a37824 */ /* 0x000fe200078e02ff */
[----:B------:R-:W-:-:S05]  /*1e500*/  IADD3 R112, P5, R89, R26, RZ ;  /* 0x0000001a59707210 */ /* 0x000fca0007fbe0ff */
[----:B------:R-:W0:Y:S01]  /*1e510*/  LDC R18, c[0x0][0x278] ;  /* 0x00009e00ff127b82 */ /* 0x000e220000000800 */
[----:B------:R-:W-:Y:S02]  /*1e520*/  IADD3 R114, P6, R113, R26, RZ ;  /* 0x0000001a71727210 */ /* 0x000fe40007fde0ff */
[----:B------:R-:W-:Y:S02]  /*1e530*/  LEA.HI.X.SX32 R89, R161, R27, 0x1, P3 ;  /* 0x0000001ba1597211 */ /* 0x000fe400018f0eff */
[----:B------:R-:W-:-:S03]  /*1e540*/  PRMT R80, R91, 0x7632, R80 ;  /* 0x000076325b507816 */ /* 0x000fc60000000050 */
[----:B------:R-:W0:Y:S01]  /*1e550*/  LDC R10, c[0x0][0x278] ;  /* 0x00009e00ff0a7b82 */ /* 0x000e220000000800 */
[-C--:B------:R-:W-:Y:S01]  /*1e560*/  LEA.HI.X.SX32 R113, R115, R27.reuse, 0x1, P5 ;  /* 0x0000001b73717211 */ /* 0x080fe200028f0eff */
[----:B------:R1:W-:Y:S01]  /*1e570*/  STG.E.U16 desc[UR60][R82.64], R91 ;  /* 0x0000005b52007986 */ /* 0x0003e2000c10153c */
[----:B------:R-:W-:Y:S02]  /*1e580*/  LEA.HI.X.SX32 R115, R163, R27, 0x1, P6 ;  /* 0x0000001ba3737211 */ /* 0x000fe400030f0eff */
[----:B------:R-:W-:-:S03]  /*1e590*/  PRMT R84, R72, 0x7632, R84 ;  /* 0x0000763248547816 */ /* 0x000fc60000000054 */
[----:B------:R-:W0:Y:S01]  /*1e5a0*/  LDC R22, c[0x0][0x278] ;  /* 0x00009e00ff167b82 */ /* 0x000e220000000800 */
[----:B------:R-:W-:Y:S01]  /*1e5b0*/  STG.E.U16 desc[UR60][R88.64], R80 ;  /* 0x0000005058007986 */ /* 0x000fe2000c10153c */
[----:B-1----:R-:W-:-:S06]  /*1e5c0*/  IMAD R83, R12, 0x114, RZ ;  /* 0x000001140c537824 */ /* 0x002fcc00078e02ff */
[----:B------:R-:W1:Y:S01]  /*1e5d0*/  LDC R34, c[0x0][0x278] ;  /* 0x00009e00ff227b82 */ /* 0x000e620000000800 */
[----:B---3--:R-:W-:Y:S01]  /*1e5e0*/  IMAD R91, R14, 0x116, RZ ;  /* 0x000001160e5b7824 */ /* 0x008fe200078e02ff */
[----:B------:R2:W-:Y:S01]  /*1e5f0*/  STG.E.U16 desc[UR60][R112.64], R72 ;  /* 0x0000004870007986 */ /* 0x0005e2000c10153c */
[----:B------:R-:W-:-:S05]  /*1e600*/  IADD3 R82, P5, R83, R26, RZ ;  /* 0x0000001a53527210 */ /* 0x000fca0007fbe0ff */
[----:B------:R-:W3:Y:S01]  /*1e610*/  LDC R14, c[0x0][0x278] ;  /* 0x00009e00ff0e7b82 */ /* 0x000ee20000000800 */
[----:B------:R4:W-:Y:S07]  /*1e620*/  STG.E.U16 desc[UR60][R114.64], R84 ;  /* 0x0000005472007986 */ /* 0x0009ee000c10153c */
[----:B------:R-:W3:Y:S01]  /*1e630*/  LDC R12, c[0x0][0x278] ;  /* 0x00009e00ff0c7b82 */ /* 0x000ee20000000800 */
[----:B--2---:R-:W-:Y:S02]  /*1e640*/  IMAD R113, R0, 0x8d, RZ ;  /* 0x0000008d00717824 */ /* 0x004fe400078e02ff */
[----:B----4-:R-:W-:Y:S01]  /*1e650*/  IMAD R115, R20, 0x118, RZ ;  /* 0x0000011814737824 */ /* 0x010fe200078e02ff */
[----:B------:R-:W-:-:S04]  /*1e660*/  LEA.HI.X.SX32 R83, R171, R27, 0x1, P5 ;  /* 0x0000001bab537211 */ /* 0x000fc800028f0eff */
[----:B------:R-:W2:Y:S01]  /*1e670*/  LDC R0, c[0x0][0x278] ;  /* 0x00009e00ff007b82 */ /* 0x000ea20000000800 */
[----:B------:R-:W-:Y:S01]  /*1e680*/  IMAD R89, R2, 0x8b, RZ ;  /* 0x0000008b02597824 */ /* 0x000fe200078e02ff */
[-C--:B------:R-:W-:Y:S01]  /*1e690*/  IADD3 R90, P5, R115, R26.reuse, RZ ;  /* 0x0000001a735a7210 */ /* 0x080fe20007fbe0ff */
[----:B-----5:R-:W-:Y:S01]  /*1e6a0*/  IMAD R115, R16, 0x11c, RZ ;  /* 0x0000011c10737824 */ /* 0x020fe200078e02ff */
[----:B------:R-:W-:-:S04]  /*1e6b0*/  IADD3 R88, P3, R91, R26, RZ ;  /* 0x0000001a5b587210 */ /* 0x000fc80007f7e0ff */
[----:B------:R-:W4:Y:S01]  /*1e6c0*/  LDC R20, c[0x0][0x278] ;  /* 0x00009e00ff147b82 */ /* 0x000f220000000800 */
[----:B0-----:R-:W-:Y:S01]  /*1e6d0*/  IMAD R161, R32, 0x11a, RZ ;  /* 0x0000011a20a17824 */ /* 0x001fe200078e02ff */
[----:B------:R0:W-:Y:S01]  /*1e6e0*/  STG.E.U16 desc[UR60][R82.64], R73 ;  /* 0x0000004952007986 */ /* 0x0001e2000c10153c */
[----:B------:R-:W-:Y:S02]  /*1e6f0*/  LEA.HI.X.SX32 R89, R89, R27, 0x1, P3 ;  /* 0x0000001b59597211 */ /* 0x000fe400018f0eff */
[----:B------:R-:W-:-:S03]  /*1e700*/  PRMT R2, R73, 0x7632, R2 ;  /* 0x0000763249027816 */ /* 0x000fc60000000002 */
[----:B------:R-:W5:Y:S01]  /*1e710*/  LDC R16, c[0x0][0x278] ;  /* 0x00009e00ff107b82 */ /* 0x000f620000000800 */
[-C--:B------:R-:W-:Y:S01]  /*1e720*/  LEA.HI.X.SX32 R91, R7, R27.reuse, 0x1, P5 ;  /* 0x0000001b075b7211 */ /* 0x080fe200028f0eff */
[----:B------:R-:W-:Y:S02]  /*1e730*/  IMAD R7, R10, 0x8f, RZ ;  /* 0x0000008f0a077824 */ /* 0x000fe400078e02ff */
[----:B0-----:R-:W-:Y:S01]  /*1e740*/  IMAD R83, R18, 0x11e, RZ ;  /* 0x0000011e12537824 */ /* 0x001fe200078e02ff */
[-C--:B------:R-:W-:Y:S01]  /*1e750*/  IADD3 R112, P6, R161, R26.reuse, RZ ;  /* 0x0000001aa1707210 */ /* 0x080fe20007fde0ff */
[----:B------:R0:W-:Y:S01]  /*1e760*/  STG.E.U16 desc[UR60][R88.64], R2 ;  /* 0x0000000258007986 */ /* 0x0001e2000c10153c */
[-C--:B------:R-:W-:Y:S01]  /*1e770*/  IADD3 R72, P5, R115, R26.reuse, RZ ;  /* 0x0000001a73487210 */ /* 0x080fe20007fbe0ff */
[----:B------:R-:W5:Y:S01]  /*1e780*/  LDC R10, c[0x0][0x278] ;  /* 0x00009e00ff0a7b82 */ /* 0x000f620000000800 */
[----:B------:R-:W-:Y:S01]  /*1e790*/  IADD3 R82, P3, R83, R26, RZ ;  /* 0x0000001a53527210 */ /* 0x000fe20007f7e0ff */
[----:B-1----:R-:W-:Y:S01]  /*1e7a0*/  IMAD R115, R34, 0x122, RZ ;  /* 0x0000012222737824 */ /* 0x002fe200078e02ff */
[----:B------:R-:W-:-:S02]  /*1e7b0*/  LEA.HI.X.SX32 R113, R113, R27, 0x1, P6 ;  /* 0x0000001b71717211 */ /* 0x000fc400030f0eff */
[----:B------:R-:W-:Y:S01]  /*1e7c0*/  PRMT R32, R74, 0x7632, R32 ;  /* 0x000076324a207816 */ /* 0x000fe20000000020 */
[----:B------:R1:W-:Y:S01]  /*1e7d0*/  STG.E.U16 desc[UR60][R90.64], R74 ;  /* 0x0000004a5a007986 */ /* 0x0003e2000c10153c */
[-C--:B------:R-:W-:Y:S01]  /*1e7e0*/  LEA.HI.X.SX32 R73, R169, R27.reuse, 0x1, P5 ;  /* 0x0000001ba9497211 */ /* 0x080fe200028f0eff */
[----:B------:R-:W5:Y:S01]  /*1e7f0*/  LDC R18, c[0x0][0x278] ;  /* 0x00009e00ff127b82 */ /* 0x000f620000000800 */
[----:B0-----:R-:W-:Y:S01]  /*1e800*/  IMAD R89, R22, 0x120, RZ ;  /* 0x0000012016597824 */ /* 0x001fe200078e02ff */
[----:B------:R-:W-:Y:S01]  /*1e810*/  LEA.HI.X.SX32 R83, R7, R27, 0x1, P3 ;  /* 0x0000001b07537211 */ /* 0x000fe200018f0eff */
[----:B---3--:R-:W-:Y:S01]  /*1e820*/  IMAD R7, R14, 0x124, RZ ;  /* 0x000001240e077824 */ /* 0x008fe200078e02ff */
[----:B------:R0:W-:Y:S02]  /*1e830*/  STG.E.U16 desc[UR60][R112.64], R32 ;  /* 0x0000002070007986 */ /* 0x0001e4000c10153c */
[-C--:B------:R-:W-:Y:S02]  /*1e840*/  IADD3 R88, P5, R89, R26.reuse, RZ ;  /* 0x0000001a59587210 */ /* 0x080fe40007fbe0ff */
[----:B------:R-:W3:Y:S01]  /*1e850*/  LDC R2, c[0x0][0x278] ;  /* 0x00009e00ff027b82 */ /* 0x000ee20000000800 */
[----:B-1----:R-:W-:Y:S01]  /*1e860*/  IMAD R91, R12, 0x91, RZ ;  /* 0x000000910c5b7824 */ /* 0x002fe200078e02ff */
[----:B------:R-:W-:Y:S01]  /*1e870*/  IADD3 R90, P6, R115, R26, RZ ;  /* 0x0000001a735a7210 */ /* 0x000fe20007fde0ff */
[----:B------:R1:W-:Y:S01]  /*1e880*/  STG.E.U16 desc[UR60][R72.64], R75 ;  /* 0x0000004b48007986 */ /* 0x0003e2000c10153c */
[----:B------:R-:W-:-:S04]  /*1e890*/  PRMT R12, R75, 0x7632, R12 ;  /* 0x000076324b0c7816 */ /* 0x000fc8000000000c */
[----:B------:R-:W3:Y:S01]  /*1e8a0*/  LDC R22, c[0x0][0x278] ;  /* 0x00009e00ff167b82 */ /* 0x000ee20000000800 */
[-C--:B------:R-:W-:Y:S02]  /*1e8b0*/  LEA.HI.X.SX32 R89, R125, R27.reuse, 0x1, P5 ;  /* 0x0000001b7d597211 */ /* 0x080fe400028f0eff */
[----:B------:R-:W-:Y:S02]  /*1e8c0*/  LEA.HI.X.SX32 R91, R91, R27, 0x1, P6 ;  /* 0x0000001b5b5b7211 */ /* 0x000fe400030f0eff */
[----:B0-----:R-:W-:Y:S02]  /*1e8d0*/  PRMT R32, R76, 0x7632, R32 ;  /* 0x000076324c207816 */ /* 0x001fe40000000020 */
[----:B-1----:R-:W-:Y:S01]  /*1e8e0*/  IADD3 R72, P3, R7, R26, RZ ;  /* 0x0000001a07487210 */ /* 0x002fe20007f7e0ff */
[----:B--2---:R-:W-:Y:S01]  /*1e8f0*/  IMAD R7, R0, 0x93, RZ ;  /* 0x0000009300077824 */ /* 0x004fe200078e02ff */
[----:B------:R-:W0:Y:S01]  /*1e900*/  LDC R34, c[0x0][0x278] ;  /* 0x00009e00ff227b82 */ /* 0x000e220000000800 */
[----:B----4-:R-:W-:Y:S01]  /*1e910*/  IMAD R73, R20, 0x128, RZ ;  /* 0x0000012814497824 */ /* 0x010fe200078e02ff */
[----:B------:R1:W-:Y:S01]  /*1e920*/  STG.E.U16 desc[UR60][R82.64], R12 ;  /* 0x0000000c52007986 */ /* 0x0003e2000c10153c */
[----:B-----5:R-:W-:-:S05]  /*1e930*/  IMAD R75, R16, 0x126, RZ ;  /* 0x00000126104b7824 */ /* 0x020fca00078e02ff */
[----:B------:R-:W2:Y:S01]  /*1e940*/  LDC R0, c[0x0][0x278] ;  /* 0x00009e00ff007b82 */ /* 0x000ea20000000800 */
[----:B------:R-:W-:Y:S04]  /*1e950*/  STG.E.U16 desc[UR60][R88.64], R76 ;  /* 0x0000004c58007986 */ /* 0x000fe8000c10153c */
[----:B------:R4:W-:Y:S03]  /*1e960*/  STG.E.U16 desc[UR60][R90.64], R32 ;  /* 0x000000205a007986 */ /* 0x0009e6000c10153c */
[----:B------:R-:W5:Y:S01]  /*1e970*/  LDC R20, c[0x0][0x278] ;  /* 0x00009e00ff147b82 */ /* 0x000f620000000800 */
[-C--:B------:R-:W-:Y:S02]  /*1e980*/  IADD3 R74, P5, R75, R26.reuse, RZ ;  /* 0x0000001a4b4a7210 */ /* 0x080fe40007fbe0ff */
[----:B-1----:R-:W-:Y:S01]  /*1e990*/  IADD3 R12, P6, R73, R26, RZ ;  /* 0x0000001a490c7210 */ /* 0x002fe20007fde0ff */
[----:B------:R-:W-:Y:S01]  /*1e9a0*/  IMAD R83, R10, 0x12a, RZ ;  /* 0x0000012a0a537824 */ /* 0x000fe200078e02ff */
[----:B------:R-:W-:-:S03]  /*1e9b0*/  PRMT R80, R77, 0x7632, R80 ;  /* 0x000076324d507816 */ /* 0x000fc60000000050 */
[----:B------:R-:W1:Y:S01]  /*1e9c0*/  LDC R14, c[0x0][0x278] ;  /* 0x00009e00ff0e7b82 */ /* 0x000e620000000800 */
[----:B------:R-:W-:-:S07]  /*1e9d0*/  LEA.HI.X.SX32 R73, R173, R27, 0x1, P3 ;  /* 0x0000001bad497211 */ /* 0x000fce00018f0eff */
[----:B----4-:R-:W4:Y:S01]  /*1e9e0*/  LDC R32, c[0x0][0x278] ;  /* 0x00009e00ff207b82 */ /* 0x010f220000000800 */
[-C--:B------:R-:W-:Y:S02]  /*1e9f0*/  LEA.HI.X.SX32 R75, R7, R27.reuse, 0x1, P5 ;  /* 0x0000001b074b7211 */ /* 0x080fe400028f0eff */
[----:B------:R-:W-:Y:S01]  /*1ea00*/  LEA.HI.X.SX32 R13, R13, R27, 0x1, P6 ;  /* 0x0000001b0d0d7211 */ /* 0x000fe200030f0eff */
[----:B------:R0:W-:Y:S01]  /*1ea10*/  STG.E.U16 desc[UR60][R72.64], R77 ;  /* 0x0000004d48007986 */ /* 0x0001e2000c10153c */
[----:B------:R-:W-:Y:S02]  /*1ea20*/  IMAD R89, R18, 0x12c, RZ ;  /* 0x0000012c12597824 */ /* 0x000fe400078e02ff */
[----:B---3--:R-:W-:Y:S01]  /*1ea30*/  IMAD R7, R2, 0x95, RZ ;  /* 0x0000009502077824 */ /* 0x008fe200078e02ff */
[----:B------:R-:W-:Y:S01]  /*1ea40*/  STG.E.U16 desc[UR60][R74.64], R80 ;  /* 0x000000504a007986 */ /* 0x000fe2000c10153c */
[----:B------:R-:W3:Y:S03]  /*1ea50*/  LDC R16, c[0x0][0x278] ;  /* 0x00009e00ff107b82 */ /* 0x000ee60000000800 */
[----:B------:R2:W-:Y:S01]  /*1ea60*/  STG.E.U16 desc[UR60][R12.64], R78 ;  /* 0x0000004e0c007986 */ /* 0x0005e2000c10153c */
[----:B0-----:R-:W-:-:S04]  /*1ea70*/  IADD3 R72, P5, R83, R26, RZ ;  /* 0x0000001a53487210 */ /* 0x001fc80007fbe0ff */
[----:B------:R-:W0:Y:S01]  /*1ea80*/  LDC R18, c[0x0][0x278] ;  /* 0x00009e00ff127b82 */ /* 0x000e220000000800 */
[----:B------:R-:W-:Y:S02]  /*1ea90*/  PRMT R82, R78, 0x7632, R82 ;  /* 0x000076324e527816 */ /* 0x000fe40000000052 */
[----:B------:R-:W-:Y:S01]  /*1eaa0*/  LEA.HI.X.SX32 R73, R7, R27, 0x1, P5 ;  /* 0x0000001b07497211 */ /* 0x000fe200028f0eff */
[----:B--2---:R-:W-:-:S04]  /*1eab0*/  IMAD R13, R22, 0x12e, RZ ;  /* 0x0000012e160d7824 */ /* 0x004fc800078e02ff */
[----:B------:R-:W2:Y:S01]  /*1eac0*/  LDC R76, c[0x0][0x278] ;  /* 0x00009e00ff4c7b82 */ /* 0x000ea20000000800 */
[-C--:B------:R-:W-:Y:S01]  /*1ead0*/  IADD3 R10, P3, R89, R26.reuse, RZ ;  /* 0x0000001a590a7210 */ /* 0x080fe20007f7e0ff */
[----:B------:R-:W-:Y:S01]  /*1eae0*/  IMAD R7, R0, 0x97, RZ ;  /* 0x0000009700077824 */ /* 0x000fe200078e02ff */
[----:B------:R-:W-:Y:S01]  /*1eaf0*/  IADD3 R12, P5, R13, R26, RZ ;  /* 0x0000001a0d0c7210 */ /* 0x000fe20007fbe0ff */
[----:B-----5:R-:W-:-:S04]  /*1eb00*/  IMAD R75, R20, 0x130, RZ ;  /* 0x00000130144b7824 */ /* 0x020fc800078e02ff */
[----:B------:R-:W5:Y:S01]  /*1eb10*/  LDC R22, c[0x0][0x278] ;  /* 0x00009e00ff167b82 */ /* 0x000f620000000800 */
[-C--:B------:R-:W-:Y:S01]  /*1eb20*/  LEA.HI.X.SX32 R11, R11, R27.reuse, 0x1, P3 ;  /* 0x0000001b0b0b7211 */ /* 0x080fe200018f0eff */
[----:B------:R4:W-:Y:S01]  /*1eb30*/  STG.E.U16 desc[UR60][R72.64], R82 ;  /* 0x0000005248007986 */ /* 0x0009e2000c10153c */
[----:B------:R-:W-:Y:S02]  /*1eb40*/  LEA.HI.X.SX32 R13, R7, R27, 0x1, P5 ;  /* 0x0000001b070d7211 */ /* 0x000fe400028f0eff */
[----:B------:R-:W-:-:S03]  /*1eb50*/  PRMT R2, R79, 0x7632, R2 ;  /* 0x000076324f027816 */ /* 0x000fc60000000002 */
[----:B------:R-:W5:Y:S01]  /*1eb60*/  LDC R20, c[0x0][0x278] ;  /* 0x00009e00ff147b82 */ /* 0x000f620000000800 */
[----:B------:R-:W-:Y:S01]  /*1eb70*/  IADD3 R74, P6, R75, R26, RZ ;  /* 0x0000001a4b4a7210 */ /* 0x000fe20007fde0ff */
[----:B------:R3:W-:Y:S01]  /*1eb80*/  STG.E.U16 desc[UR60][R10.64], R79 ;  /* 0x0000004f0a007986 */ /* 0x0007e2000c10153c */
[----:B----4-:R-:W-:-:S05]  /*1eb90*/  IMAD R73, R32, 0x132, RZ ;  /* 0x0000013220497824 */ /* 0x010fca00078e02ff */
[----:B------:R-:W4:Y:S01]  /*1eba0*/  LDC R32, c[0x0][0x278] ;  /* 0x00009e00ff207b82 */ /* 0x000f220000000800 */
[----:B------:R-:W-:Y:S01]  /*1ebb0*/  IMAD R77, R34, 0x134, RZ ;  /* 0x00000134224d7824 */ /* 0x000fe200078e02ff */
[----:B------:R0:W-:Y:S01]  /*1ebc0*/  STG.E.U16 desc[UR60][R12.64], R2 ;  /* 0x000000020c007986 */ /* 0x0001e2000c10153c */
[----:B------:R-:W-:-:S05]  /*1ebd0*/  LEA.HI.X.SX32 R75, R175, R27, 0x1, P6 ;  /* 0x0000001baf4b7211 */ /* 0x000fca00030f0eff */
[----:B------:R-:W4:Y:S01]  /*1ebe0*/  LDC R0, c[0x0][0x278] ;  /* 0x00009e00ff007b82 */ /* 0x000f220000000800 */
[----:B-1----:R-:W-:Y:S01]  /*1ebf0*/  IMAD R7, R14, 0x99, RZ ;  /* 0x000000990e077824 */ /* 0x002fe200078e02ff */
[-C--:B---3--:R-:W-:Y:S01]  /*1ec00*/  IADD3 R10, P3, R73, R26.reuse, RZ ;  /* 0x0000001a490a7210 */ /* 0x088fe20007f7e0ff */
[----:B------:R1:W-:Y:S05]  /*1ec10*/  STG.E.U16 desc[UR60][R74.64], R64 ;  /* 0x000000404a007986 */ /* 0x0003ea000c10153c */
[----:B0-----:R-:W0:Y:S01]  /*1ec20*/  LDC R2, c[0x0][0x278] ;  /* 0x00009e00ff027b82 */ /* 0x001e220000000800 */
[----:B------:R-:W-:Y:S01]  /*1ec30*/  IADD3 R12, P5, R77, R26, RZ ;  /* 0x0000001a4d0c7210 */ /* 0x000fe20007fbe0ff */
[----:B------:R-:W-:Y:S01]  /*1ec40*/  IMAD R73, R16, 0x9b, RZ ;  /* 0x0000009b10497824 */ /* 0x000fe200078e02ff */
[----:B------:R-:W-:-:S05]  /*1ec50*/  LEA.HI.X.SX32 R11, R7, R27, 0x1, P3 ;  /* 0x0000001b070b7211 */ /* 0x000fca00018f0eff */
[----:B------:R-:W3:Y:S01]  /*1ec60*/  LDC R34, c[0x0][0x278] ;  /* 0x00009e00ff227b82 */ /* 0x000ee20000000800 */
[----:B-1----:R-:W-:Y:S01]  /*1ec70*/  PRMT R64, R64, 0x7632, R64 ;  /* 0x0000763240407816 */ /* 0x002fe20000000040 */
[----:B------:R-:W-:Y:S01]  /*1ec80*/  IMAD R77, R18, 0x138, RZ ;  /* 0x00000138124d7824 */ /* 0x000fe200078e02ff */
[----:B------:R-:W-:Y:S01]  /*1ec90*/  LEA.HI.X.SX32 R13, R127, R27, 0x1, P5 ;  /* 0x0000001b7f0d7211 */ /* 0x000fe200028f0eff */
[----:B--2---:R-:W-:-:S04]  /*1eca0*/  IMAD R83, R76, 0x136, RZ ;  /* 0x000001364c537824 */ /* 0x004fc800078e02ff */
[----:B------:R-:W1:Y:S01]  /*1ecb0*/  LDC R74, c[0x0][0x278] ;  /* 0x00009e00ff4a7b82 */ /* 0x000e620000000800 */
[----:B------:R2:W-:Y:S01]  /*1ecc0*/  STG.E.U16 desc[UR60][R10.64], R64 ;  /* 0x000000400a007986 */ /* 0x0005e2000c10153c */
[----:B------:R-:W-:-:S06]  /*1ecd0*/  PRMT R76, R65, 0x7632, R76 ;  /* 0x00007632414c7816 */ /* 0x000fcc000000004c */
[----:B------:R-:W1:Y:S01]  /*1ece0*/  LDC R16, c[0x0][0x278] ;  /* 0x00009e00ff107b82 */ /* 0x000e620000000800 */
[----:B------:R2:W-:Y:S01]  /*1ecf0*/  STG.E.U16 desc[UR60][R12.64], R65 ;  /* 0x000000410c007986 */ /* 0x0005e2000c10153c */
[----:B------:R-:W-:-:S06]  /*1ed00*/  IADD3 R72, P6, R83, R26, RZ ;  /* 0x0000001a53487210 */ /* 0x000fcc0007fde0ff */
[----:B------:R-:W1:Y:S01]  /*1ed10*/  LDC R18, c[0x0][0x278] ;  /* 0x00009e00ff127b82 */ /* 0x000e620000000800 */
[----:B-----5:R-:W-:Y:S01]  /*1ed20*/  IMAD R79, R20, 0x13a, RZ ;  /* 0x0000013a144f7824 */ /* 0x020fe200078e02ff */
[----:B--2---:R-:W-:Y:S01]  /*1ed30*/  IADD3 R10, P5, R77, R26, RZ ;  /* 0x0000001a4d0a7210 */ /* 0x004fe20007fbe0ff */
[----:B------:R-:W-:-:S05]  /*1ed40*/  IMAD R65, R22, 0x13c, RZ ;  /* 0x0000013c16417824 */ /* 0x000fca00078e02ff */
[----:B------:R-:W2:Y:S01]  /*1ed50*/  LDC R14, c[0x0][0x278] ;  /* 0x00009e00ff0e7b82 */ /* 0x000ea20000000800 */
[----:B------:R-:W-:-:S07]  /*1ed60*/  LEA.HI.X.SX32 R73, R73, R27, 0x1, P6 ;  /* 0x0000001b49497211 */ /* 0x000fce00030f0eff */
[----:B------:R-:W5:Y:S01]  /*1ed70*/  LDC R75, c[0x0][0x278] ;  /* 0x00009e00ff4b7b82 */ /* 0x000f620000000800 */
[----:B----4-:R-:W-:Y:S01]  /*1ed80*/  IMAD R13, R32, 0x13e, RZ ;  /* 0x0000013e200d7824 */ /* 0x010fe200078e02ff */
[----:B------:R-:W-:-:S06]  /*1ed90*/  LEA.HI.X.SX32 R11, R117, R27, 0x1, P5 ;  /* 0x0000001b750b7211 */ /* 0x000fcc00028f0eff */
[----:B------:R-:W4:Y:S01]  /*1eda0*/  LDC R22, c[0x0][0x278] ;  /* 0x00009e00ff167b82 */ /* 0x000f220000000800 */
[----:B------:R-:W-:Y:S01]  /*1edb0*/  IMAD R7, R0, 0x9d, RZ ;  /* 0x0000009d00077824 */ /* 0x000fe200078e02ff */
[-C--:B------:R-:W-:Y:S02]  /*1edc0*/  IADD3 R12, P3, R79, R26.reuse, RZ ;  /* 0x0000001a4f0c7210 */ /* 0x080fe40007f7e0ff */
[----:B------:R-:W-:Y:S01]  /*1edd0*/  IADD3 R64, P5, R65, R26, RZ ;  /* 0x0000001a41407210 */ /* 0x000fe20007fbe0ff */
[----:B------:R0:W-:Y:S03]  /*1ede0*/  STG.E.U16 desc[UR60][R72.64], R76 ;  /* 0x0000004c48007986 */ /* 0x0001e6000c10153c */
[----:B------:R-:W4:Y:S01]  /*1edf0*/  LDC R20, c[0x0][0x278] ;  /* 0x00009e00ff147b82 */ /* 0x000f220000000800 */
[----:B------:R-:W-:Y:S01]  /*1ee00*/  LEA.HI.X.SX32 R65, R25, R27, 0x1, P5 ;  /* 0x0000001b19417211 */ /* 0x000fe200028f0eff */
[----:B---3--:R-:W-:-:S06]  /*1ee10*/  IMAD R25, R34, 0x140, RZ ;  /* 0x0000014022197824 */ /* 0x008fcc00078e02ff */
[----:B------:R-:W3:Y:S01]  /*1ee20*/  LDC R0, c[0x0][0x278] ;  /* 0x00009e00ff007b82 */ /* 0x000ee20000000800 */
[----:B0-----:R-:W-:Y:S01]  /*1ee30*/  IMAD R73, R2, 0x9f, RZ ;  /* 0x0000009f02497824 */ /* 0x001fe200078e02ff */
[----:B------:R-:W-:Y:S02]  /*1ee40*/  IADD3 R72, P6, R13, R26, RZ ;  /* 0x0000001a0d487210 */ /* 0x000fe40007fde0ff */
[----:B------:R-:W-:Y:S02]  /*1ee50*/  LEA.HI.X.SX32 R13, R7, R27, 0x1, P3 ;  /* 0x0000001b070d7211 */ /* 0x000fe400018f0eff */
[----:B------:R-:W-:Y:S02]  /*1ee60*/  PRMT R2, R66, 0x7632, R2 ;  /* 0x0000763242027816 */ /* 0x000fe40000000002 */
[----:B------:R-:W0:Y:S01]  /*1ee70*/  LDC R32, c[0x0][0x278] ;  /* 0x00009e00ff207b82 */ /* 0x000e220000000800 */
[----:B------:R1:W-:Y:S01]  /*1ee80*/  STG.E.U16 desc[UR60][R10.64], R66 ;  /* 0x000000420a007986 */ /* 0x0003e2000c10153c */
[----:B------:R-:W-:-:S03]  /*1ee90*/  PRMT R76, R67, 0x7632, R76 ;  /* 0x00007632434c7816 */ /* 0x000fc6000000004c */
[----:B------:R-:W-:Y:S01]  /*1eea0*/  STG.E.U16 desc[UR60][R12.64], R2 ;  /* 0x000000020c007986 */ /* 0x000fe2000c10153c */
[----:B------:R-:W-:Y:S01]  /*1eeb0*/  LEA.HI.X.SX32 R73, R73, R27, 0x1, P6 ;  /* 0x0000001b49497211 */ /* 0x000fe200030f0eff */
[----:B-----5:R-:W-:Y:S01]  /*1eec0*/  IMAD R75, R75, 0x144, RZ ;  /* 0x000001444b4b7824 */ /* 0x020fe200078e02ff */
[----:B------:R-:W5:Y:S01]  /*1eed0*/  LDC R34, c[0x0][0x278] ;  /* 0x00009e00ff227b82 */ /* 0x000f620000000800 */
[----:B------:R4:W-:Y:S01]  /*1eee0*/  STG.E.U16 desc[UR60][R64.64], R67 ;  /* 0x0000004340007986 */ /* 0x0009e2000c10153c */
[----:B-1----:R-:W-:Y:S01]  /*1eef0*/  IMAD R11, R74, 0x142, RZ ;  /* 0x000001424a0b7824 */ /* 0x002fe200078e02ff */
[----:B------:R-:W-:Y:S01]  /*1ef00*/  IADD3 R10, P5, R25, R26, RZ ;  /* 0x0000001a190a7210 */ /* 0x000fe20007fbe0ff */
[----:B------:R-:W-:-:S04]  /*1ef10*/  IMAD R25, R16, 0xa3, RZ ;  /* 0x000000a310197824 */ /* 0x000fc800078e02ff */
[----:B------:R-:W1:Y:S01]  /*1ef20*/  LDC R16, c[0x0][0x278] ;  /* 0x00009e00ff107b82 */ /* 0x000e620000000800 */
[----:B--2---:R-:W-:Y:S02]  /*1ef30*/  IMAD R7, R14, 0xa1, RZ ;  /* 0x000000a10e077824 */ /* 0x004fe400078e02ff */
[----:B----4-:R-:W-:Y:S01]  /*1ef40*/  IMAD R67, R18, 0x146, RZ ;  /* 0x0000014612437824 */ /* 0x010fe200078e02ff */
[-C--:B------:R-:W-:Y:S01]  /*1ef50*/  IADD3 R12, P3, R11, R26.reuse, RZ ;  /* 0x0000001a0b0c7210 */ /* 0x080fe20007f7e0ff */
[----:B------:R2:W-:Y:S03]  /*1ef60*/  STG.E.U16 desc[UR60][R72.64], R76 ;  /* 0x0000004c48007986 */ /* 0x0005e6000c10153c */
[----:B------:R-:W4:Y:S01]  /*1ef70*/  LDC R2, c[0x0][0x278] ;  /* 0x00009e00ff027b82 */ /* 0x000f220000000800 */
[----:B------:R-:W-:Y:S02]  /*1ef80*/  IADD3 R66, P6, R67, R26, RZ ;  /* 0x0000001a43427210 */ /* 0x000fe40007fde0ff */
[----:B------:R-:W-:-:S02]  /*1ef90*/  LEA.HI.X.SX32 R11, R177, R27, 0x1, P5 ;  /* 0x0000001bb10b7211 */ /* 0x000fc400028f0eff */
[-C--:B------:R-:W-:Y:S02]  /*1efa0*/  LEA.HI.X.SX32 R13, R7, R27.reuse, 0x1, P3 ;  /* 0x0000001b070d7211 */ /* 0x080fe400018f0eff */
[----:B------:R-:W-:Y:S01]  /*1efb0*/  IADD3 R64, P5, R75, R26, RZ ;  /* 0x0000001a4b407210 */ /* 0x000fe20007fbe0ff */
[----:B------:R-:W5:Y:S01]  /*1efc0*/  LDC R18, c[0x0][0x278] ;  /* 0x00009e00ff127b82 */ /* 0x000f620000000800 */
[----:B--2---:R-:W-:Y:S01]  /*1efd0*/  IMAD R73, R22, 0x14a, RZ ;  /* 0x0000014a16497824 */ /* 0x004fe200078e02ff */
[----:B------:R-:W-:Y:S02]  /*1efe0*/  PRMT R7, R68, 0x7632, R7 ;  /* 0x0000763244077816 */ /* 0x000fe40000000007 */
[----:B------:R-:W-:-:S04]  /*1eff0*/  LEA.HI.X.SX32 R67, R25, R27, 0x1, P6 ;  /* 0x0000001b19437211 */ /* 0x000fc800030f0eff */
[----:B------:R-:W2:Y:S01]  /*1f000*/  LDC R22, c[0x0][0x278] ;  /* 0x00009e00ff167b82 */ /* 0x000ea20000000800 */
[----:B------:R3:W-:Y:S01]  /*1f010*/  STG.E.U16 desc[UR60][R10.64], R68 ;  /* 0x000000440a007986 */ /* 0x0007e2000c10153c */
[----:B------:R-:W-:Y:S01]  /*1f020*/  LEA.HI.X.SX32 R65, R179, R27, 0x1, P5 ;  /* 0x0000001bb3417211 */ /* 0x000fe200028f0eff */
[----:B0-----:R-:W-:Y:S01]  /*1f030*/  IMAD R75, R32, 0x14c, RZ ;  /* 0x0000014c204b7824 */ /* 0x001fe200078e02ff */
[----:B------:R-:W-:-:S04]  /*1f040*/  PRMT R14, R69, 0x7632, R14 ;  /* 0x00007632450e7816 */ /* 0x000fc8000000000e */
[----:B------:R-:W0:Y:S01]  /*1f050*/  LDC R25, c[0x0][0x278] ;  /* 0x00009e00ff197b82 */ /* 0x000e220000000800 */
[----:B------:R1:W-:Y:S01]  /*1f060*/  STG.E.U16 desc[UR60][R12.64], R7 ;  /* 0x000000070c007986 */ /* 0x0003e2000c10153c */
[----:B---3--:R-:W-:-:S03]  /*1f070*/  IMAD R11, R20, 0x148, RZ ;  /* 0x00000148140b7824 */ /* 0x008fc600078e02ff */
[----:B------:R3:W-:Y:S03]  /*1f080*/  STG.E.U16 desc[UR60][R64.64], R69 ;  /* 0x0000004540007986 */ /* 0x0007e6000c10153c */
[----:B------:R-:W5:Y:S01]  /*1f090*/  LDC R32, c[0x0][0x278] ;  /* 0x00009e00ff207b82 */ /* 0x000f620000000800 */
[----:B-1----:R-:W-:-:S07]  /*1f0a0*/  IMAD R7, R0, 0xa5, RZ ;  /* 0x000000a500077824 */ /* 0x002fce00078e02ff */
[----:B------:R-:W1:Y:S01]  /*1f0b0*/  LDC R0, c[0x0][0x278] ;  /* 0x00009e00ff007b82 */ /* 0x000e620000000800 */
[----:B------:R4:W-:Y:S01]  /*1f0c0*/  STG.E.U16 desc[UR60][R66.64], R14 ;  /* 0x0000000e42007986 */ /* 0x0009e2000c10153c */
[-C--:B------:R-:W-:Y:S02]  /*1f0d0*/  IADD3 R10, P3, R11, R26.reuse, RZ ;  /* 0x0000001a0b0a7210 */ /* 0x080fe40007f7e0ff */
[-C--:B------:R-:W-:Y:S02]  /*1f0e0*/  IADD3 R12, P5, R73, R26.reuse, RZ ;  /* 0x0000001a490c7210 */ /* 0x080fe40007fbe0ff */
[----:B------:R-:W-:Y:S02]  /*1f0f0*/  LEA.HI.X.SX32 R11, R15, R27, 0x1, P3 ;  /* 0x0000001b0f0b7211 */ /* 0x000fe400018f0eff */
[----:B---3--:R-:W3:Y:S01]  /*1f100*/  LDC R64, c[0x0][0x278] ;  /* 0x00009e00ff407b82 */ /* 0x008ee20000000800 */
[----:B----4-:R-:W-:-:S07]  /*1f110*/  IADD3 R14, P6, R75, R26, RZ ;  /* 0x0000001a4b0e7210 */ /* 0x010fce0007fde0ff */
[----:B------:R-:W4:Y:S01]  /*1f120*/  LDC R20, c[0x0][0x278] ;  /* 0x00009e00ff147b82 */ /* 0x000f220000000800 */
[-C--:B------:R-:W-:Y:S01]  /*1f130*/  LEA.HI.X.SX32 R15, R17, R27.reuse, 0x1, P6 ;  /* 0x0000001b110f7211 */ /* 0x080fe200030f0eff */
[----:B------:R-:W-:Y:S01]  /*1f140*/  IMAD R17, R16, 0x14e, RZ ;  /* 0x0000014e10117824 */ /* 0x000fe200078e02ff */
[----:B------:R-:W-:Y:S01]  /*1f150*/  LEA.HI.X.SX32 R13, R7, R27, 0x1, P5 ;  /* 0x0000001b070d7211 */ /* 0x000fe200028f0eff */
[----:B------:R2:W-:Y:S01]  /*1f160*/  STG.E.U16 desc[UR60][R10.64], R70 ;  /* 0x000000460a007986 */ /* 0x0005e2000c10153c */
[----:B------:R-:W-:Y:S01]  /*1f170*/  PRMT R66, R70, 0x7632, R66 ;  /* 0x0000763246427816 */ /* 0x000fe20000000042 */
[----:B0-----:R-:W-:Y:S02]  /*1f180*/  IMAD R25, R25, 0x150, RZ ;  /* 0x0000015019197824 */ /* 0x001fe400078e02ff */
[----:B------:R-:W0:Y:S01]  /*1f190*/  LDC R65, c[0x0][0x278] ;  /* 0x00009e00ff417b82 */ /* 0x000e220000000800 */
[----:B------:R-:W-:Y:S01]  /*1f1a0*/  IMAD R7, R2, 0xa7, RZ ;  /* 0x000000a702077824 */ /* 0x000fe200078e02ff */
[----:B------:R5:W-:Y:S01]  /*1f1b0*/  STG.E.U16 desc[UR60][R12.64], R66 ;  /* 0x000000420c007986 */ /* 0x000be2000c10153c */
[----:B--2---:R-:W-:Y:S01]  /*1f1c0*/  IADD3 R10, P5, R17, R26, RZ ;  /* 0x0000001a110a7210 */ /* 0x004fe20007fbe0ff */
[----:B------:R-:W-:-:S04]  /*1f1d0*/  IMAD R17, R22, 0x154, RZ ;  /* 0x0000015416117824 */ /* 0x000fc800078e02ff */
[----:B------:R-:W2:Y:S01]  /*1f1e0*/  LDC R22, c[0x0][0x278] ;  /* 0x00009e00ff167b82 */ /* 0x000ea20000000800 */
[----:B-----5:R-:W-:Y:S01]  /*1f1f0*/  IMAD R13, R34, 0x152, RZ ;  /* 0x00000152220d7824 */ /* 0x020fe200078e02ff */
[-C--:B------:R-:W-:Y:S01]  /*1f200*/  IADD3 R12, P3, R25, R26.reuse, RZ ;  /* 0x0000001a190c7210 */ /* 0x080fe20007f7e0ff */
[----:B------:R5:W-:Y:S01]  /*1f210*/  STG.E.U16 desc[UR60][R14.64], R71 ;  /* 0x000000470e007986 */ /* 0x000be2000c10153c */
[----:B------:R-:W-:Y:S01]  /*1f220*/  LEA.HI.X.SX32 R11, R7, R27, 0x1, P5 ;  /* 0x0000001b070b7211 */ /* 0x000fe200028f0eff */
[----:B-1----:R-:W-:Y:S01]  /*1f230*/  IMAD R7, R0, 0xa9, RZ ;  /* 0x000000a900077824 */ /* 0x002fe200078e02ff */
[----:B------:R-:W-:Y:S02]  /*1f240*/  PRMT R67, R71, 0x7632, R67 ;  /* 0x0000763247437816 */ /* 0x000fe40000000043 */
[----:B------:R-:W1:Y:S01]  /*1f250*/  LDC R25, c[0x0][0x278] ;  /* 0x00009e00ff197b82 */ /* 0x000e620000000800 */
[----:B------:R-:W-:Y:S02]  /*1f260*/  PRMT R2, R56, 0x7632, R2 ;  /* 0x0000763238027816 */ /* 0x000fe40000000002 */
[----:B------:R3:W-:Y:S01]  /*1f270*/  STG.E.U16 desc[UR60][R10.64], R67 ;  /* 0x000000430a007986 */ /* 0x0007e2000c10153c */
[----:B-----5:R-:W-:-:S04]  /*1f280*/  IADD3 R14, P5, R13, R26, RZ ;  /* 0x0000001a0d0e7210 */ /* 0x020fc80007fbe0ff */
[----:B------:R-:W5:Y:S01]  /*1f290*/  LDC R34, c[0x0][0x278] ;  /* 0x00009e00ff227b82 */ /* 0x000f620000000800 */
[-C--:B------:R-:W-:Y:S02]  /*1f2a0*/  LEA.HI.X.SX32 R13, R101, R27.reuse, 0x1, P3 ;  /* 0x0000001b650d7211 */ /* 0x080fe400018f0eff */
[----:B------:R-:W-:-:S05]  /*1f2b0*/  LEA.HI.X.SX32 R15, R7, R27, 0x1, P5 ;  /* 0x0000001b070f7211 */ /* 0x000fca00028f0eff */
[----:B------:R-:W5:Y:S01]  /*1f2c0*/  LDC R0, c[0x0][0x278] ;  /* 0x00009e00ff007b82 */ /* 0x000f620000000800 */
[----:B---3--:R-:W-:Y:S01]  /*1f2d0*/  IMAD R67, R64, 0x158, RZ ;  /* 0x0000015840437824 */ /* 0x008fe200078e02ff */
[----:B------:R-:W-:Y:S01]  /*1f2e0*/  IADD3 R16, P6, R17, R26, RZ ;  /* 0x0000001a11107210 */ /* 0x000fe20007fde0ff */
[----:B------:R3:W-:Y:S01]  /*1f2f0*/  STG.E.U16 desc[UR60][R12.64], R56 ;  /* 0x000000380c007986 */ /* 0x0007e2000c10153c */
[----:B------:R-:W-:-:S03]  /*1f300*/  IMAD R11, R32, 0x156, RZ ;  /* 0x00000156200b7824 */ /* 0x000fc600078e02ff */
[----:B------:R4:W-:Y:S01]  /*1f310*/  STG.E.U16 desc[UR60][R14.64], R2 ;  /* 0x000000020e007986 */ /* 0x0009e2000c10153c */
[-C--:B------:R-:W-:Y:S01]  /*1f320*/  LEA.HI.X.SX32 R17, R119, R27.reuse, 0x1, P6 ;  /* 0x0000001b77117211 */ /* 0x080fe200030f0eff */
[----:B------:R-:W-:Y:S01]  /*1f330*/  IMAD R7, R18, 0xab, RZ ;  /* 0x000000ab12077824 */ /* 0x000fe200078e02ff */
[----:B------:R-:W5:Y:S01]  /*1f340*/  LDC R32, c[0x0][0x278] ;  /* 0x00009e00ff207b82 */ /* 0x000f620000000800 */
[-C--:B------:R-:W-:Y:S02]  /*1f350*/  IADD3 R10, P3, R11, R26.reuse, RZ ;  /* 0x0000001a0b0a7210 */ /* 0x080fe40007f7e0ff */
[----:B---3--:R-:W-:Y:S01]  /*1f360*/  IADD3 R12, P5, R67, R26, RZ ;  /* 0x0000001a430c7210 */ /* 0x008fe20007fbe0ff */
[----:B0-----:R-:W-:Y:S02]  /*1f370*/  IMAD R65, R65, 0x15a, RZ ;  /* 0x0000015a41417824 */ /* 0x001fe400078e02ff */
[----:B-1----:R-:W-:Y:S02]  /*1f380*/  IMAD R25, R25, 0x15e, RZ ;  /* 0x0000015e19197824 */ /* 0x002fe400078e02ff */
[----:B----4-:R-:W0:Y:S01]  /*1f390*/  LDC R2, c[0x0][0x278] ;  /* 0x00009e00ff027b82 */ /* 0x010e220000000800 */
[----:B------:R-:W-:Y:S01]  /*1f3a0*/  IMAD R15, R20, 0xad, RZ ;  /* 0x000000ad140f7824 */ /* 0x000fe200078e02ff */
[----:B------:R-:W-:Y:S01]  /*1f3b0*/  LEA.HI.X.SX32 R13, R9, R27, 0x1, P5 ;  /* 0x0000001b090d7211 */ /* 0x000fe200028f0eff */
[----:B--2---:R-:W-:-:S05]  /*1f3c0*/  IMAD R9, R22, 0x15c, RZ ;  /* 0x0000015c16097824 */ /* 0x004fca00078e02ff */
[----:B------:R-:W1:Y:S01]  /*1f3d0*/  LDC R20, c[0x0][0x278] ;  /* 0x00009e00ff147b82 */ /* 0x000e620000000800 */
[----:B------:R2:W-:Y:S01]  /*1f3e0*/  STG.E.U16 desc[UR60][R16.64], R57 ;  /* 0x0000003910007986 */ /* 0x0005e2000c10153c */
[----:B------:R-:W-:Y:S02]  /*1f3f0*/  LEA.HI.X.SX32 R11, R7, R27, 0x1, P3 ;  /* 0x0000001b070b7211 */ /* 0x000fe400018f0eff */
[----:B------:R-:W-:-:S04]  /*1f400*/  IADD3 R14, P6, R65, R26, RZ ;  /* 0x0000001a410e7210 */ /* 0x000fc80007fde0ff */
[----:B------:R-:W3:Y:S01]  /*1f410*/  LDC R22, c[0x0][0x278] ;  /* 0x00009e00ff167b82 */ /* 0x000ee20000000800 */
[----:B--2---:R-:W-:Y:S02]  /*1f420*/  PRMT R16, R57, 0x7632, R16 ;  /* 0x0000763239107816 */ /* 0x004fe40000000010 */
[----:B------:R-:W-:-:S05]  /*1f430*/  LEA.HI.X.SX32 R15, R15, R27, 0x1, P6 ;  /* 0x0000001b0f0f7211 */ /* 0x000fca00030f0eff */
[----:B------:R-:W2:Y:S01]  /*1f440*/  LDC R56, c[0x0][0x278] ;  /* 0x00009e00ff387b82 */ /* 0x000ea20000000800 */
[----:B------:R-:W-:Y:S01]  /*1f450*/  PRMT R17, R58, 0x7632, R17 ;  /* 0x000076323a117816 */ /* 0x000fe20000000011 */
[----:B------:R4:W-:Y:S01]  /*1f460*/  STG.E.U16 desc[UR60][R10.64], R16 ;  /* 0x000000100a007986 */ /* 0x0009e2000c10153c */
[----:B-----5:R-:W-:-:S03]  /*1f470*/  IMAD R7, R0, 0xaf, RZ ;  /* 0x000000af00077824 */ /* 0x020fc600078e02ff */
[----:B------:R5:W-:Y:S02]  /*1f480*/  STG.E.U16 desc[UR60][R12.64], R58 ;  /* 0x0000003a0c007986 */ /* 0x000be4000c10153c */
[----:B------:R-:W2:Y:S02]  /*1f490*/  LDC R18, c[0x0][0x278] ;  /* 0x00009e00ff127b82 */ /* 0x000ea40000000800 */
[----:B------:R0:W-:Y:S01]  /*1f4a0*/  STG.E.U16 desc[UR60][R14.64], R17 ;  /* 0x000000110e007986 */ /* 0x0001e2000c10153c */
[----:B----4-:R-:W-:-:S05]  /*1f4b0*/  IADD3 R10, P5, R9, R26, RZ ;  /* 0x0000001a090a7210 */ /* 0x010fca0007fbe0ff */
[----:B------:R-:W4:Y:S01]  /*1f4c0*/  LDC R57, c[0x0][0x278] ;  /* 0x00009e00ff397b82 */ /* 0x000f220000000800 */
[----:B-----5:R-:W-:Y:S01]  /*1f4d0*/  IMAD R13, R34, 0x160, RZ ;  /* 0x00000160220d7824 */ /* 0x020fe200078e02ff */
[-C--:B------:R-:W-:Y:S02]  /*1f4e0*/  IADD3 R12, P3, R25, R26.reuse, RZ ;  /* 0x0000001a190c7210 */ /* 0x080fe40007f7e0ff */
[-C--:B------:R-:W-:Y:S02]  /*1f4f0*/  LEA.HI.X.SX32 R11, R181, R27.reuse, 0x1, P5 ;  /* 0x0000001bb50b7211 */ /* 0x080fe400028f0eff */
[----:B0-----:R-:W-:Y:S02]  /*1f500*/  IADD3 R14, P5, R13, R26, RZ ;  /* 0x0000001a0d0e7210 */ /* 0x001fe40007fbe0ff */
[----:B------:R-:W0:Y:S01]  /*1f510*/  LDC R0, c[0x0][0x278] ;  /* 0x00009e00ff007b82 */ /* 0x000e220000000800 */
[----:B------:R-:W-:Y:S01]  /*1f520*/  LEA.HI.X.SX32 R13, R7, R27, 0x1, P3 ;  /* 0x0000001b070d7211 */ /* 0x000fe200018f0eff */
[----:B------:R1:W-:Y:S01]  /*1f530*/  STG.E.U16 desc[UR60][R10.64], R59 ;  /* 0x0000003b0a007986 */ /* 0x0003e2000c10153c */
[----:B------:R-:W-:-:S02]  /*1f540*/  PRMT R7, R59, 0x7632, R7 ;  /* 0x000076323b077816 */ /* 0x000fc40000000007 */
[----:B------:R-:W-:Y:S01]  /*1f550*/  LEA.HI.X.SX32 R15, R23, R27, 0x1, P5 ;  /* 0x0000001b170f7211 */ /* 0x000fe200028f0eff */
[----:B------:R-:W-:Y:S02]  /*1f560*/  IMAD R17, R32, 0x162, RZ ;  /* 0x0000016220117824 */ /* 0x000fe400078e02ff */
[----:B------:R-:W-:Y:S01]  /*1f570*/  STG.E.U16 desc[UR60][R12.64], R7 ;  /* 0x000000070c007986 */ /* 0x000fe2000c10153c */
[----:B------:R-:W5:Y:S01]  /*1f580*/  LDC R34, c[0x0][0x278] ;  /* 0x00009e00ff227b82 */ /* 0x000f620000000800 */
[----:B-1----:R-:W-:Y:S02]  /*1f590*/  IMAD R11, R20, 0x164, RZ ;  /* 0x00000164140b7824 */ /* 0x002fe400078e02ff */
[----:B------:R3:W-:Y:S01]  /*1f5a0*/  STG.E.U16 desc[UR60][R14.64], R60 ;  /* 0x0000003c0e007986 */ /* 0x0007e2000c10153c */
[----:B------:R-:W-:Y:S01]  /*1f5b0*/  IMAD R9, R2, 0xb1, RZ ;  /* 0x000000b102097824 */ /* 0x000fe200078e02ff */
[----:B------:R-:W-:-:S03]  /*1f5c0*/  IADD3 R16, P6, R17, R26, RZ ;  /* 0x0000001a11107210 */ /* 0x000fc60007fde0ff */
[----:B------:R-:W1:Y:S01]  /*1f5d0*/  LDC R23, c[0x0][0x278] ;  /* 0x00009e00ff177b82 */ /* 0x000e620000000800 */
[----:B------:R-:W-:-:S04]  /*1f5e0*/  IADD3 R10, P5, R11, R26, RZ ;  /* 0x0000001a0b0a7210 */ /* 0x000fc80007fbe0ff */
[----:B------:R-:W-:-:S03]  /*1f5f0*/  LEA.HI.X.SX32 R11, R121, R27, 0x1, P5 ;  /* 0x0000001b790b7211 */ /* 0x000fc600028f0eff */
[----:B------:R-:W5:Y:S01]  /*1f600*/  LDC R20, c[0x0][0x278] ;  /* 0x00009e00ff147b82 */ /* 0x000f620000000800 */
[----:B---3--:R-:W-:Y:S01]  /*1f610*/  IMAD R15, R22, 0x168, RZ ;  /* 0x00000168160f7824 */ /* 0x008fe200078e02ff */
[----:B------:R-:W-:Y:S01]  /*1f620*/  LEA.HI.X.SX32 R17, R9, R27, 0x1, P6 ;  /* 0x0000001b09117211 */ /* 0x000fe200030f0eff */
[----:B--2---:R-:W-:-:S03]  /*1f630*/  IMAD R9, R56, 0x166, RZ ;  /* 0x0000016638097824 */ /* 0x004fc600078e02ff */
[----:B------:R-:W-:Y:S02]  /*1f640*/  IADD3 R14, P5, R15, R26, RZ ;  /* 0x0000001a0f0e7210 */ /* 0x000fe40007fbe0ff */
[----:B------:R-:W2:Y:S01]  /*1f650*/  LDC R25, c[0x0][0x278] ;  /* 0x00009e00ff197b82 */ /* 0x000ea20000000800 */
[----:B------:R-:W-:Y:S02]  /*1f660*/  PRMT R58, R60, 0x7632, R58 ;  /* 0x000076323c3a7816 */ /* 0x000fe4000000003a */
[----:B------:R-:W-:Y:S01]  /*1f670*/  LEA.HI.X.SX32 R15, R21, R27, 0x1, P5 ;  /* 0x0000001b150f7211 */ /* 0x000fe200028f0eff */
[----:B------:R-:W-:-:S04]  /*1f680*/  IMAD R7, R18, 0xb3, RZ ;  /* 0x000000b312077824 */ /* 0x000fc800078e02ff */
[----:B------:R-:W3:Y:S01]  /*1f690*/  LDC R32, c[0x0][0x278] ;  /* 0x00009e00ff207b82 */ /* 0x000ee20000000800 */
[----:B----4-:R-:W-:Y:S01]  /*1f6a0*/  IMAD R57, R57, 0x16a, RZ ;  /* 0x0000016a39397824 */ /* 0x010fe200078e02ff */
[----:B------:R-:W-:-:S06]  /*1f6b0*/  IADD3 R12, P3, R9, R26, RZ ;  /* 0x0000001a090c7210 */ /* 0x000fcc0007f7e0ff */
[----:B------:R-:W4:Y:S01]  /*1f6c0*/  LDC R2, c[0x0][0x278] ;  /* 0x00009e00ff027b82 */ /* 0x000f220000000800 */
[----:B------:R1:W-:Y:S01]  /*1f6d0*/  STG.E.U16 desc[UR60][R16.64], R58 ;  /* 0x0000003a10007986 */ /* 0x0003e2000c10153c */
[----:B0-----:R-:W-:-:S06]  /*1f6e0*/  IMAD R9, R0, 0xb5, RZ ;  /* 0x000000b500097824 */ /* 0x001fcc00078e02ff */
[----:B------:R-:W0:Y:S01]  /*1f6f0*/  LDC R21, c[0x0][0x278] ;  /* 0x00009e00ff157b82 */ /* 0x000e220000000800 */
[----:B------:R5:W-:Y:S01]  /*1f700*/  STG.E.U16 desc[UR60][R10.64], R61 ;  /* 0x0000003d0a007986 */ /* 0x000be2000c10153c */
[----:B------:R-:W-:Y:S02]  /*1f710*/  LEA.HI.X.SX32 R13, R7, R27, 0x1, P3 ;  /* 0x0000001b070d7211 */ /* 0x000fe400018f0eff */
[----:B-1----:R-:W-:-:S04]  /*1f720*/  IADD3 R16, P6, R57, R26, RZ ;  /* 0x0000001a39107210 */ /* 0x002fc80007fde0ff */
[----:B------:R-:W1:Y:S01]  /*1f730*/  LDC R18, c[0x0][0x278] ;  /* 0x00009e00ff127b82 */ /* 0x000e620000000800 */
[----:B------:R-:W-:Y:S02]  /*1f740*/  LEA.HI.X.SX32 R17, R9, R27, 0x1, P6 ;  /* 0x0000001b09117211 */ /* 0x000fe400030f0eff */
[----:B-----5:R-:W-:Y:S02]  /*1f750*/  PRMT R11, R61, 0x7632, R11 ;  /* 0x000076323d0b7816 */ /* 0x020fe4000000000b */
[----:B------:R-:W-:-:S03]  /*1f760*/  PRMT R9, R62, 0x7632, R9 ;  /* 0x000076323e097816 */ /* 0x000fc60000000009 */
[----:B------:R-:W5:Y:S01]  /*1f770*/  LDC R0, c[0x0][0x278] ;  /* 0x00009e00ff007b82 */ /* 0x000f620000000800 */
[----:B------:R-:W-:Y:S04]  /*1f780*/  STG.E.U16 desc[UR60][R12.64], R11 ;  /* 0x0000000b0c007986 */ /* 0x000fe8000c10153c */
[----:B------:R3:W-:Y:S01]  /*1f790*/  STG.E.U16 desc[UR60][R14.64], R62 ;  /* 0x0000003e0e007986 */ /* 0x0007e2000c10153c */
[----:B------:R-:W-:Y:S02]  /*1f7a0*/  IMAD R23, R23, 0x16c, RZ ;  /* 0x0000016c17177824 */ /* 0x000fe400078e02ff */
[----:B------:R-:W5:Y:S01]  /*1f7b0*/  LDC R22, c[0x0][0x278] ;  /* 0x00009e00ff167b82 */ /* 0x000f620000000800 */
[----:B------:R4:W-:Y:S01]  /*1f7c0*/  STG.E.U16 desc[UR60][R16.64], R9 ;  /* 0x0000000910007986 */ /* 0x0009e2000c10153c */
[----:B--2---:R-:W-:-:S02]  /*1f7d0*/  IMAD R25, R25, 0x16e, RZ ;  /* 0x0000016e19197824 */ /* 0x004fc400078e02ff */
[----:B---3--:R-:W-:Y:S02]  /*1f7e0*/  IMAD R15, R34, 0x172, RZ ;  /* 0x00000172220f7824 */ /* 0x008fe400078e02ff */
[----:B----4-:R-:W-:-:S03]  /*1f7f0*/  IMAD R9, R20, 0xb9, RZ ;  /* 0x000000b914097824 */ /* 0x010fc600078e02ff */
[-C--:B------:R-:W-:Y:S01]  /*1f800*/  IADD3 R16, P6, R15, R26.reuse, RZ ;  /* 0x0000001a0f107210 */ /* 0x080fe20007fde0ff */
[----:B------:R-:W2:Y:S01]  /*1f810*/  LDC R20, c[0x0][0x278] ;  /* 0x00009e00ff147b82 */ /* 0x000ea20000000800 */
[-C--:B------:R-:W-:Y:S01]  /*1f820*/  IADD3 R10, P5, R23, R26.reuse, RZ ;  /* 0x0000001a170a7210 */ /* 0x080fe20007fbe0ff */
[----:B------:R-:W-:Y:S01]  /*1f830*/  IMAD R13, R32, 0x170, RZ ;  /* 0x00000170200d7824 */ /* 0x000fe200078e02ff */
[-C--:B------:R-:W-:Y:S01]  /*1f840*/  LEA.HI.X.SX32 R17, R9, R27.reuse, 0x1, P6 ;  /* 0x0000001b09117211 */ /* 0x080fe200030f0eff */
[----:B------:R-:W-:Y:S01]  /*1f850*/  IMAD R7, R2, 0xb7, RZ ;  /* 0x000000b702077824 */ /* 0x000fe200078e02ff */
[-C--:B------:R-:W-:Y:S01]  /*1f860*/  IADD3 R12, P3, R25, R26.reuse, RZ ;  /* 0x0000001a190c7210 */ /* 0x080fe20007f7e0ff */
[----:B0-----:R-:W-:Y:S01]  /*1f870*/  IMAD R9, R21, 0x176, RZ ;  /* 0x0000017615097824 */ /* 0x001fe200078e02ff */
[----:B------:R-:W-:Y:S01]  /*1f880*/  LEA.HI.X.SX32 R11, R143, R27, 0x1, P5 ;  /* 0x0000001b8f0b7211 */ /* 0x000fe200028f0eff */
[----:B------:R-:W0:Y:S01]  /*1f890*/  LDC R21, c[0x0][0x278] ;  /* 0x00009e00ff157b82 */ /* 0x000e220000000800 */
[----:B------:R-:W-:-:S02]  /*1f8a0*/  IADD3 R14, P5, R13, R26, RZ ;  /* 0x0000001a0d0e7210 */ /* 0x000fc40007fbe0ff */
[----:B------:R-:W-:Y:S01]  /*1f8b0*/  LEA.HI.X.SX32 R13, R7, R27, 0x1, P3 ;  /* 0x0000001b070d7211 */ /* 0x000fe200018f0eff */
[----:B-1----:R-:W-:-:S04]  /*1f8c0*/  IMAD R7, R18, 0x174, RZ ;  /* 0x0000017412077824 */ /* 0x002fc800078e02ff */
[----:B------:R-:W1:Y:S01]  /*1f8d0*/  LDC R2, c[0x0][0x278] ;  /* 0x00009e00ff027b82 */ /* 0x000e620000000800 */
[----:B------:R3:W-:Y:S01]  /*1f8e0*/  STG.E.U16 desc[UR60][R10.64], R63 ;  /* 0x0000003f0a007986 */ /* 0x0007e2000c10153c */
[----:B------:R-:W-:-:S06]  /*1f8f0*/  PRMT R32, R63, 0x7632, R32 ;  /* 0x000076323f207816 */ /* 0x000fcc0000000020 */
[----:B------:R-:W4:Y:S01]  /*1f900*/  LDC R25, c[0x0][0x278] ;  /* 0x00009e00ff197b82 */ /* 0x000f220000000800 */
[----:B------:R-:W-:Y:S02]  /*1f910*/  LEA.HI.X.SX32 R15, R123, R27, 0x1, P5 ;  /* 0x0000001b7b0f7211 */ /* 0x000fe400028f0eff */
[----:B---3--:R-:W-:-:S05]  /*1f920*/  IADD3 R10, P3, R7, R26, RZ ;  /* 0x0000001a070a7210 */ /* 0x008fca0007f7e0ff */
[----:B------:R-:W3:Y:S01]  /*1f930*/  LDC R23, c[0x0][0x278] ;  /* 0x00009e00ff177b82 */ /* 0x000ee20000000800 */
[----:B-----5:R-:W-:Y:S01]  /*1f940*/  IMAD R7, R0, 0xbb, RZ ;  /* 0x000000bb00077824 */ /* 0x020fe200078e02ff */
[----:B------:R-:W-:Y:S01]  /*1f950*/  PRMT R34, R52, 0x7632, R34 ;  /* 0x0000763234227816 */ /* 0x000fe20000000022 */
[----:B------:R5:W-:Y:S05]  /*1f960*/  STG.E.U16 desc[UR60][R12.64], R32 ;  /* 0x000000200c007986 */ /* 0x000bea000c10153c */
[----:B------:R-:W3:Y:S01]  /*1f970*/  LDC R0, c[0x0][0x278] ;  /* 0x00009e00ff007b82 */ /* 0x000ee20000000800 */
[----:B------:R-:W-:Y:S01]  /*1f980*/  IMAD R11, R22, 0x178, RZ ;  /* 0x00000178160b7824 */ /* 0x000fe200078e02ff */
[----:B------:R2:W-:Y:S04]  /*1f990*/  STG.E.U16 desc[UR60][R14.64], R52 ;  /* 0x000000340e007986 */ /* 0x0005e8000c10153c */
[----:B------:R1:W-:Y:S02]  /*1f9a0*/  STG.E.U16 desc[UR60][R16.64], R34 ;  /* 0x0000002210007986 */ /* 0x0003e4000c10153c */
[----:B------:R-:W3:Y:S01]  /*1f9b0*/  LDC R22, c[0x0][0x278] ;  /* 0x00009e00ff167b82 */ /* 0x000ee20000000800 */
[-C--:B-----5:R-:W-:Y:S01]  /*1f9c0*/  IADD3 R12, P5, R9, R26.reuse, RZ ;  /* 0x0000001a090c7210 */ /* 0x0a0fe20007fbe0ff */
[----:B0-----:R-:W-:Y:S01]  /*1f9d0*/  IMAD R21, R21, 0x180, RZ ;  /* 0x0000018015157824 */ /* 0x001fe200078e02ff */
[----:B--2---:R-:W-:-:S05]  /*1f9e0*/  IADD3 R14, P6, R11, R26, RZ ;  /* 0x0000001a0b0e7210 */ /* 0x004fca0007fde0ff */
[----:B------:R-:W0:Y:S01]  /*1f9f0*/  LDC R32, c[0x0][0x278] ;  /* 0x00009e00ff207b82 */ /* 0x000e220000000800 */
[----:B-1----:R-:W-:Y:S01]  /*1fa00*/  IMAD R17, R20, 0x17a, RZ ;  /* 0x0000017a14117824 */ /* 0x002fe200078e02ff */
[-C--:B------:R-:W-:Y:S02]  /*1fa10*/  LEA.HI.X.SX32 R11, R141, R27.reuse, 0x1, P3 ;  /* 0x0000001b8d0b7211 */ /* 0x080fe400018f0eff */
[----:B------:R-:W-:-:S04]  /*1fa20*/  LEA.HI.X.SX32 R13, R7, R27, 0x1, P5 ;  /* 0x0000001b070d7211 */ /* 0x000fc800028f0eff */
[----:B------:R-:W1:Y:S01]  /*1fa30*/  LDC R20, c[0x0][0x278] ;  /* 0x00009e00ff147b82 */ /* 0x000e620000000800 */
[----:B------:R-:W-:Y:S01]  /*1fa40*/  PRMT R16, R53, 0x7632, R16 ;  /* 0x0000763235107816 */ /* 0x000fe20000000010 */
[----:B------:R2:W-:Y:S01]  /*1fa50*/  STG.E.U16 desc[UR60][R10.64], R53 ;  /* 0x000000350a007986 */ /* 0x0005e2000c10153c */
[----:B------:R-:W-:-:S05]  /*1fa60*/  LEA.HI.X.SX32 R15, R185, R27, 0x1, P6 ;  /* 0x0000001bb90f7211 */ /* 0x000fca00030f0eff */
[----:B------:R-:W5:Y:S01]  /*1fa70*/  LDC R9, c[0x0][0x278] ;  /* 0x00009e00ff097b82 */ /* 0x000f620000000800 */
[----:B------:R3:W-:Y:S01]  /*1fa80*/  STG.E.U16 desc[UR60][R12.64], R16 ;  /* 0x000000100c007986 */ /* 0x0007e2000c10153c */
[----:B------:R-:W-:-:S06]  /*1fa90*/  IMAD R7, R2, 0xbd, RZ ;  /* 0x000000bd02077824 */ /* 0x000fcc00078e02ff */
[----:B------:R-:W5:Y:S01]  /*1faa0*/  LDC R18, c[0x0][0x278] ;  /* 0x00009e00ff127b82 */ /* 0x000f620000000800 */
[-C--:B--2---:R-:W-:Y:S01]  /*1fab0*/  IADD3 R10, P5, R17, R26.reuse, RZ ;  /* 0x0000001a110a7210 */ /* 0x084fe20007fbe0ff */
[----:B----4-:R-:W-:Y:S02]  /*1fac0*/  IMAD R25, R25, 0x17e, RZ ;  /* 0x0000017e19197824 */ /* 0x010fe400078e02ff */
[----:B---3--:R-:W-:Y:S01]  /*1fad0*/  IMAD R23, R23, 0x17c, RZ ;  /* 0x0000017c17177824 */ /* 0x008fe200078e02ff */
[----:B------:R-:W-:-:S03]  /*1fae0*/  IADD3 R16, P6, R21, R26, RZ ;  /* 0x0000001a15107210 */ /* 0x000fc60007fde0ff */
[----:B------:R-:W2:Y:S01]  /*1faf0*/  LDC R21, c[0x0][0x278] ;  /* 0x00009e00ff157b82 */ /* 0x000ea20000000800 */
[----:B------:R3:W-:Y:S01]  /*1fb00*/  STG.E.U16 desc[UR60][R14.64], R54 ;  /* 0x000000360e007986 */ /* 0x0007e2000c10153c */
[-C--:B------:R-:W-:Y:S01]  /*1fb10*/  LEA.HI.X.SX32 R11, R7, R27.reuse, 0x1, P5 ;  /* 0x0000001b070b7211 */ /* 0x080fe200028f0eff */
[----:B------:R-:W-:Y:S01]  /*1fb20*/  IMAD R7, R0, 0xbf, RZ ;  /* 0x000000bf00077824 */ /* 0x000fe200078e02ff */
[----:B------:R-:W-:Y:S02]  /*1fb30*/  IADD3 R12, P3, R23, R26, RZ ;  /* 0x0000001a170c7210 */ /* 0x000fe40007f7e0ff */
[----:B------:R-:W-:Y:S02]  /*1fb40*/  PRMT R2, R55, 0x7632, R2 ;  /* 0x0000763237027816 */ /* 0x000fe40000000002 */
[----:B------:R-:W-:Y:S01]  /*1fb50*/  LEA.HI.X.SX32 R13, R129, R27, 0x1, P3 ;  /* 0x0000001b810d7211 */ /* 0x000fe200018f0eff */
[----:B------:R-:W4:Y:S01]  /*1fb60*/  LDC R23, c[0x0][0x278] ;  /* 0x00009e00ff177b82 */ /* 0x000f220000000800 */
[----:B---3--:R-:W-:-:S02]  /*1fb70*/  PRMT R15, R54, 0x7632, R15 ;  /* 0x00007632360f7816 */ /* 0x008fc4000000000f */
[----:B------:R-:W-:-:S05]  /*1fb80*/  IADD3 R14, P5, R25, R26, RZ ;  /* 0x0000001a190e7210 */ /* 0x000fca0007fbe0ff */
[----:B------:R-:W3:Y:S01]  /*1fb90*/  LDC R25, c[0x0][0x278] ;  /* 0x00009e00ff197b82 */ /* 0x000ee20000000800 */
[----:B------:R5:W-:Y:S01]  /*1fba0*/  STG.E.U16 desc[UR60][R10.64], R15 ;  /* 0x0000000f0a007986 */ /* 0x000be2000c10153c */
[----:B0-----:R-:W-:Y:S02]  /*1fbb0*/  IMAD R53, R32, 0x184, RZ ;  /* 0x0000018420357824 */ /* 0x001fe400078e02ff */
[----:B-1----:R-:W-:Y:S01]  /*1fbc0*/  IMAD R57, R20, 0x186, RZ ;  /* 0x0000018614397824 */ /* 0x002fe200078e02ff */
[----:B------:R0:W-:Y:S01]  /*1fbd0*/  STG.E.U16 desc[UR60][R12.64], R55 ;  /* 0x000000370c007986 */ /* 0x0001e2000c10153c */
[-C--:B------:R-:W-:Y:S02]  /*1fbe0*/  LEA.HI.X.SX32 R17, R183, R27.reuse, 0x1, P6 ;  /* 0x0000001bb7117211 */ /* 0x080fe400030f0eff */
[----:B------:R-:W1:Y:S01]  /*1fbf0*/  LDC R0, c[0x0][0x278] ;  /* 0x00009e00ff007b82 */ /* 0x000e620000000800 */
[----:B-----5:R-:W-:Y:S01]  /*1fc00*/  LEA.HI.X.SX32 R15, R7, R27, 0x1, P5 ;  /* 0x0000001b070f7211 */ /* 0x020fe200028f0eff */
[----:B------:R-:W-:-:S06]  /*1fc10*/  IMAD R11, R22, 0x182, RZ ;  /* 0x00000182160b7824 */ /* 0x000fcc00078e02ff */
[----:B------:R-:W5:Y:S01]  /*1fc20*/  LDC R22, c[0x0][0x278] ;  /* 0x00009e00ff167b82 */ /* 0x000f620000000800 */
[----:B------:R2:W-:Y:S01]  /*1fc30*/  STG.E.U16 desc[UR60][R14.64], R2 ;  /* 0x000000020e007986 */ /* 0x0005e2000c10153c */
[----:B------:R-:W-:Y:S01]  /*1fc40*/  IMAD R7, R9, 0xc1, RZ ;  /* 0x000000c109077824 */ /* 0x000fe200078e02ff */
[-C--:B------:R-:W-:Y:S01]  /*1fc50*/  IADD3 R10, P3, R11, R26.reuse, RZ ;  /* 0x0000001a0b0a7210 */ /* 0x080fe20007f7e0ff */
[----:B------:R-:W-:Y:S01]  /*1fc60*/  IMAD R9, R18, 0xc3, RZ ;  /* 0x000000c312097824 */ /* 0x000fe200078e02ff */
[----:B0-----:R-:W-:Y:S01]  /*1fc70*/  IADD3 R12, P5, R53, R26, RZ ;  /* 0x0000001a350c7210 */ /* 0x001fe20007fbe0ff */
[----:B------:R0:W-:Y:S02]  /*1fc80*/  STG.E.U16 desc[UR60][R16.64], R48 ;  /* 0x0000003010007986 */ /* 0x0001e4000c10153c */
[----:B------:R-:W1:Y:S01]  /*1fc90*/  LDC R32, c[0x0][0x278] ;  /* 0x00009e00ff207b82 */ /* 0x000e620000000800 */
[----:B------:R-:W-:-:S07]  /*1fca0*/  LEA.HI.X.SX32 R11, R7, R27, 0x1, P3 ;  /* 0x0000001b070b7211 */ /* 0x000fce00018f0eff */
[----:B--2---:R-:W2:Y:S01]  /*1fcb0*/  LDC R2, c[0x0][0x278] ;  /* 0x00009e00ff027b82 */ /* 0x004ea20000000800 */
[----:B------:R-:W-:Y:S02]  /*1fcc0*/  IADD3 R14, P6, R57, R26, RZ ;  /* 0x0000001a390e7210 */ /* 0x000fe40007fde0ff */
[----:B0-----:R-:W-:Y:S02]  /*1fcd0*/  PRMT R48, R48, 0x7632, R48 ;  /* 0x0000763230307816 */ /* 0x001fe40000000030 */
[-C--:B------:R-:W-:Y:S02]  /*1fce0*/  LEA.HI.X.SX32 R13, R33, R27.reuse, 0x1, P5 ;  /* 0x0000001b210d7211 */ /* 0x080fe400028f0eff */
[----:B------:R-:W-:Y:S01]  /*1fcf0*/  LEA.HI.X.SX32 R15, R9, R27, 0x1, P6 ;  /* 0x0000001b090f7211 */ /* 0x000fe200030f0eff */
[----:B------:R-:W0:Y:S01]  /*1fd00*/  LDC R33, c[0x0][0x278] ;  /* 0x00009e00ff217b82 */ /* 0x000e220000000800 */
[----:B------:R-:W-:Y:S01]  /*1fd10*/  IMAD R9, R21, 0x188, RZ ;  /* 0x0000018815097824 */ /* 0x000fe200078e02ff */
[----:B------:R-:W-:Y:S01]  /*1fd20*/  PRMT R16, R49, 0x7632, R16 ;  /* 0x0000763231107816 */ /* 0x000fe20000000010 */
[----:B------:R4:W-:Y:S01]  /*1fd30*/  STG.E.U16 desc[UR60][R10.64], R48 ;  /* 0x000000300a007986 */ /* 0x0009e2000c10153c */
[----:B---3--:R-:W-:-:S04]  /*1fd40*/  IMAD R25, R25, 0x18c, RZ ;  /* 0x0000018c19197824 */ /* 0x008fc800078e02ff */
[----:B------:R-:W3:Y:S01]  /*1fd50*/  LDC R34, c[0x0][0x278] ;  /* 0x00009e00ff227b82 */ /* 0x000ee20000000800 */
[----:B------:R-:W-:Y:S01]  /*1fd60*/  STG.E.U16 desc[UR60][R12.64], R49 ;  /* 0x000000310c007986 */ /* 0x000fe2000c10153c */
[----:B----4-:R-:W-:-:S06]  /*1fd70*/  IADD3 R10, P5, R9, R26, RZ ;  /* 0x0000001a090a7210 */ /* 0x010fcc0007fbe0ff */
[----:B------:R-:W4:Y:S01]  /*1fd80*/  LDC R18, c[0x0][0x278] ;  /* 0x00009e00ff127b82 */ /* 0x000f220000000800 */
[----:B------:R1:W-:Y:S01]  /*1fd90*/  STG.E.U16 desc[UR60][R14.64], R16 ;  /* 0x000000100e007986 */ /* 0x0003e2000c10153c */
[----:B------:R-:W-:Y:S01]  /*1fda0*/  LEA.HI.X.SX32 R11, R187, R27, 0x1, P5 ;  /* 0x0000001bbb0b7211 */ /* 0x000fe200028f0eff */
[----:B------:R-:W-:Y:S02]  /*1fdb0*/  IMAD R23, R23, 0x18a, RZ ;  /* 0x0000018a17177824 */ /* 0x000fe400078e02ff */
[----:B-----5:R-:W-:-:S03]  /*1fdc0*/  IMAD R17, R22, 0x18e, RZ ;  /* 0x0000018e16117824 */ /* 0x020fc600078e02ff */
[----:B------:R-:W5:Y:S01]  /*1fdd0*/  LDC R20, c[0x0][0x278] ;  /* 0x00009e00ff147b82 */ /* 0x000f620000000800 */
[----:B-1----:R-:W-:Y:S01]  /*1fde0*/  IADD3 R14, P5, R25, R26, RZ ;  /* 0x0000001a190e7210 */ /* 0x002fe20007fbe0ff */
[----:B------:R-:W-:-:S06]  /*1fdf0*/  IMAD R7, R0, 0xc5, RZ ;  /* 0x000000c500077824 */ /* 0x000fcc00078e02ff */
[----:B------:R-:W1:Y:S01]  /*1fe00*/  LDC R21, c[0x0][0x278] ;  /* 0x00009e00ff157b82 */ /* 0x000e620000000800 */
[----:B------:R-:W-:Y:S01]  /*1fe10*/  LEA.HI.X.SX32 R15, R19, R27, 0x1, P5 ;  /* 0x0000001b130f7211 */ /* 0x000fe200028f0eff */
[----:B--2---:R-:W-:Y:S01]  /*1fe20*/  IMAD R9, R2, 0xc7, RZ ;  /* 0x000000c702097824 */ /* 0x004fe200078e02ff */
[-C--:B------:R-:W-:Y:S02]  /*1fe30*/  IADD3 R12, P3, R23, R26.reuse, RZ ;  /* 0x0000001a170c7210 */ /* 0x080fe40007f7e0ff */
[----:B------:R-:W-:-:S03]  /*1fe40*/  IADD3 R16, P6, R17, R26, RZ ;  /* 0x0000001a11107210 */ /* 0x000fc60007fde0ff */
[----:B------:R-:W2:Y:S01]  /*1fe50*/  LDC R19, c[0x0][0x278] ;  /* 0x00009e00ff137b82 */ /* 0x000ea20000000800 */
[----:B------:R-:W-:Y:S02]  /*1fe60*/  LEA.HI.X.SX32 R13, R7, R27, 0x1, P3 ;  /* 0x0000001b070d7211 */ /* 0x000fe400018f0eff */
[----:B------:R-:W-:-:S05]  /*1fe70*/  PRMT R2, R50, 0x7632, R2 ;  /* 0x0000763232027816 */ /* 0x000fca0000000002 */
[----:B------:R-:W2:Y:S01]  /*1fe80*/  LDC R0, c[0x0][0x278] ;  /* 0x00009e00ff007b82 */ /* 0x000ea20000000800 */
[----:B------:R-:W-:Y:S01]  /*1fe90*/  LEA.HI.X.SX32 R17, R9, R27, 0x1, P6 ;  /* 0x0000001b09117211 */ /* 0x000fe200030f0eff */
[----:B------:R-:W-:Y:S01]  /*1fea0*/  IMAD R9, R32, 0x190, RZ ;  /* 0x0000019020097824 */ /* 0x000fe200078e02ff */
[----:B------:R3:W-:Y:S01]  /*1feb0*/  STG.E.U16 desc[UR60][R10.64], R50 ;  /* 0x000000320a007986 */ /* 0x0007e2000c10153c */
[----:B0-----:R-:W-:-:S03]  /*1fec0*/  IMAD R33, R33, 0x192, RZ ;  /* 0x0000019221217824 */ /* 0x001fc600078e02ff */
[----:B------:R0:W-:Y:S01]  /*1fed0*/  STG.E.U16 desc[UR60][R12.64], R2 ;  /* 0x000000020c007986 */ /* 0x0001e2000c10153c */
[----:B------:R-:W2:Y:S01]  /*1fee0*/  LDC R22, c[0x0][0x278] ;  /* 0x00009e00ff167b82 */ /* 0x000ea20000000800 */
[----:B----4-:R-:W-:Y:S02]  /*1fef0*/  IMAD R7, R18, 0xc9, RZ ;  /* 0x000000c912077824 */ /* 0x010fe400078e02ff */
[----:B------:R-:W-:Y:S01]  /*1ff00*/  STG.E.U16 desc[UR60][R14.64], R51 ;  /* 0x000000330e007986 */ /* 0x000fe2000c10153c */
[----:B---3--:R-:W-:-:S04]  /*1ff10*/  PRMT R11, R51, 0x7632, R11 ;  /* 0x00007632330b7816 */ /* 0x008fc8000000000b */
[----:B------:R-:W3:Y:S01]  /*1ff20*/  LDC R23, c[0x0][0x278] ;  /* 0x00009e00ff177b82 */ /* 0x000ee20000000800 */
[-C--:B------:R-:W-:Y:S01]  /*1ff30*/  IADD3 R10, P5, R9, R26.reuse, RZ ;  /* 0x0000001a090a7210 */ /* 0x080fe20007fbe0ff */
[----:B0-----:R-:W-:Y:S01]  /*1ff40*/  IMAD R13, R34, 0x194, RZ ;  /* 0x00000194220d7824 */ /* 0x001fe200078e02ff */
[----:B------:R-:W-:Y:S01]  /*1ff50*/  IADD3 R12, P3, R33, R26, RZ ;  /* 0x0000001a210c7210 */ /* 0x000fe20007f7e0ff */
[----:B------:R0:W-:Y:S04]  /*1ff60*/  STG.E.U16 desc[UR60][R16.64], R11 ;  /* 0x0000000b10007986 */ /* 0x0001e8000c10153c */
[----:B------:R-:W4:Y:S01]  /*1ff70*/  LDC R18, c[0x0][0x278] ;  /* 0x00009e00ff127b82 */ /* 0x000f220000000800 */
[----:B-----5:R-:W-:Y:S02]  /*1ff80*/  IMAD R9, R20, 0xcb, RZ ;  /* 0x000000cb14097824 */ /* 0x020fe400078e02ff */
[----:B-1----:R-:W-:-:S05]  /*1ff90*/  IMAD R21, R21, 0x196, RZ ;  /* 0x0000019615157824 */ /* 0x002fca00078e02ff */
[----:B------:R-:W1:Y:S01]  /*1ffa0*/  LDC R2, c[0x0][0x278] ;  /* 0x00009e00ff027b82 */ /* 0x000e620000000800 */
[-C--:B0-----:R-:W-:Y:S02]  /*1ffb0*/  LEA.HI.X.SX32 R11, R131, R27.reuse, 0x1, P5 ;  /* 0x0000001b830b7211 */ /* 0x081fe400028f0eff */
[-C--:B------:R-:W-:Y:S02]  /*1ffc0*/  IADD3 R14, P5, R13, R26.reuse, RZ ;  /* 0x0000001a0d0e7210 */ /* 0x080fe40007fbe0ff */
[----:B------:R-:W-:Y:S02]  /*1ffd0*/  LEA.HI.X.SX32 R13, R7, R27, 0x1, P3 ;  /* 0x0000001b070d7211 */ /* 0x000fe400018f0eff */
[----:B------:R-:W-:Y:S01]  /*1ffe0*/  PRMT R7, R44, 0x7632, R7 ;  /* 0x000076322c077816 */ /* 0x000fe20000000007 */
[----:B------:R2:W-:Y:S01]  /*1fff0*/  STG.E.U16 desc[UR60][R10.64], R44 ;  /* 0x0000002c0a007986 */ /* 0x0005e2000c10153c */
[----:B------:R-:W0:Y:S03]  /*20000*/  LDC R20, c[0x0][0x278] ;  /* 0x00009e00ff147b82 */ /* 0x000e260000000800 */
[----:B------:R5:W-:Y:S01]  /*20010*/  STG.E.U16 desc[UR60][R12.64], R7 ;  /* 0x000000070c007986 */ /* 0x000be2000c10153c */
[----:B------:R-:W-:-:S04]  /*20020*/  IADD3 R16, P6, R21, R26, RZ ;  /* 0x0000001a15107210 */ /* 0x000fc80007fde0ff */
[----:B------:R-:W0:Y:S01]  /*20030*/  LDC R21, c[0x0][0x278] ;  /* 0x00009e00ff157b82 */ /* 0x000e220000000800 */
[----:B--2---:R-:W-:Y:S02]  /*20040*/  IMAD R11, R19, 0x198, RZ ;  /* 0x00000198130b7824 */ /* 0x004fe400078e02ff */
[----:B-----5:R-:W-:-:S05]  /*20050*/  IMAD R7, R0, 0xcd, RZ ;  /* 0x000000cd00077824 */ /* 0x020fca00078e02ff */
[----:B------:R-:W2:Y:S01]  /*20060*/  LDC R19, c[0x0][0x278] ;  /* 0x00009e00ff137b82 */ /* 0x000ea20000000800 */
[----:B------:R-:W-:-:S07]  /*20070*/  LEA.HI.X.SX32 R15, R145, R27, 0x1, P5 ;  /* 0x0000001b910f7211 */ /* 0x000fce00028f0eff */
[----:B------:R-:W5:Y:S01]  /*20080*/  LDC R0, c[0x0][0x278] ;  /* 0x00009e00ff007b82 */ /* 0x000f620000000800 */
[----:B------:R-:W-:Y:S01]  /*20090*/  LEA.HI.X.SX32 R17, R9, R27, 0x1, P6 ;  /* 0x0000001b09117211 */ /* 0x000fe200030f0eff */
[----:B------:R-:W-:Y:S01]  /*200a0*/  IMAD R9, R22, 0x19a, RZ ;  /* 0x0000019a16097824 */ /* 0x000fe200078e02ff */
[----:B------:R-:W-:Y:S01]  /*200b0*/  PRMT R25, R45, 0x7632, R25 ;  /* 0x000076322d197816 */ /* 0x000fe20000000019 */
[----:B---3--:R-:W-:Y:S01]  /*200c0*/  IMAD R23, R23, 0x19c, RZ ;  /* 0x0000019c17177824 */ /* 0x008fe200078e02ff */
[----:B------:R-:W-:-:S03]  /*200d0*/  IADD3 R10, P3, R11, R26, RZ ;  /* 0x0000001a0b0a7210 */ /* 0x000fc60007f7e0ff */
[----:B------:R-:W3:Y:S01]  /*200e0*/  LDC R22, c[0x0][0x278] ;  /* 0x00009e00ff167b82 */ /* 0x000ee20000000800 */
[----:B------:R4:W-:Y:S01]  /*200f0*/  STG.E.U16 desc[UR60][R14.64], R45 ;  /* 0x0000002d0e007986 */ /* 0x0009e2000c10153c */
[-C--:B------:R-:W-:Y:S02]  /*20100*/  IADD3 R12, P5, R9, R26.reuse, RZ ;  /* 0x0000001a090c7210 */ /* 0x080fe40007fbe0ff */
[-C--:B------:R-:W-:Y:S01]  /*20110*/  LEA.HI.X.SX32 R11, R103, R27.reuse, 0x1, P3 ;  /* 0x0000001b670b7211 */ /* 0x080fe200018f0eff */
[----:B------:R0:W-:Y:S01]  /*20120*/  STG.E.U16 desc[UR60][R16.64], R25 ;  /* 0x0000001910007986 */ /* 0x0001e2000c10153c */
[----:B------:R-:W-:Y:S01]  /*20130*/  LEA.HI.X.SX32 R13, R7, R27, 0x1, P5 ;  /* 0x0000001b070d7211 */ /* 0x000fe200028f0eff */
[----:B-1----:R-:W-:Y:S01]  /*20140*/  IMAD R7, R2, 0xcf, RZ ;  /* 0x000000cf02077824 */ /* 0x002fe200078e02ff */
[----:B------:R-:W1:Y:S01]  /*20150*/  LDC R9, c[0x0][0x278] ;  /* 0x00009e00ff097b82 */ /* 0x000e620000000800 */
[----:B------:R0:W-:Y:S01]  /*20160*/  STG.E.U16 desc[UR60][R10.64], R46 ;  /* 0x0000002e0a007986 */ /* 0x0001e2000c10153c */
[----:B----4-:R-:W-:-:S06]  /*20170*/  IADD3 R14, P6, R23, R26, RZ ;  /* 0x0000001a170e7210 */ /* 0x010fcc0007fde0ff */
[----:B------:R-:W4:Y:S01]  /*20180*/  LDC R23, c[0x0][0x278] ;  /* 0x00009e00ff177b82 */ /* 0x000f220000000800 */
[----:B0-----:R-:W-:Y:S01]  /*20190*/  IMAD R17, R18, 0x19e, RZ ;  /* 0x0000019e12117824 */ /* 0x001fe200078e02ff */
[----:B------:R-:W-:Y:S01]  /*201a0*/  PRMT R16, R46, 0x7632, R16 ;  /* 0x000076322e107816 */ /* 0x000fe20000000010 */
[----:B------:R-:W-:-:S03]  /*201b0*/  IMAD R33, R20, 0x1a0, RZ ;  /* 0x000001a014217824 */ /* 0x000fc600078e02ff */
[----:B------:R-:W-:Y:S02]  /*201c0*/  IADD3 R10, P5, R17, R26, RZ ;  /* 0x0000001a110a7210 */ /* 0x000fe40007fbe0ff */
[----:B------:R-:W0:Y:S01]  /*201d0*/  LDC R25, c[0x0][0x278] ;  /* 0x00009e00ff197b82 */ /* 0x000e220000000800 */
[-C--:B------:R-:W-:Y:S01]  /*201e0*/  LEA.HI.X.SX32 R15, R189, R27.reuse, 0x1, P6 ;  /* 0x0000001bbd0f7211 */ /* 0x080fe200030f0eff */
[----:B--2---:R-:W-:Y:S01]  /*201f0*/  IMAD R19, R19, 0x1a2, RZ ;  /* 0x000001a213137824 */ /* 0x004fe200078e02ff */
[----:B------:R-:W-:Y:S01]  /*20200*/  LEA.HI.X.SX32 R11, R7, R27, 0x1, P5 ;  /* 0x0000001b070b7211 */ /* 0x000fe200028f0eff */
[----:B-----5:R-:W-:Y:S01]  /*20210*/  IMAD R7, R0, 0xd1, RZ ;  /* 0x000000d100077824 */ /* 0x020fe200078e02ff */
[----:B------:R2:W-:Y:S03]  /*20220*/  STG.E.U16 desc[UR60][R12.64], R16 ;  /* 0x000000100c007986 */ /* 0x0005e6000c10153c */
[----:B------:R-:W5:Y:S01]  /*20230*/  LDC R18, c[0x0][0x278] ;  /* 0x00009e00ff127b82 */ /* 0x000f620000000800 */
[----:B------:R-:W-:Y:S01]  /*20240*/  PRMT R32, R47, 0x7632, R32 ;  /* 0x000076322f207816 */ /* 0x000fe20000000020 */
[----:B------:R3:W-:Y:S01]  /*20250*/  STG.E.U16 desc[UR60][R14.64], R47 ;  /* 0x0000002f0e007986 */ /* 0x0007e2000c10153c */
[----:B------:R-:W-:-:S05]  /*20260*/  IMAD R21, R21, 0x1a4, RZ ;  /* 0x000001a415157824 */ /* 0x000fca00078e02ff */
[----:B------:R-:W5:Y:S01]  /*20270*/  LDC R0, c[0x0][0x278] ;  /* 0x00009e00ff007b82 */ /* 0x000f620000000800 */
[-C--:B--2---:R-:W-:Y:S01]  /*20280*/  IADD3 R12, P3, R33, R26.reuse, RZ ;  /* 0x0000001a210c7210 */ /* 0x084fe20007f7e0ff */
[----:B------:R2:W-:Y:S01]  /*20290*/  STG.E.U16 desc[UR60][R10.64], R32 ;  /* 0x000000200a007986 */ /* 0x0005e2000c10153c */
[----:B---3--:R-:W-:-:S05]  /*202a0*/  IADD3 R14, P5, R19, R26, RZ ;  /* 0x0000001a130e7210 */ /* 0x008fca0007fbe0ff */
[----:B------:R-:W3:Y:S01]  /*202b0*/  LDC R19, c[0x0][0x278] ;  /* 0x00009e00ff137b82 */ /* 0x000ee20000000800 */
[-C--:B------:R-:W-:Y:S02]  /*202c0*/  LEA.HI.X.SX32 R13, R105, R27.reuse, 0x1, P3 ;  /* 0x0000001b690d7211 */ /* 0x080fe400018f0eff */
[-C--:B------:R-:W-:Y:S02]  /*202d0*/  LEA.HI.X.SX32 R15, R7, R27.reuse, 0x1, P5 ;  /* 0x0000001b070f7211 */ /* 0x080fe400028f0eff */
[----:B------:R-:W-:Y:S01]  /*202e0*/  PRMT R2, R28, 0x7632, R2 ;  /* 0x000076321c027816 */ /* 0x000fe20000000002 */
[----:B--2---:R-:W-:Y:S02]  /*202f0*/  IMAD R11, R22, 0x1a6, RZ ;  /* 0x000001a6160b7824 */ /* 0x004fe400078e02ff */
[----:B------:R-:W2:Y:S01]  /*20300*/  LDC R20, c[0x0][0x278] ;  /* 0x00009e00ff147b82 */ /* 0x000ea20000000800 */
[----:B------:R-:W-:Y:S01]  /*20310*/  IADD3 R16, P6, R21, R26, RZ ;  /* 0x0000001a15107210 */ /* 0x000fe20007fde0ff */
[----:B------:R-:W-:Y:S06]  /*20320*/  STG.E.U16 desc[UR60][R12.64], R28 ;  /* 0x0000001c0c007986 */ /* 0x000fec000c10153c */
[----:B------:R-:W2:Y:S01]  /*20330*/  LDC R21, c[0x0][0x278] ;  /* 0x00009e00ff157b82 */ /* 0x000ea20000000800 */
[----:B------:R1:W-:Y:S01]  /*20340*/  STG.E.U16 desc[UR60][R14.64], R2 ;  /* 0x000000020e007986 */ /* 0x0003e2000c10153c */
[----:B------:R-:W-:-:S06]  /*20350*/  LEA.HI.X.SX32 R17, R133, R27, 0x1, P6 ;  /* 0x0000001b85117211 */ /* 0x000fcc00030f0eff */
[----:B------:R-:W2:Y:S01]  /*20360*/  LDC R22, c[0x0][0x278] ;  /* 0x00009e00ff167b82 */ /* 0x000ea20000000800 */
[----:B----4-:R-:W-:Y:S01]  /*20370*/  IMAD R23, R23, 0x1a8, RZ ;  /* 0x000001a817177824 */ /* 0x010fe200078e02ff */
[----:B------:R4:W-:Y:S01]  /*20380*/  STG.E.U16 desc[UR60][R16.64], R29 ;  /* 0x0000001d10007986 */ /* 0x0009e2000c10153c */
[----:B0-----:R-:W-:-:S05]  /*20390*/  IMAD R25, R25, 0x1aa, RZ ;  /* 0x000001aa19197824 */ /* 0x001fca00078e02ff */
[----:B-1----:R-:W0:Y:S01]  /*203a0*/  LDC R2, c[0x0][0x278] ;  /* 0x00009e00ff027b82 */ /* 0x002e220000000800 */
[----:B------:R-:W-:Y:S01]  /*203b0*/  IMAD R7, R9, 0xd3, RZ ;  /* 0x000000d309077824 */ /* 0x000fe200078e02ff */
[-C--:B------:R-:W-:Y:S02]  /*203c0*/  IADD3 R10, P3, R11, R26.reuse, RZ ;  /* 0x0000001a0b0a7210 */ /* 0x080fe40007f7e0ff */
[-C--:B------:R-:W-:Y:S02]  /*203d0*/  IADD3 R12, P5, R23, R26.reuse, RZ ;  /* 0x0000001a170c7210 */ /* 0x080fe40007fbe0ff */
[----:B----4-:R-:W-:Y:S01]  /*203e0*/  PRMT R16, R29, 0x7632, R16 ;  /* 0x000076321d107816 */ /* 0x010fe20000000010 */
[----:B-----5:R-:W-:Y:S01]  /*203f0*/  IMAD R9, R18, 0xd5, RZ ;  /* 0x000000d512097824 */ /* 0x020fe200078e02ff */
[----:B------:R-:W1:Y:S01]  /*20400*/  LDC R23, c[0x0][0x278] ;  /* 0x00009e00ff177b82 */ /* 0x000e620000000800 */
[----:B------:R-:W-:Y:S02]  /*20410*/  IADD3 R14, P6, R25, R26, RZ ;  /* 0x0000001a190e7210 */ /* 0x000fe40007fde0ff */
[----:B------:R-:W-:Y:S01]  /*20420*/  LEA.HI.X.SX32 R11, R7, R27, 0x1, P3 ;  /* 0x0000001b070b7211 */ /* 0x000fe200018f0eff */
[----:B------:R-:W-:-:S04]  /*20430*/  IMAD R7, R0, 0xd7, RZ ;  /* 0x000000d700077824 */ /* 0x000fc800078e02ff */
[----:B------:R-:W4:Y:S01]  /*20440*/  LDC R29, c[0x0][0x278] ;  /* 0x00009e00ff1d7b82 */ /* 0x000f220000000800 */
[-C--:B------:R-:W-:Y:S01]  /*20450*/  LEA.HI.X.SX32 R13, R151, R27.reuse, 0x1, P5 ;  /* 0x0000001b970d7211 */ /* 0x080fe200028f0eff */
[----:B---3--:R-:W-:Y:S01]  /*20460*/  IMAD R19, R19, 0x1ac, RZ ;  /* 0x000001ac13137824 */ /* 0x008fe200078e02ff */
[----:B------:R-:W-:Y:S02]  /*20470*/  LEA.HI.X.SX32 R15, R9, R27, 0x1, P6 ;  /* 0x0000001b090f7211 */ /* 0x000fe400030f0eff */
[----:B------:R-:W-:-:S03]  /*20480*/  PRMT R17, R30, 0x7632, R17 ;  /* 0x000076321e117816 */ /* 0x000fc60000000011 */
[----:B------:R-:W3:Y:S01]  /*20490*/  LDC R18, c[0x0][0x278] ;  /* 0x00009e00ff127b82 */ /* 0x000ee20000000800 */
[----:B------:R5:W-:Y:S01]  /*204a0*/  STG.E.U16 desc[UR60][R10.64], R16 ;  /* 0x000000100a007986 */ /* 0x000be2000c10153c */
[----:B--2---:R-:W-:-:S06]  /*204b0*/  IMAD R9, R20, 0x1ae, RZ ;  /* 0x000001ae14097824 */ /* 0x004fcc00078e02ff */
[----:B------:R-:W2:Y:S01]  /*204c0*/  LDC R0, c[0x0][0x278] ;  /* 0x00009e00ff007b82 */ /* 0x000ea20000000800 */
[----:B------:R0:W-:Y:S01]  /*204d0*/  STG.E.U16 desc[UR60][R12.64], R30 ;  /* 0x0000001e0c007986 */ /* 0x0001e2000c10153c */
[----:B------:R-:W-:-:S06]  /*204e0*/  IMAD R21, R21, 0x1b0, RZ ;  /* 0x000001b015157824 */ /* 0x000fcc00078e02ff */
[----:B------:R-:W2:Y:S01]  /*204f0*/  LDC R25, c[0x0][0x278] ;  /* 0x00009e00ff197b82 */ /* 0x000ea20000000800 */
[----:B------:R1:W-:Y:S01]  /*20500*/  STG.E.U16 desc[UR60][R14.64], R17 ;  /* 0x000000110e007986 */ /* 0x0003e2000c10153c */
[----:B-----5:R-:W-:-:S06]  /*20510*/  IADD3 R10, P5, R19, R26, RZ ;  /* 0x0000001a130a7210 */ /* 0x020fcc0007fbe0ff */
[----:B------:R-:W5:Y:S01]  /*20520*/  LDC R20, c[0x0][0x278] ;  /* 0x00009e00ff147b82 */ /* 0x000f620000000800 */
[----:B0-----:R-:W-:Y:S01]  /*20530*/  IADD3 R12, P3, R9, R26, RZ ;  /* 0x0000001a090c7210 */ /* 0x001fe20007f7e0ff */
[----:B-1----:R-:W-:-:S06]  /*20540*/  IMAD R17, R22, 0x1b2, RZ ;  /* 0x000001b216117824 */ /* 0x002fcc00078e02ff */
[----:B------:R-:W0:Y:S01]  /*20550*/  LDC R28, c[0x0][0x278] ;  /* 0x00009e00ff1c7b82 */ /* 0x000e220000000800 */
[-C--:B------:R-:W-:Y:S01]  /*20560*/  LEA.HI.X.SX32 R11, R135, R27.reuse, 0x1, P5 ;  /* 0x0000001b870b7211 */ /* 0x080fe200028f0eff */
[----:B------:R-:W-:Y:S01]  /*20570*/  IMAD R9, R2, 0xd9, RZ ;  /* 0x000000d902097824 */ /* 0x000fe200078e02ff */
[-C--:B------:R-:W-:Y:S02]  /*20580*/  IADD3 R14, P5, R21, R26.reuse, RZ ;  /* 0x0000001a150e7210 */ /* 0x080fe40007fbe0ff */
[----:B------:R-:W-:Y:S02]  /*20590*/  IADD3 R16, P6, R17, R26, RZ ;  /* 0x0000001a11107210 */ /* 0x000fe40007fde0ff */
[-C--:B------:R-:W-:Y:S01]  /*205a0*/  LEA.HI.X.SX32 R13, R7, R27.reuse, 0x1, P3 ;  /* 0x0000001b070d7211 */ /* 0x080fe200018f0eff */
[----:B------:R-:W1:Y:S01]  /*205b0*/  LDC R21, c[0x0][0x278] ;  /* 0x00009e00ff157b82 */ /* 0x000e620000000800 */
[----:B------:R-:W-:Y:S02]  /*205c0*/  PRMT R7, R31, 0x7632, R7 ;  /* 0x000076321f077816 */ /* 0x000fe40000000007 */
[----:B------:R-:W-:-:S02]  /*205d0*/  LEA.HI.X.SX32 R15, R35, R27, 0x1, P5 ;  /* 0x0000001b230f7211 */ /* 0x000fc400028f0eff */
[----:B------:R-:W-:Y:S01]  /*205e0*/  LEA.HI.X.SX32 R17, R9, R27, 0x1, P6 ;  /* 0x0000001b09117211 */ /* 0x000fe200030f0eff */
[----:B------:R3:W-:Y:S01]  /*205f0*/  STG.E.U16 desc[UR60][R10.64], R31 ;  /* 0x0000001f0a007986 */ /* 0x0007e2000c10153c */
[----:B------:R-:W-:Y:S01]  /*20600*/  PRMT R9, R36, 0x7632, R9 ;  /* 0x0000763224097816 */ /* 0x000fe20000000009 */
[----:B------:R-:W1:Y:S01]  /*20610*/  LDC R22, c[0x0][0x278] ;  /* 0x00009e00ff167b82 */ /* 0x000e620000000800 */
[----:B----4-:R-:W-:Y:S01]  /*20620*/  IMAD R29, R29, 0x1ba, RZ ;  /* 0x000001ba1d1d7824 */ /* 0x010fe200078e02ff */
[----:B------:R4:W-:Y:S06]  /*20630*/  STG.E.U16 desc[UR60][R12.64], R7 ;  /* 0x000000070c007986 */ /* 0x0009ec000c10153c */
[----:B------:R-:W1:Y:S01]  /*20640*/  LDC R2, c[0x0][0x278] ;  /* 0x00009e00ff027b82 */ /* 0x000e620000000800 */
[----:B---3--:R-:W-:Y:S01]  /*20650*/  IMAD R11, R23, 0x1b4, RZ ;  /* 0x000001b4170b7824 */ /* 0x008fe200078e02ff */
[----:B------:R-:W-:Y:S06]  /*20660*/  STG.E.U16 desc[UR60][R14.64], R36 ;  /* 0x000000240e007986 */ /* 0x000fec000c10153c */
[----:B------:R-:W3:Y:S01]  /*20670*/  LDC R19, c[0x0][0x278] ;  /* 0x00009e00ff137b82 */ /* 0x000ee20000000800 */
[----:B------:R5:W-:Y:S01]  /*20680*/  STG.E.U16 desc[UR60][R16.64], R9 ;  /* 0x0000000910007986 */ /* 0x000be2000c10153c */
[----:B----4-:R-:W-:Y:S01]  /*20690*/  IMAD R7, R18, 0xdb, RZ ;  /* 0x000000db12077824 */ /* 0x010fe200078e02ff */
[----:B------:R-:W-:-:S05]  /*206a0*/  IADD3 R10, P5, R11, R26, RZ ;  /* 0x0000001a0b0a7210 */ /* 0x000fca0007fbe0ff */
[----:B------:R-:W4:Y:S01]  /*206b0*/  LDC R23, c[0x0][0x278] ;  /* 0x00009e00ff177b82 */ /* 0x000f220000000800 */
[----:B--2---:R-:W-:Y:S02]  /*206c0*/  IMAD R25, R25, 0x1b6, RZ ;  /* 0x000001b619197824 */ /* 0x004fe400078e02ff */
[----:B-----5:R-:W-:Y:S01]  /*206d0*/  IMAD R9, R0, 0xdd, RZ ;  /* 0x000000dd00097824 */ /* 0x020fe200078e02ff */
[----:B------:R-:W-:-:S04]  /*206e0*/  IADD3 R16, P6, R29, R26, RZ ;  /* 0x0000001a1d107210 */ /* 0x000fc80007fde0ff */
[----:B------:R-:W2:Y:S01]  /*206f0*/  LDC R18, c[0x0][0x278] ;  /* 0x00009e00ff127b82 */ /* 0x000ea20000000800 */
[-C--:B------:R-:W-:Y:S02]  /*20700*/  LEA.HI.X.SX32 R11, R191, R27.reuse, 0x1, P5 ;  /* 0x0000001bbf0b7211 */ /* 0x080fe400028f0eff */
[-C--:B------:R-:W-:Y:S01]  /*20710*/  LEA.HI.X.SX32 R17, R9, R27.reuse, 0x1, P6 ;  /* 0x0000001b09117211 */ /* 0x080fe200030f0eff */
[----:B------:R-:W-:Y:S01]  /*20720*/  IMAD R9, R20, 0x1bc, RZ ;  /* 0x000001bc14097824 */ /* 0x000fe200078e02ff */
[----:B------:R-:W-:Y:S01]  /*20730*/  IADD3 R12, P3, R25, R26, RZ ;  /* 0x0000001a190c7210 */ /* 0x000fe20007f7e0ff */
[----:B0-----:R-:W-:Y:S02]  /*20740*/  IMAD R15, R28, 0x1b8, RZ ;  /* 0x000001b81c0f7824 */ /* 0x001fe400078e02ff */
[----:B------:R-:W0:Y:S01]  /*20750*/  LDC R0, c[0x0][0x278] ;  /* 0x00009e00ff007b82 */ /* 0x000e220000000800 */
[----:B------:R5:W-:Y:S01]  /*20760*/  STG.E.U16 desc[UR60][R10.64], R37 ;  /* 0x000000250a007986 */ /* 0x000be2000c10153c */
[----:B------:R-:W-:-:S06]  /*20770*/  LEA.HI.X.SX32 R13, R7, R27, 0x1, P3 ;  /* 0x0000001b070d7211 */ /* 0x000fcc00018f0eff */
[----:B------:R-:W0:Y:S01]  /*20780*/  LDC R20, c[0x0][0x278] ;  /* 0x00009e00ff147b82 */ /* 0x000e220000000800 */
[----:B------:R-:W-:Y:S01]  /*20790*/  IADD3 R14, P5, R15, R26, RZ ;  /* 0x0000001a0f0e7210 */ /* 0x000fe20007fbe0ff */
[----:B-1----:R-:W-:Y:S01]  /*207a0*/  IMAD R21, R21, 0x1be, RZ ;  /* 0x000001be15157824 */ /* 0x002fe200078e02ff */
[----:B-----5:R-:W-:-:S05]  /*207b0*/  PRMT R11, R37, 0x7632, R11 ;  /* 0x00007632250b7816 */ /* 0x020fca000000000b */
[----:B------:R-:W1:Y:S01]  /*207c0*/  LDC R25, c[0x0][0x278] ;  /* 0x00009e00ff197b82 */ /* 0x000e620000000800 */
[----:B------:R-:W-:Y:S01]  /*207d0*/  LEA.HI.X.SX32 R15, R147, R27, 0x1, P5 ;  /* 0x0000001b930f7211 */ /* 0x000fe200028f0eff */
[----:B------:R5:W-:Y:S01]  /*207e0*/  STG.E.U16 desc[UR60][R12.64], R11 ;  /* 0x0000000b0c007986 */ /* 0x000be2000c10153c */
[-C--:B------:R-:W-:Y:S01]  /*207f0*/  IADD3 R10, P5, R9, R26.reuse, RZ ;  /* 0x0000001a090a7210 */ /* 0x080fe20007fbe0ff */
[----:B------:R-:W-:Y:S01]  /*20800*/  IMAD R7, R2, 0xdf, RZ ;  /* 0x000000df02077824 */ /* 0x000fe200078e02ff */
[----:B------:R-:W-:Y:S01]  /*20810*/  PRMT R28, R38, 0x7632, R28 ;  /* 0x00007632261c7816 */ /* 0x000fe2000000001c */
[----:B----4-:R-:W-:Y:S01]  /*20820*/  IMAD R23, R23, 0x1c2, RZ ;  /* 0x000001c217177824 */ /* 0x010fe200078e02ff */
[----:B------:R4:W-:Y:S01]  /*20830*/  STG.E.U16 desc[UR60][R14.64], R38 ;  /* 0x000000260e007986 */ /* 0x0009e2000c10153c */
[----:B---3--:R-:W-:Y:S01]  /*20840*/  IMAD R9, R19, 0xe1, RZ ;  /* 0x000000e113097824 */ /* 0x008fe200078e02ff */
[----:B------:R-:W3:Y:S01]  /*20850*/  LDC R2, c[0x0][0x278] ;  /* 0x00009e00ff027b82 */ /* 0x000ee20000000800 */
[----:B-----5:R-:W-:Y:S01]  /*20860*/  IMAD R13, R22, 0x1c0, RZ ;  /* 0x000001c0160d7824 */ /* 0x020fe200078e02ff */
[----:B------:R-:W-:-:S02]  /*20870*/  IADD3 R12, P3, R21, R26, RZ ;  /* 0x0000001a150c7210 */ /* 0x000fc40007f7e0ff */
[----:B------:R-:W-:-:S04]  /*20880*/  LEA.HI.X.SX32 R11, R149, R27, 0x1, P5 ;  /* 0x0000001b950b7211 */ /* 0x000fc800028f0eff */
[----:B------:R-:W5:Y:S01]  /*20890*/  LDC R19, c[0x0][0x278] ;  /* 0x00009e00ff137b82 */ /* 0x000f620000000800 */
[-C--:B----4-:R-:W-:Y:S01]  /*208a0*/  IADD3 R14, P5, R13, R26.reuse, RZ ;  /* 0x0000001a0d0e7210 */ /* 0x090fe20007fbe0ff */
[----:B------:R4:W-:Y:S01]  /*208b0*/  STG.E.U16 desc[UR60][R16.64], R28 ;  /* 0x0000001c10007986 */ /* 0x0009e2000c10153c */
[----:B------:R-:W-:Y:S01]  /*208c0*/  LEA.HI.X.SX32 R13, R7, R27, 0x1, P3 ;  /* 0x0000001b070d7211 */ /* 0x000fe200018f0eff */
[----:B--2---:R-:W-:Y:S02]  /*208d0*/  IMAD R7, R18, 0x1c4, RZ ;  /* 0x000001c412077824 */ /* 0x004fe400078e02ff */
[----:B------:R2:W-:Y:S02]  /*208e0*/  STG.E.U16 desc[UR60][R10.64], R39 ;  /* 0x000000270a007986 */ /* 0x0005e4000c10153c */
[----:B------:R-:W3:Y:S01]  /*208f0*/  LDC R21, c[0x0][0x278] ;  /* 0x00009e00ff157b82 */ /* 0x000ee20000000800 */
[----:B----4-:R-:W-:-:S07]  /*20900*/  IADD3 R16, P6, R23, R26, RZ ;  /* 0x0000001a17107210 */ /* 0x010fce0007fde0ff */
[----:B------:R-:W4:Y:S01]  /*20910*/  LDC R22, c[0x0][0x278] ;  /* 0x00009e00ff167b82 */ /* 0x000f220000000800 */
[----:B------:R-:W-:Y:S02]  /*20920*/  PRMT R23, R39, 0x7632, R23 ;  /* 0x0000763227177816 */ /* 0x000fe40000000017 */
[-C--:B------:R-:W-:Y:S01]  /*20930*/  LEA.HI.X.SX32 R17, R9, R27.reuse, 0x1, P6 ;  /* 0x0000001b09117211 */ /* 0x080fe200030f0eff */
[----:B0-----:R-:W-:Y:S01]  /*20940*/  IMAD R9, R20, 0x1c6, RZ ;  /* 0x000001c614097824 */ /* 0x001fe200078e02ff */
[----:B--2---:R-:W-:Y:S01]  /*20950*/  IADD3 R10, P3, R7, R26, RZ ;  /* 0x0000001a070a7210 */ /* 0x004fe20007f7e0ff */
[----:B------:R-:W-:Y:S02]  /*20960*/  IMAD R7, R0, 0xe3, RZ ;  /* 0x000000e300077824 */ /* 0x000fe400078e02ff */
[----:B------:R-:W0:Y:S01]  /*20970*/  LDC R20, c[0x0][0x278] ;  /* 0x00009e00ff147b82 */ /* 0x000e220000000800 */
[----:B------:R-:W-:Y:S01]  /*20980*/  LEA.HI.X.SX32 R15, R137, R27, 0x1, P5 ;  /* 0x0000001b890f7211 */ /* 0x000fe200028f0eff */
[----:B------:R2:W-:Y:S01]  /*20990*/  STG.E.U16 desc[UR60][R12.64], R23 ;  /* 0x000000170c007986 */ /* 0x0005e2000c10153c */
[----:B-1----:R-:W-:-:S05]  /*209a0*/  IMAD R25, R25, 0x1c8, RZ ;  /* 0x000001c819197824 */ /* 0x002fca00078e02ff */
[----:B------:R-:W1:Y:S01]  /*209b0*/  LDC R0, c[0x0][0x278] ;  /* 0x00009e00ff007b82 */ /* 0x000e620000000800 */
[----:B------:R-:W-:Y:S01]  /*209c0*/  PRMT R11, R92, 0x7632, R11 ;  /* 0x000076325c0b7816 */ /* 0x000fe2000000000b */
[----:B------:R5:W-:Y:S06]  /*209d0*/  STG.E.U16 desc[UR60][R14.64], R92 ;  /* 0x0000005c0e007986 */ /* 0x000bec000c10153c */
[----:B--2---:R-:W2:Y:S01]  /*209e0*/  LDC R23, c[0x0][0x278] ;  /* 0x00009e00ff177b82 */ /* 0x004ea20000000800 */
[-C--:B------:R-:W-:Y:S01]  /*209f0*/  IADD3 R12, P5, R9, R26.reuse, RZ ;  /* 0x0000001a090c7210 */ /* 0x080fe20007fbe0ff */
[----:B------:R3:W-:Y:S01]  /*20a00*/  STG.E.U16 desc[UR60][R16.64], R11 ;  /* 0x0000000b10007986 */ /* 0x0007e2000c10153c */
[----:B-----5:R-:W-:-:S05]  /*20a10*/  IADD3 R14, P6, R25, R26, RZ ;  /* 0x0000001a190e7210 */ /* 0x020fca0007fde0ff */
[----:B------:R-:W5:Y:S01]  /*20a20*/  LDC R25, c[0x0][0x278] ;  /* 0x00009e00ff197b82 */ /* 0x000f620000000800 */
[-C--:B------:R-:W-:Y:S02]  /*20a30*/  LEA.HI.X.SX32 R13, R7, R27.reuse, 0x1, P5 ;  /* 0x0000001b070d7211 */ /* 0x080fe400028f0eff */
[-C--:B------:R-:W-:Y:S02]  /*20a40*/  LEA.HI.X.SX32 R15, R155, R27.reuse, 0x1, P6 ;  /* 0x0000001b9b0f7211 */ /* 0x080fe400030f0eff */
[----:B---3--:R-:W-:Y:S01]  /*20a50*/  LEA.HI.X.SX32 R11, R193, R27, 0x1, P3 ;  /* 0x0000001bc10b7211 */ /* 0x008fe200018f0eff */
[----:B------:R-:W-:Y:S01]  /*20a60*/  IMAD R17, R19, 0x1ca, RZ ;  /* 0x000001ca13117824 */ /* 0x000fe200078e02ff */
[----:B------:R-:W-:Y:S01]  /*20a70*/  PRMT R16, R93, 0x7632, R16 ;  /* 0x000076325d107816 */ /* 0x000fe20000000010 */
[----:B------:R-:W3:Y:S01]  /*20a80*/  LDC R19, c[0x0][0x278] ;  /* 0x00009e00ff137b82 */ /* 0x000ee20000000800 */
[----:B------:R-:W-:Y:S01]  /*20a90*/  IMAD R7, R2, 0xe5, RZ ;  /* 0x000000e502077824 */ /* 0x000fe200078e02ff */
[----:B------:R4:W-:Y:S01]  /*20aa0*/  STG.E.U16 desc[UR60][R10.64], R93 ;  /* 0x0000005d0a007986 */ /* 0x0009e2000c10153c */
[----:B------:R-:W-:-:S03]  /*20ab0*/  IMAD R21, R21, 0x1cc, RZ ;  /* 0x000001cc15157824 */ /* 0x000fc600078e02ff */
[----:B------:R-:W-:Y:S02]  /*20ac0*/  STG.E.U16 desc[UR60][R12.64], R16 ;  /* 0x000000100c007986 */ /* 0x000fe4000c10153c */
[----:B------:R-:W3:Y:S02]  /*20ad0*/  LDC R9, c[0x0][0x278] ;  /* 0x00009e00ff097b82 */ /* 0x000ee40000000800 */
[----:B------:R1:W-:Y:S01]  /*20ae0*/  STG.E.U16 desc[UR60][R14.64], R94 ;  /* 0x0000005e0e007986 */ /* 0x0003e2000c10153c */
[----:B----4-:R-:W-:-:S05]  /*20af0*/  IADD3 R10, P5, R17, R26, RZ ;  /* 0x0000001a110a7210 */ /* 0x010fca0007fbe0ff */
[----:B------:R-:W4:Y:S01]  /*20b00*/  LDC R18, c[0x0][0x278] ;  /* 0x00009e00ff127b82 */ /* 0x000f220000000800 */
[----:B------:R-:W-:Y:S01]  /*20b10*/  PRMT R28, R94, 0x7632, R28 ;  /* 0x000076325e1c7816 */ /* 0x000fe2000000001c */
[----:B0-----:R-:W-:Y:S01]  /*20b20*/  IMAD R17, R20, 0x1d0, RZ ;  /* 0x000001d014117824 */ /* 0x001fe200078e02ff */
[-C--:B------:R-:W-:Y:S01]  /*20b30*/  LEA.HI.X.SX32 R11, R7, R27.reuse, 0x1, P5 ;  /* 0x0000001b070b7211 */ /* 0x080fe200028f0eff */
[----:B-1----:R-:W-:Y:S01]  /*20b40*/  IMAD R15, R22, 0x1ce, RZ ;  /* 0x000001ce160f7824 */ /* 0x002fe200078e02ff */
[-C--:B------:R-:W-:Y:S01]  /*20b50*/  IADD3 R12, P3, R21, R26.reuse, RZ ;  /* 0x0000001a150c7210 */ /* 0x080fe20007f7e0ff */
[----:B------:R-:W-:Y:S02]  /*20b60*/  IMAD R7, R0, 0xe7, RZ ;  /* 0x000000e700077824 */ /* 0x000fe400078e02ff */
[----:B------:R-:W0:Y:S01]  /*20b70*/  LDC R20, c[0x0][0x278] ;  /* 0x00009e00ff147b82 */ /* 0x000e220000000800 */
[----:B------:R-:W-:Y:S01]  /*20b80*/  IADD3 R14, P5, R15, R26, RZ ;  /* 0x0000001a0f0e7210 */ /* 0x000fe20007fbe0ff */
[----:B------:R2:W-:Y:S01]  /*20b90*/  STG.E.U16 desc[UR60][R10.64], R28 ;  /* 0x0000001c0a007986 */ /* 0x0005e2000c10153c */
[----:B------:R-:W-:-:S02]  /*20ba0*/  LEA.HI.X.SX32 R13, R153, R27, 0x1, P3 ;  /* 0x0000001b990d7211 */ /* 0x000fc400018f0eff */
[----:B------:R-:W-:Y:S02]  /*20bb0*/  LEA.HI.X.SX32 R15, R7, R27, 0x1, P5 ;  /* 0x0000001b070f7211 */ /* 0x000fe400028f0eff */
[----:B------:R-:W-:Y:S01]  /*20bc0*/  PRMT R2, R95, 0x7632, R2 ;  /* 0x000076325f027816 */ /* 0x000fe20000000002 */
[----:B------:R-:W1:Y:S01]  /*20bd0*/  LDC R21, c[0x0][0x278] ;  /* 0x00009e00ff157b82 */ /* 0x000e620000000800 */
[----:B------:R-:W-:Y:S01]  /*20be0*/  STG.E.U16 desc[UR60][R12.64], R95 ;  /* 0x0000005f0c007986 */ /* 0x000fe2000c10153c */
[----:B--2---:R-:W-:-:S06]  /*20bf0*/  IMAD R11, R23, 0x1d2, RZ ;  /* 0x000001d2170b7824 */ /* 0x004fcc00078e02ff */
[----:B------:R-:W2:Y:S01]  /*20c00*/  LDC R22, c[0x0][0x278] ;  /* 0x00009e00ff167b82 */ /* 0x000ea20000000800 */
[----:B------:R3:W-:Y:S01]  /*20c10*/  STG.E.U16 desc[UR60][R14.64], R2 ;  /* 0x000000020e007986 */ /* 0x0007e2000c10153c */
[----:B-----5:R-:W-:-:S06]  /*20c20*/  IMAD R25, R25, 0x1d4, RZ ;  /* 0x000001d419197824 */ /* 0x020fcc00078e02ff */
[----:B------:R-:W5:Y:S01]  /*20c30*/  LDC R23, c[0x0][0x278] ;  /* 0x00009e00ff177b82 */ /* 0x000f620000000800 */
[----:B------:R-:W-:-:S07]  /*20c40*/  IADD3 R16, P6, R17, R26, RZ ;  /* 0x0000001a11107210 */ /* 0x000fce0007fde0ff */
[----:B------:R-:W2:Y:S01]  /*20c50*/  LDC R0, c[0x0][0x278] ;  /* 0x00009e00ff007b82 */ /* 0x000ea20000000800 */
[----:B---3--:R-:W-:Y:S01]  /*20c60*/  IMAD R19, R19, 0x1d6, RZ ;  /* 0x000001d613137824 */ /* 0x008fe200078e02ff */
[----:B------:R-:W-:-:S06]  /*20c70*/  LEA.HI.X.SX32 R17, R197, R27, 0x1, P6 ;  /* 0x0000001bc5117211 */ /* 0x000fcc00030f0eff */
[----:B------:R-:W3:Y:S01]  /*20c80*/  LDC R2, c[0x0][0x278] ;  /* 0x00009e00ff027b82 */ /* 0x000ee20000000800 */
[-C--:B------:R-:W-:Y:S01]  /*20c90*/  IADD3 R12, P5, R25, R26.reuse, RZ ;  /* 0x0000001a190c7210 */ /* 0x080fe20007fbe0ff */
[----:B------:R-:W-:Y:S01]  /*20ca0*/  IMAD R7, R9, 0xe9, RZ ;  /* 0x000000e909077824 */ /* 0x000fe200078e02ff */
[-C--:B------:R-:W-:Y:S01]  /*20cb0*/  IADD3 R10, P3, R11, R26.reuse, RZ ;  /* 0x0000001a0b0a7210 */ /* 0x080fe20007f7e0ff */
[----:B----4-:R-:W-:Y:S01]  /*20cc0*/  IMAD R9, R18, 0xeb, RZ ;  /* 0x000000eb12097824 */ /* 0x010fe200078e02ff */
[----:B------:R-:W-:-:S03]  /*20cd0*/  IADD3 R14, P6, R19, R26, RZ ;  /* 0x0000001a130e7210 */ /* 0x000fc60007fde0ff */
[----:B------:R-:W4:Y:S01]  /*20ce0*/  LDC R25, c[0x0][0x278] ;  /* 0x00009e00ff197b82 */ /* 0x000f220000000800 */
[----:B------:R0:W-:Y:S01]  /*20cf0*/  STG.E.U16 desc[UR60][R16.64], R40 ;  /* 0x0000002810007986 */ /* 0x0001e2000c10153c */
[----:B------:R-:W-:-:S06]  /*20d00*/  LEA.HI.X.SX32 R11, R7, R27, 0x1, P3 ;  /* 0x0000001b070b7211 */ /* 0x000fcc00018f0eff */
[----:B------:R-:W4:Y:S01]  /*20d10*/  LDC R28, c[0x0][0x278] ;  /* 0x00009e00ff1c7b82 */ /* 0x000f220000000800 */
[-C--:B------:R-:W-:Y:S02]  /*20d20*/  LEA.HI.X.SX32 R13, R109, R27.reuse, 0x1, P5 ;  /* 0x0000001b6d0d7211 */ /* 0x080fe400028f0eff */
[----:B------:R-:W-:Y:S02]  /*20d30*/  LEA.HI.X.SX32 R15, R9, R27, 0x1, P6 ;  /* 0x0000001b090f7211 */ /* 0x000fe400030f0eff */
[----:B0-----:R-:W-:-:S03]  /*20d40*/  PRMT R40, R40, 0x7632, R40 ;  /* 0x0000763228287816 */ /* 0x001fc60000000028 */
[----:B------:R-:W0:Y:S01]  /*20d50*/  LDC R18, c[0x0][0x278] ;  /* 0x00009e00ff127b82 */ /* 0x000e220000000800 */
[----:B------:R-:W-:Y:S01]  /*20d60*/  PRMT R16, R41, 0x7632, R16 ;  /* 0x0000763229107816 */ /* 0x000fe20000000010 */
[----:B------:R-:W-:Y:S01]  /*20d70*/  IMAD R9, R20, 0x1d8, RZ ;  /* 0x000001d814097824 */ /* 0x000fe200078e02ff */
[----:B------:R2:W-:Y:S01]  /*20d80*/  STG.E.U16 desc[UR60][R10.64], R40 ;  /* 0x000000280a007986 */ /* 0x0005e2000c10153c */
[----:B-1----:R-:W-:-:S04]  /*20d90*/  IMAD R21, R21, 0x1da, RZ ;  /* 0x000001da15157824 */ /* 0x002fc800078e02ff */
[----:B------:R-:W1:Y:S01]  /*20da0*/  LDC R20, c[0x0][0x278] ;  /* 0x00009e00ff147b82 */ /* 0x000e620000000800 */
[----:B------:R-:W-:Y:S01]  /*20db0*/  STG.E.U16 desc[UR60][R12.64], R41 ;  /* 0x000000290c007986 */ /* 0x000fe2000c10153c */
[----:B-----5:R-:W-:-:S03]  /*20dc0*/  IMAD R23, R23, 0x1de, RZ ;  /* 0x000001de17177824 */ /* 0x020fc600078e02ff */
[----:B------:R5:W-:Y:S01]  /*20dd0*/  STG.E.U16 desc[UR60][R14.64], R16 ;  /* 0x000000100e007986 */ /* 0x000be2000c10153c */
[----:B--2---:R-:W-:Y:S02]  /*20de0*/  IADD3 R10, P5, R9, R26, RZ ;  /* 0x0000001a090a7210 */ /* 0x004fe40007fbe0ff */
[----:B------:R-:W2:Y:S01]  /*20df0*/  LDC R29, c[0x0][0x278] ;  /* 0x00009e00ff1d7b82 */ /* 0x000ea20000000800 */
[----:B------:R-:W-:Y:S01]  /*20e00*/  IMAD R7, R0, 0xed, RZ ;  /* 0x000000ed00077824 */ /* 0x000fe200078e02ff */
[----:B------:R-:W-:-:S06]  /*20e10*/  LEA.HI.X.SX32 R11, R139, R27, 0x1, P5 ;  /* 0x0000001b8b0b7211 */ /* 0x000fcc00028f0eff */
[----:B------:R-:W2:Y:S01]  /*20e20*/  LDC R19, c[0x0][0x278] ;  /* 0x00009e00ff137b82 */ /* 0x000ea20000000800 */
[----:B-----5:R-:W-:Y:S01]  /*20e30*/  IMAD R15, R22, 0x1dc, RZ ;  /* 0x000001dc160f7824 */ /* 0x020fe200078e02ff */
[-C--:B------:R-:W-:Y:S01]  /*20e40*/  IADD3 R12, P3, R21, R26.reuse, RZ ;  /* 0x0000001a150c7210 */ /* 0x080fe20007f7e0ff */
[----:B---3--:R-:W-:Y:S01]  /*20e50*/  IMAD R9, R2, 0xef, RZ ;  /* 0x000000ef02097824 */ /* 0x008fe200078e02ff */
[-C--:B------:R-:W-:Y:S02]  /*20e60*/  IADD3 R16, P6, R23, R26.reuse, RZ ;  /* 0x0000001a17107210 */ /* 0x080fe40007fde0ff */
[----:B------:R-:W-:Y:S02]  /*20e70*/  IADD3 R14, P5, R15, R26, RZ ;  /* 0x0000001a0f0e7210 */ /* 0x000fe40007fbe0ff */
[----:B------:R-:W3:Y:S01]  /*20e80*/  LDC R0, c[0x0][0x278] ;  /* 0x00009e00ff007b82 */ /* 0x000ee20000000800 */
[-C--:B------:R-:W-:Y:S02]  /*20e90*/  LEA.HI.X.SX32 R13, R7, R27.reuse, 0x1, P3 ;  /* 0x0000001b070d7211 */ /* 0x080fe400018f0eff */
[----:B------:R-:W-:Y:S01]  /*20ea0*/  PRMT R2, R42, 0x7632, R2 ;  /* 0x000076322a027816 */ /* 0x000fe20000000002 */
[----:B------:R5:W-:Y:S01]  /*20eb0*/  STG.E.U16 desc[UR60][R10.64], R42 ;  /* 0x0000002a0a007986 */ /* 0x000be2000c10153c */
[----:B------:R-:W-:-:S03]  /*20ec0*/  LEA.HI.X.SX32 R15, R85, R27, 0x1, P5 ;  /* 0x0000001b550f7211 */ /* 0x000fc600028f0eff */
[----:B------:R-:W3:Y:S01]  /*20ed0*/  LDC R22, c[0x0][0x278] ;  /* 0x00009e00ff167b82 */ /* 0x000ee20000000800 */
[----:B------:R-:W-:Y:S01]  /*20ee0*/  LEA.HI.X.SX32 R17, R9, R27, 0x1, P6 ;  /* 0x0000001b09117211 */ /* 0x000fe200030f0eff */
[----:B----4-:R-:W-:Y:S01]  /*20ef0*/  IMAD R9, R25, 0x1e0, RZ ;  /* 0x000001e019097824 */ /* 0x010fe200078e02ff */
[----:B------:R-:W-:-:S05]  /*20f00*/  PRMT R30, R43, 0x7632, R30 ;  /* 0x000076322b1e7816 */ /* 0x000fca000000001e */
[----:B------:R-:W4:Y:S01]  /*20f10*/  LDC R23, c[0x0][0x278] ;  /* 0x00009e00ff177b82 */ /* 0x000f220000000800 */
[----:B-----5:R-:W-:Y:S01]  /*20f20*/  IMAD R11, R28, 0x1e2, RZ ;  /* 0x000001e21c0b7824 */ /* 0x020fe200078e02ff */
[----:B------:R-:W-:Y:S01]  /*20f30*/  STG.E.U16 desc[UR60][R12.64], R2 ;  /* 0x000000020c007986 */ /* 0x000fe2000c10153c */
[----:B0-----:R-:W-:Y:S01]  /*20f40*/  IMAD R7, R18, 0xf1, RZ ;  /* 0x000000f112077824 */ /* 0x001fe200078e02ff */
[----:B------:R-:W-:Y:S02]  /*20f50*/  IADD3 R10, P5, R9, R26, RZ ;  /* 0x0000001a090a7210 */ /* 0x000fe40007fbe0ff */
[----:B------:R-:W-:Y:S02]  /*20f60*/  STG.E.U16 desc[UR60][R14.64], R43 ;  /* 0x0000002b0e007986 */ /* 0x000fe4000c10153c */
[----:B------:R-:W0:Y:S02]  /*20f70*/  LDC R25, c[0x0][0x278] ;  /* 0x00009e00ff197b82 */ /* 0x000e240000000800 */
[----:B------:R5:W-:Y:S01]  /*20f80*/  STG.E.U16 desc[UR60][R16.64], R30 ;  /* 0x0000001e10007986 */ /* 0x000be2000c10153c */
[----:B-1----:R-:W-:-:S05]  /*20f90*/  IMAD R21, R20, 0x1e6, RZ ;  /* 0x000001e614157824 */ /* 0x002fca00078e02ff */
[----:B------:R-:W1:Y:S01]  /*20fa0*/  LDC R28, c[0x0][0x278] ;  /* 0x00009e00ff1c7b82 */ /* 0x000e620000000800 */
[----:B--2---:R-:W-:Y:S01]  /*20fb0*/  IMAD R29, R29, 0x1e4, RZ ;  /* 0x000001e41d1d7824 */ /* 0x004fe200078e02ff */
[----:B------:R-:W2:Y:S01]  /*20fc0*/  LDS.128 R12, [R24] ;  /* 0x00000000180c7984 */ /* 0x000ea20000000c00 */
[----:B-----5:R-:W-:Y:S02]  /*20fd0*/  IADD3 R16, P3, R11, R26, RZ ;  /* 0x0000001a0b107210 */ /* 0x020fe40007f7e0ff */
[----:B------:R-:W-:-:S03]  /*20fe0*/  LEA.HI.X.SX32 R11, R159, R27, 0x1, P5 ;  /* 0x0000001b9f0b7211 */ /* 0x000fc600028f0eff */
[----:B------:R-:W5:Y:S01]  /*20ff0*/  LDC R2, c[0x0][0x278] ;  /* 0x00009e00ff027b82 */ /* 0x000f620000000800 */
[-C--:B------:R-:W-:Y:S02]  /*21000*/  LEA.HI.X.SX32 R17, R7, R27.reuse, 0x1, P3 ;  /* 0x0000001b07117211 */ /* 0x080fe400018f0eff */
[----:B------:R-:W-:Y:S01]  /*21010*/  PRMT R7, R96, 0x7632, R7 ;  /* 0x0000763260077816 */ /* 0x000fe20000000007 */
[----:B------:R-:W-:Y:S01]  /*21020*/  IMAD R9, R19, 0xf3, RZ ;  /* 0x000000f313097824 */ /* 0x000fe200078e02ff */
[-C--:B------:R-:W-:Y:S01]  /*21030*/  IADD3 R20, P6, R21, R26.reuse, RZ ;  /* 0x0000001a15147210 */ /* 0x080fe20007fde0ff */
[----:B------:R3:W-:Y:S01]  /*21040*/  STG.E.U16 desc[UR60][R10.64], R96 ;  /* 0x000000600a007986 */ /* 0x0007e2000c10153c */
[----:B------:R-:W-:Y:S01]  /*21050*/  IADD3 R18, P5, R29, R26, RZ ;  /* 0x0000001a1d127210 */ /* 0x000fe20007fbe0ff */
[----:B------:R-:W2:Y:S02]  /*21060*/  LDC R30, c[0x0][0x278] ;  /* 0x00009e00ff1e7b82 */ /* 0x000ea40000000800 */
[----:B------:R3:W-:Y:S01]  /*21070*/  STG.E.U16 desc[UR60][R16.64], R7 ;  /* 0x0000000710007986 */ /* 0x0007e2000c10153c */
[----:B------:R-:W-:Y:S01]  /*21080*/  LEA.HI.X.SX32 R21, R9, R27, 0x1, P6 ;  /* 0x0000001b09157211 */ /* 0x000fe200030f0eff */
[----:B----4-:R-:W-:-:S04]  /*21090*/  IMAD R9, R23, 0x1ea, RZ ;  /* 0x000001ea17097824 */ /* 0x010fc800078e02ff */
[----:B------:R-:W4:Y:S01]  /*210a0*/  LDC R29, c[0x0][0x278] ;  /* 0x00009e00ff1d7b82 */ /* 0x000f220000000800 */
[----:B---3--:R-:W-:Y:S02]  /*210b0*/  IMAD R11, R22, 0x1e8, RZ ;  /* 0x000001e8160b7824 */ /* 0x008fe400078e02ff */
[----:B------:R-:W-:-:S05]  /*210c0*/  IMAD R7, R0, 0xf5, RZ ;  /* 0x000000f500077824 */ /* 0x000fca00078e02ff */
[----:B------:R-:W3:Y:S01]  /*210d0*/  LDC R0, c[0x0][0x278] ;  /* 0x00009e00ff007b82 */ /* 0x000ee20000000800 */
[----:B------:R-:W-:Y:S01]  /*210e0*/  LEA.HI.X.SX32 R19, R199, R27, 0x1, P5 ;  /* 0x0000001bc7137211 */ /* 0x000fe200028f0eff */
[----:B0-----:R-:W-:Y:S01]  /*210f0*/  IMAD R25, R25, 0x1ec, RZ ;  /* 0x000001ec19197824 */ /* 0x001fe200078e02ff */
[-C--:B------:R-:W-:Y:S02]  /*21100*/  IADD3 R10, P3, R11, R26.reuse, RZ ;  /* 0x0000001a0b0a7210 */ /* 0x080fe40007f7e0ff */
[----:B------:R-:W-:-:S03]  /*21110*/  IADD3 R16, P5, R9, R26, RZ ;  /* 0x0000001a09107210 */ /* 0x000fc60007fbe0ff */
[----:B------:R-:W0:Y:S01]  /*21120*/  LDC R23, c[0x0][0x278] ;  /* 0x00009e00ff177b82 */ /* 0x000e220000000800 */
[----:B------:R-:W-:Y:S01]  /*21130*/  PRMT R31, R97, 0x7632, R31 ;  /* 0x00007632611f7816 */ /* 0x000fe2000000001f */
[----:B------:R1:W-:Y:S01]  /*21140*/  STG.E.U16 desc[UR60][R18.64], R97 ;  /* 0x0000006112007986 */ /* 0x0003e2000c10153c */
[-C--:B------:R-:W-:Y:S02]  /*21150*/  LEA.HI.X.SX32 R11, R107, R27.reuse, 0x1, P3 ;  /* 0x0000001b6b0b7211 */ /* 0x080fe400018f0eff */
[----:B------:R-:W-:Y:S01]  /*21160*/  LEA.HI.X.SX32 R17, R7, R27, 0x1, P5 ;  /* 0x0000001b07117211 */ /* 0x000fe200028f0eff */
[----:B------:R5:W-:Y:S01]  /*21170*/  STG.E.U16 desc[UR60][R20.64], R31 ;  /* 0x0000001f14007986 */ /* 0x000be2000c10153c */
[----:B------:R-:W-:Y:S01]  /*21180*/  PRMT R7, R98, 0x7632, R7 ;  /* 0x0000763262077816 */ /* 0x000fe20000000007 */
[----:B------:R-:W0:Y:S02]  /*21190*/  LDC R24, c[0x0][0x278] ;  /* 0x00009e00ff187b82 */ /* 0x000e240000000800 */
[----:B------:R2:W-:Y:S01]  /*211a0*/  STG.E.U16 desc[UR60][R10.64], R98 ;  /* 0x000000620a007986 */ /* 0x0005e2000c10153c */
[----:B-1----:R-:W-:-:S05]  /*211b0*/  IADD3 R18, P6, R25, R26, RZ ;  /* 0x0000001a19127210 */ /* 0x002fca0007fde0ff */
[----:B------:R-:W1:Y:S01]  /*211c0*/  LDC R25, c[0x0][0x278] ;  /* 0x00009e00ff197b82 */ /* 0x000e620000000800 */
[----:B-----5:R-:W-:Y:S01]  /*211d0*/  IMAD R21, R28, 0x1ee, RZ ;  /* 0x000001ee1c157824 */ /* 0x020fe200078e02ff */
[----:B------:R5:W-:Y:S06]  /*211e0*/  STG.E.U16 desc[UR60][R16.64], R7 ;  /* 0x0000000710007986 */ /* 0x000bec000c10153c */
[----:B------:R-:W1:Y:S01]  /*211f0*/  LDC R9, c[0x0][0x278] ;  /* 0x00009e00ff097b82 */ /* 0x000e620000000800 */
[----:B--2---:R-:W-:Y:S02]  /*21200*/  IADD3 R10, P5, R21, R26, RZ ;  /* 0x0000001a150a7210 */ /* 0x004fe40007fbe0ff */
[----:B------:R-:W-:Y:S01]  /*21210*/  LEA.HI.X.SX32 R19, R87, R27, 0x1, P6 ;  /* 0x0000001b57137211 */ /* 0x000fe200030f0eff */
[----:B-----5:R-:W-:-:S04]  /*21220*/  IMAD R7, R2, 0xf7, RZ ;  /* 0x000000f702077824 */ /* 0x020fc800078e02ff */
[----:B------:R-:W2:Y:S01]  /*21230*/  LDC R28, c[0x0][0x278] ;  /* 0x00009e00ff1c7b82 */ /* 0x000ea20000000800 */
[----:B------:R5:W-:Y:S01]  /*21240*/  STG.E.U16 desc[UR60][R18.64], R99 ;  /* 0x0000006312007986 */ /* 0x000be2000c10153c */
[----:B------:R-:W-:-:S06]  /*21250*/  LEA.HI.X.SX32 R11, R7, R27, 0x1, P5 ;  /* 0x0000001b070b7211 */ /* 0x000fcc00028f0eff */
[----:B------:R-:W2:Y:S01]  /*21260*/  LDC R31, c[0x0][0x278] ;  /* 0x00009e00ff1f7b82 */ /* 0x000ea20000000800 */
[----:B---3--:R-:W-:-:S07]  /*21270*/  IMAD R7, R0, 0xf9, RZ ;  /* 0x000000f900077824 */ /* 0x008fce00078e02ff */
[----:B------:R-:W3:Y:S01]  /*21280*/  LDC R2, c[0x0][0x278] ;  /* 0x00009e00ff027b82 */ /* 0x000ee20000000800 */
[----:B----4-:R-:W-:Y:S02]  /*21290*/  IMAD R29, R29, 0x1f0, RZ ;  /* 0x000001f01d1d7824 */ /* 0x010fe400078e02ff */
[----:B-----5:R-:W-:-:S05]  /*212a0*/  IMAD R19, R30, 0x1f2, RZ ;  /* 0x000001f21e137824 */ /* 0x020fca00078e02ff */
[----:B------:R-:W4:Y:S01]  /*212b0*/  LDC R22, c[0x0][0x278] ;  /* 0x00009e00ff167b82 */ /* 0x000f220000000800 */
[----:B0-----:R-:W-:Y:S01]  /*212c0*/  IMAD R23, R23, 0x1f4, RZ ;  /* 0x000001f417177824 */ /* 0x001fe200078e02ff */
[----:B------:R-:W-:-:S06]  /*212d0*/  PRMT R32, R99, 0x7632, R32 ;  /* 0x0000763263207816 */ /* 0x000fcc0000000020 */
[----:B------:R-:W0:Y:S01]  /*212e0*/  LDC R0, c[0x0][0x278] ;  /* 0x00009e00ff007b82 */ /* 0x000e220000000800 */
[-C--:B------:R-:W-:Y:S02]  /*212f0*/  IADD3 R16, P3, R29, R26.reuse, RZ ;  /* 0x0000001a1d107210 */ /* 0x080fe40007f7e0ff */
[-C--:B------:R-:W-:Y:S02]  /*21300*/  IADD3 R18, P5, R19, R26.reuse, RZ ;  /* 0x0000001a13127210 */ /* 0x080fe40007fbe0ff */
[-C--:B------:R-:W-:Y:S01]  /*21310*/  IADD3 R20, P6, R23, R26.reuse, RZ ;  /* 0x0000001a17147210 */ /* 0x080fe20007fde0ff */
[----:B------:R5:W-:Y:S01]  /*21320*/  STG.E.U16 desc[UR60][R10.64], R32 ;  /* 0x000000200a007986 */ /* 0x000be2000c10153c */
[-C--:B------:R-:W-:Y:S01]  /*21330*/  LEA.HI.X.SX32 R17, R157, R27.reuse, 0x1, P3 ;  /* 0x0000001b9d117211 */ /* 0x080fe200018f0eff */
[----:B------:R-:W-:Y:S01]  /*21340*/  IMAD R23, R24, 0x1f6, RZ ;  /* 0x000001f618177824 */ /* 0x000fe200078e02ff */
[-C--:B------:R-:W-:Y:S01]  /*21350*/  LEA.HI.X.SX32 R19, R7, R27.reuse, 0x1, P5 ;  /* 0x0000001b07137211 */ /* 0x080fe200028f0eff */
[----:B-1----:R-:W-:Y:S01]  /*21360*/  IMAD R25, R25, 0x1f8, RZ ;  /* 0x000001f819197824 */ /* 0x002fe200078e02ff */
[----:B------:R-:W-:Y:S01]  /*21370*/  LEA.HI.X.SX32 R21, R201, R27, 0x1, P6 ;  /* 0x0000001bc9157211 */ /* 0x000fe200030f0eff */
[----:B------:R1:W-:Y:S01]  /*21380*/  STG.E.U16 desc[UR60][R16.64], R12 ;  /* 0x0000000c10007986 */ /* 0x0003e2000c10153c */
[----:B------:R-:W-:Y:S01]  /*21390*/  IMAD R7, R9, 0xfb, RZ ;  /* 0x000000fb09077824 */ /* 0x000fe200078e02ff */
[----:B-----5:R-:W-:Y:S01]  /*213a0*/  PRMT R11, R12, 0x7632, R11 ;  /* 0x000076320c0b7816 */ /* 0x020fe2000000000b */
[----:B--2---:R-:W-:Y:S01]  /*213b0*/  IMAD R9, R28, 0x1fa, RZ ;  /* 0x000001fa1c097824 */ /* 0x004fe200078e02ff */
[----:B------:R-:W-:Y:S01]  /*213c0*/  IADD3 R10, P5, R23, R26, RZ ;  /* 0x0000001a170a7210 */ /* 0x000fe20007fbe0ff */
[----:B------:R-:W-:-:S02]  /*213d0*/  IMAD R31, R31, 0x1fc, RZ ;  /* 0x000001fc1f1f7824 */ /* 0x000fc400078e02ff */
[----:B------:R2:W-:Y:S01]  /*213e0*/  STG.E.U16 desc[UR60][R18.64], R11 ;  /* 0x0000000b12007986 */ /* 0x0005e2000c10153c */
[----:B-1----:R-:W-:-:S03]  /*213f0*/  IADD3 R16, P3, R25, R26, RZ ;  /* 0x0000001a19107210 */ /* 0x002fc60007f7e0ff */
[----:B------:R3:W-:Y:S01]  /*21400*/  STG.E.U16 desc[UR60][R20.64], R13 ;  /* 0x0000000d14007986 */ /* 0x0007e2000c10153c */
[-C--:B------:R-:W-:Y:S02]  /*21410*/  LEA.HI.X.SX32 R17, R111, R27.reuse, 0x1, P3 ;  /* 0x0000001b6f117211 */ /* 0x080fe400018f0eff */
[----:B--2---:R-:W-:Y:S02]  /*21420*/  PRMT R19, R13, 0x7632, R19 ;  /* 0x000076320d137816 */ /* 0x004fe40000000013 */
[----:B------:R-:W-:Y:S01]  /*21430*/  LEA.HI.X.SX32 R11, R7, R27, 0x1, P5 ;  /* 0x0000001b070b7211 */ /* 0x000fe200028f0eff */
[----:B---3--:R-:W-:Y:S01]  /*21440*/  IMAD R21, R2, 0x1fe, RZ ;  /* 0x000001fe02157824 */ /* 0x008fe200078e02ff */
[-C--:B------:R-:W-:Y:S01]  /*21450*/  IADD3 R12, P5, R9, R26.reuse, RZ ;  /* 0x0000001a090c7210 */ /* 0x080fe20007fbe0ff */
[----:B----4-:R-:W-:Y:S01]  /*21460*/  IMAD R7, R22, 0xfd, RZ ;  /* 0x000000fd16077824 */ /* 0x010fe200078e02ff */
[-C--:B------:R-:W-:Y:S02]  /*21470*/  IADD3 R18, P6, R31, R26.reuse, RZ ;  /* 0x0000001a1f127210 */ /* 0x080fe40007fde0ff */
[----:B------:R-:W-:Y:S01]  /*21480*/  IADD3 R20, P3, R21, R26, RZ ;  /* 0x0000001a15147210 */ /* 0x000fe20007f7e0ff */
[----:B------:R1:W-:Y:S01]  /*21490*/  STG.E.U16 desc[UR60][R10.64], R19 ;  /* 0x000000130a007986 */ /* 0x0003e2000c10153c */
[----:B0-----:R-:W-:-:S02]  /*214a0*/  LEA R21, R0, -R0, 0x8 ;  /* 0x8000000000157211 */ /* 0x001fc400078e40ff */
[-C--:B------:R-:W-:Y:S01]  /*214b0*/  LEA.HI.X.SX32 R13, R7, R27.reuse, 0x1, P5 ;  /* 0x0000001b070d7211 */ /* 0x080fe200028f0eff */
[----:B------:R0:W-:Y:S01]  /*214c0*/  STG.E.U16 desc[UR60][R16.64], R14 ;  /* 0x0000000e10007986 */ /* 0x0001e2000c10153c */
[-C--:B------:R-:W-:Y:S02]  /*214d0*/  LEA.HI.X.SX32 R21, R21, R27.reuse, 0x1, P3 ;  /* 0x0000001b15157211 */ /* 0x080fe400018f0eff */
[----:B-1----:R-:W-:Y:S02]  /*214e0*/  PRMT R11, R14, 0x7632, R11 ;  /* 0x000076320e0b7816 */ /* 0x002fe4000000000b */
[----:B------:R-:W-:Y:S02]  /*214f0*/  LEA.HI.X.SX32 R19, R81, R27, 0x1, P6 ;  /* 0x0000001b51137211 */ /* 0x000fe400030f0eff */
[----:B0-----:R-:W-:Y:S01]  /*21500*/  PRMT R17, R15, 0x7632, R17 ;  /* 0x000076320f117816 */ /* 0x001fe20000000011 */
[----:B------:R0:W-:Y:S04]  /*21510*/  STG.E.U16 desc[UR60][R12.64], R11 ;  /* 0x0000000b0c007986 */ /* 0x0001e8000c10153c */
[----:B------:R-:W-:Y:S04]  /*21520*/  STG.E.U16 desc[UR60][R18.64], R15 ;  /* 0x0000000f12007986 */ /* 0x000fe8000c10153c */
[----:B------:R-:W-:Y:S01]  /*21530*/  STG.E.U16 desc[UR60][R20.64], R17 ;  /* 0x0000001114007986 */ /* 0x000fe2000c10153c */
[----:B------:R-:W-:-:S02]  /*21540*/  FSEL R218, R218, -INF , P1 ;  /* 0xff800000dada7808 */ /* 0x000fc40000800000 */
[----:B------:R-:W-:Y:S01]  /*21550*/  FSEL R9, R222, -INF , P0 ;  /* 0xff800000de097808 */ /* 0x000fe20000000000 */
[----:B0-----:R-:W0:Y:S01]  /*21560*/  LDC.64 R12, c[0x0][0x230] ;  /* 0x00008c00ff0c7b82 */ /* 0x001e220000000a00 */
[----:B------:R-:W-:Y:S02]  /*21570*/  FSEL R7, R214, -INF , P2 ;  /* 0xff800000d6077808 */ /* 0x000fe40001000000 */
[----:B------:R-:W-:Y:S01]  /*21580*/  FSEL R0, R209, -INF , P4 ;  /* 0xff800000d1007808 */ /* 0x000fe20002000000 */
[----:B------:R-:W-:Y:S01]  /*21590*/  FFMA R11, R218, 0.69314718246459960938, R5 ;  /* 0x3f317218da0b7823 */ /* 0x000fe20000000005 */
[----:B------:R-:W-:-:S03]  /*215a0*/  FFMA R10, R9, 0.69314718246459960938, R6 ;  /* 0x3f317218090a7823 */ /* 0x000fc60000000006 */
[----:B------:R-:W-:Y:S01]  /*215b0*/  BAR.SYNC.DEFER_BLOCKING 0x0 ;  /* 0x0000000000007b1d */ /* 0x000fe20000010000 */
[----:B------:R-:W-:Y:S01]  /*215c0*/  FFMA R4, R7, 0.69314718246459960938, R4 ;  /* 0x3f31721807047823 */ /* 0x000fe20000000004 */
[----:B------:R-:W-:-:S06]  /*215d0*/  FFMA R5, R0, 0.69314718246459960938, R3 ;  /* 0x3f31721800057823 */ /* 0x000fcc0000000003 */
[----:B------:R-:W1:Y:S01]  /*215e0*/  LDC R0, c[0x0][0x27c] ;  /* 0x00009f00ff007b82 */ /* 0x000e620000000800 */
[----:B------:R-:W-:Y:S04]  /*215f0*/  STS.64 [R8], R10 ;  /* 0x0000000a08007388 */ /* 0x000fe80000000a00 */
[----:B------:R-:W-:Y:S03]  /*21600*/  STS.64 [R8+0x100], R4 ;  /* 0x0001000408007388 */ /* 0x000fe60000000a00 */
[----:B------:R-:W-:Y:S01]  /*21610*/  BAR.SYNC.DEFER_BLOCKING 0x0 ;  /* 0x0000000000007b1d */ /* 0x000fe20000010000 */
[----:B-1----:R-:W-:-:S05]  /*21620*/  IMAD R0, R244, R0, RZ ;  /* 0x00000000f4007224 */ /* 0x002fca00078e02ff */
[----:B------:R-:W1:Y:S01]  /*21630*/  LDS R195, [R195] ;  /* 0x00000000c3c37984 */ /* 0x000e620000000800 */
[C---:B------:R-:W-:Y:S02]  /*21640*/  SHF.L.U32 R3, R0.reuse, 0x2, RZ ;  /* 0x0000000200037819 */ /* 0x040fe400000006ff */
[----:B------:R-:W-:Y:S01]  /*21650*/  SHF.L.U32 R2, R243, 0x2, RZ ;  /* 0x00000002f3027819 */ /* 0x000fe200000006ff */
[----:B------:R-:W-:-:S03]  /*21660*/  IMAD.HI R0, R0, 0x4, RZ ;  /* 0x0000000400007827 */ /* 0x000fc600078e02ff */
[----:B0-----:R-:W-:Y:S01]  /*21670*/  IADD3 R2, P0, P1, R2, R12, R3 ;  /* 0x0000000c02027210 */ /* 0x001fe2000791e003 */
[----:B------:R-:W-:-:S05]  /*21680*/  IMAD.HI R6, R243, 0x4, RZ ;  /* 0x00000004f3067827 */ /* 0x000fca00078e02ff */
[----:B------:R-:W-:-:S05]  /*21690*/  IADD3.X R3, R6, R13, R0, P0, P1 ;  /* 0x0000000d06037210 */ /* 0x000fca00007e2400 */
[----:B-1----:R-:W-:Y:S01]  /*216a0*/  STG.E desc[UR60][R2.64], R195 ;  /* 0x000000c302007986 */ /* 0x002fe2000c10193c */
[----:B------:R-:W-:Y:S05]  /*216b0*/  EXIT ;  /* 0x000000000000794d */ /* 0x000fea0003800000 */
.L_x_2:
[----:B------:R-:W-:-:S00]  /*216c0*/  BRA `(.L_x_2) ;  /* 0xfffffffc00fc7947 */ /* 0x000fc0000383ffff */
[----:B------:R-:W-:-:S00]  /*216d0*/  NOP ;  /* 0x0000000000007918 */ /* 0x000fc00000000000 */
        /* <DEDUP_REMOVED lines=10> */
.L_x_3:


//--------------------- .nv.global.init           --------------------------
	.section	.nv.global.init,"aw",@progbits
.nv.global.init:
	.type		_$_str,@object
	.size		_$_str,(.L_0 - _$_str)
_$_str:
        /*0000*/ 	.byte	0x5f, 0x5f, 0x43, 0x55, 0x44, 0x41, 0x5f, 0x46, 0x54, 0x5a, 0x00
.L_0:


//--------------------- .nv.shared.attn_fwd       --------------------------
	.section	.nv.shared.attn_fwd,"aw",@nobits
	.sectionflags	@""
	.align	16
	.zero		1024


//--------------------- .nv.shared.reserved.0     --------------------------
	.section	.nv.shared.reserved.0,"aw",@nobits
	.weak		__nv_reservedSMEM_offset_0_alias
	.size		__nv_reservedSMEM_offset_0_alias, 0, 0
	.other		__nv_reservedSMEM_offset_0_alias,@"STO_CUDA_RESERVED_SHARED STV_DEFAULT"
__nv_reservedSMEM_offset_0_alias:
	.zero		0


//--------------------- .nv.constant0.attn_fwd    --------------------------
	.section	.nv.constant0.attn_fwd,"a",@progbits
	.sectionflags	@""
	.align	4
.nv.constant0.attn_fwd:
	.zero		664


//--------------------- SYMBOLS --------------------------

	.type		.nv.reservedSmem.offset0,@object
	.size		.nv.reservedSmem.offset0,0x4
